//
// Generated by NVIDIA NVVM Compiler
//
// Compiler Build ID: CL-36424714
// Cuda compilation tools, release 13.0, V13.0.88
// Based on NVVM 20.0.0
//

.version 9.0
.target sm_100
.address_size 64

	// .globl	_Z26mqa_attention_kernel_tiledPKfS0_S0_Pfiiiif
.extern .shared .align 16 .b8 shared_mem[];

.visible .entry _Z26mqa_attention_kernel_tiledPKfS0_S0_Pfiiiif(
	.param .u64 .ptr .align 1 _Z26mqa_attention_kernel_tiledPKfS0_S0_Pfiiiif_param_0,
	.param .u64 .ptr .align 1 _Z26mqa_attention_kernel_tiledPKfS0_S0_Pfiiiif_param_1,
	.param .u64 .ptr .align 1 _Z26mqa_attention_kernel_tiledPKfS0_S0_Pfiiiif_param_2,
	.param .u64 .ptr .align 1 _Z26mqa_attention_kernel_tiledPKfS0_S0_Pfiiiif_param_3,
	.param .u32 _Z26mqa_attention_kernel_tiledPKfS0_S0_Pfiiiif_param_4,
	.param .u32 _Z26mqa_attention_kernel_tiledPKfS0_S0_Pfiiiif_param_5,
	.param .u32 _Z26mqa_attention_kernel_tiledPKfS0_S0_Pfiiiif_param_6,
	.param .u32 _Z26mqa_attention_kernel_tiledPKfS0_S0_Pfiiiif_param_7,
	.param .f32 _Z26mqa_attention_kernel_tiledPKfS0_S0_Pfiiiif_param_8
)
{
	.local .align 16 .b8 	__local_depot0[8192];
	.reg .b64 	%SP;
	.reg .b64 	%SPL;
	.reg .pred 	%p<56>;
	.reg .b32 	%r<236>;
	.reg .b32 	%f<450>;
	.reg .b64 	%rd<159>;

	mov.u64 	%SPL, __local_depot0;
	ld.param.u64 	%rd12, [_Z26mqa_attention_kernel_tiledPKfS0_S0_Pfiiiif_param_0];
	ld.param.u64 	%rd13, [_Z26mqa_attention_kernel_tiledPKfS0_S0_Pfiiiif_param_1];
	ld.param.u64 	%rd14, [_Z26mqa_attention_kernel_tiledPKfS0_S0_Pfiiiif_param_2];
	ld.param.u64 	%rd15, [_Z26mqa_attention_kernel_tiledPKfS0_S0_Pfiiiif_param_3];
	ld.param.u32 	%r102, [_Z26mqa_attention_kernel_tiledPKfS0_S0_Pfiiiif_param_5];
	ld.param.u32 	%r103, [_Z26mqa_attention_kernel_tiledPKfS0_S0_Pfiiiif_param_6];
	ld.param.u32 	%r104, [_Z26mqa_attention_kernel_tiledPKfS0_S0_Pfiiiif_param_7];
	ld.param.f32 	%f53, [_Z26mqa_attention_kernel_tiledPKfS0_S0_Pfiiiif_param_8];
	cvta.to.global.u64 	%rd1, %rd13;
	cvta.to.global.u64 	%rd2, %rd12;
	cvta.to.global.u64 	%rd3, %rd14;
	cvta.to.global.u64 	%rd4, %rd15;
	add.u64 	%rd5, %SPL, 0;
	mov.u32 	%r105, %tid.x;
	mov.u32 	%r106, %ctaid.x;
	mov.u32 	%r107, %ntid.x;
	mad.lo.s32 	%r1, %r106, %r107, %r105;
	setp.ge.s32 	%p1, %r1, %r103;
	@%p1 bra 	$L__BB0_78;
	ld.param.u32 	%r180, [_Z26mqa_attention_kernel_tiledPKfS0_S0_Pfiiiif_param_6];
	mov.u32 	%r108, %ctaid.y;
	mov.u32 	%r109, %ctaid.z;
	mad.lo.s32 	%r110, %r102, %r109, %r108;
	mad.lo.s32 	%r111, %r110, %r180, %r1;
	mul.lo.s32 	%r112, %r111, %r104;
	cvt.s64.s32 	%rd6, %r112;
	mul.lo.s32 	%r113, %r180, %r109;
	mul.lo.s32 	%r114, %r113, %r104;
	cvt.s64.s32 	%rd7, %r114;
	setp.lt.s32 	%p2, %r180, 1;
	mov.f32 	%f432, 0fFF7FFFFF;
	@%p2 bra 	$L__BB0_27;
	setp.lt.s32 	%p3, %r104, 1;
	@%p3 bra 	$L__BB0_16;
	add.s32 	%r2, %r104, -1;
	and.b32  	%r3, %r104, 7;
	add.s32 	%r4, %r3, -1;
	and.b32  	%r5, %r104, 3;
	and.b32  	%r6, %r104, 2147483640;
	and.b32  	%r7, %r104, 1;
	mov.f32 	%f432, 0fFF7FFFFF;
	mov.b32 	%r200, 0;
$L__BB0_4:
	setp.lt.u32 	%p12, %r2, 7;
	mul.lo.s32 	%r120, %r200, %r104;
	cvt.u64.u32 	%rd25, %r120;
	add.s64 	%rd8, %rd25, %rd7;
	mov.f32 	%f425, 0f00000000;
	mov.b32 	%r203, 0;
	@%p12 bra 	$L__BB0_7;
	mov.f32 	%f425, 0f00000000;
	mov.b32 	%r201, 0;
$L__BB0_6:
	.pragma "nounroll";
	cvt.u64.u32 	%rd26, %r201;
	add.s64 	%rd27, %rd26, %rd6;
	shl.b64 	%rd28, %rd27, 2;
	add.s64 	%rd29, %rd2, %rd28;
	ld.global.nc.f32 	%f64, [%rd29];
	add.s64 	%rd30, %rd8, %rd26;
	shl.b64 	%rd31, %rd30, 2;
	add.s64 	%rd32, %rd1, %rd31;
	ld.global.nc.f32 	%f65, [%rd32];
	fma.rn.f32 	%f66, %f64, %f65, %f425;
	ld.global.nc.f32 	%f67, [%rd29+4];
	ld.global.nc.f32 	%f68, [%rd32+4];
	fma.rn.f32 	%f69, %f67, %f68, %f66;
	ld.global.nc.f32 	%f70, [%rd29+8];
	ld.global.nc.f32 	%f71, [%rd32+8];
	fma.rn.f32 	%f72, %f70, %f71, %f69;
	ld.global.nc.f32 	%f73, [%rd29+12];
	ld.global.nc.f32 	%f74, [%rd32+12];
	fma.rn.f32 	%f75, %f73, %f74, %f72;
	ld.global.nc.f32 	%f76, [%rd29+16];
	ld.global.nc.f32 	%f77, [%rd32+16];
	fma.rn.f32 	%f78, %f76, %f77, %f75;
	ld.global.nc.f32 	%f79, [%rd29+20];
	ld.global.nc.f32 	%f80, [%rd32+20];
	fma.rn.f32 	%f81, %f79, %f80, %f78;
	ld.global.nc.f32 	%f82, [%rd29+24];
	ld.global.nc.f32 	%f83, [%rd32+24];
	fma.rn.f32 	%f84, %f82, %f83, %f81;
	ld.global.nc.f32 	%f85, [%rd29+28];
	ld.global.nc.f32 	%f86, [%rd32+28];
	fma.rn.f32 	%f425, %f85, %f86, %f84;
	add.s32 	%r201, %r201, 8;
	setp.ne.s32 	%p13, %r201, %r6;
	mov.u32 	%r203, %r6;
	@%p13 bra 	$L__BB0_6;
$L__BB0_7:
	setp.eq.s32 	%p14, %r3, 0;
	@%p14 bra 	$L__BB0_15;
	setp.lt.u32 	%p15, %r4, 3;
	@%p15 bra 	$L__BB0_10;
	cvt.u64.u32 	%rd33, %r203;
	add.s64 	%rd34, %rd33, %rd6;
	shl.b64 	%rd35, %rd34, 2;
	add.s64 	%rd36, %rd2, %rd35;
	ld.global.nc.f32 	%f88, [%rd36];
	add.s64 	%rd37, %rd8, %rd33;
	shl.b64 	%rd38, %rd37, 2;
	add.s64 	%rd39, %rd1, %rd38;
	ld.global.nc.f32 	%f89, [%rd39];
	fma.rn.f32 	%f90, %f88, %f89, %f425;
	ld.global.nc.f32 	%f91, [%rd36+4];
	ld.global.nc.f32 	%f92, [%rd39+4];
	fma.rn.f32 	%f93, %f91, %f92, %f90;
	ld.global.nc.f32 	%f94, [%rd36+8];
	ld.global.nc.f32 	%f95, [%rd39+8];
	fma.rn.f32 	%f96, %f94, %f95, %f93;
	ld.global.nc.f32 	%f97, [%rd36+12];
	ld.global.nc.f32 	%f98, [%rd39+12];
	fma.rn.f32 	%f425, %f97, %f98, %f96;
	add.s32 	%r203, %r203, 4;
$L__BB0_10:
	setp.eq.s32 	%p16, %r5, 0;
	@%p16 bra 	$L__BB0_15;
	setp.eq.s32 	%p17, %r5, 1;
	@%p17 bra 	$L__BB0_13;
	cvt.u64.u32 	%rd40, %r203;
	add.s64 	%rd41, %rd40, %rd6;
	shl.b64 	%rd42, %rd41, 2;
	add.s64 	%rd43, %rd2, %rd42;
	ld.global.nc.f32 	%f100, [%rd43];
	add.s64 	%rd44, %rd8, %rd40;
	shl.b64 	%rd45, %rd44, 2;
	add.s64 	%rd46, %rd1, %rd45;
	ld.global.nc.f32 	%f101, [%rd46];
	fma.rn.f32 	%f102, %f100, %f101, %f425;
	ld.global.nc.f32 	%f103, [%rd43+4];
	ld.global.nc.f32 	%f104, [%rd46+4];
	fma.rn.f32 	%f425, %f103, %f104, %f102;
	add.s32 	%r203, %r203, 2;
$L__BB0_13:
	setp.eq.s32 	%p18, %r7, 0;
	@%p18 bra 	$L__BB0_15;
	cvt.u64.u32 	%rd47, %r203;
	add.s64 	%rd48, %rd47, %rd6;
	shl.b64 	%rd49, %rd48, 2;
	add.s64 	%rd50, %rd2, %rd49;
	ld.global.nc.f32 	%f105, [%rd50];
	add.s64 	%rd51, %rd8, %rd47;
	shl.b64 	%rd52, %rd51, 2;
	add.s64 	%rd53, %rd1, %rd52;
	ld.global.nc.f32 	%f106, [%rd53];
	fma.rn.f32 	%f425, %f105, %f106, %f425;
$L__BB0_15:
	ld.param.u32 	%r185, [_Z26mqa_attention_kernel_tiledPKfS0_S0_Pfiiiif_param_6];
	mul.f32 	%f107, %f53, %f425;
	mul.wide.u32 	%rd54, %r200, 4;
	add.s64 	%rd55, %rd5, %rd54;
	st.local.f32 	[%rd55], %f107;
	max.f32 	%f432, %f432, %f107;
	add.s32 	%r200, %r200, 1;
	setp.eq.s32 	%p19, %r200, %r185;
	@%p19 bra 	$L__BB0_27;
	bra.uni 	$L__BB0_4;
$L__BB0_16:
	ld.param.u32 	%r181, [_Z26mqa_attention_kernel_tiledPKfS0_S0_Pfiiiif_param_6];
	mul.f32 	%f15, %f53, 0f00000000;
	and.b32  	%r17, %r181, 7;
	setp.lt.u32 	%p4, %r181, 8;
	mov.f32 	%f432, 0fFF7FFFFF;
	mov.b32 	%r205, 0;
	@%p4 bra 	$L__BB0_19;
	ld.param.u32 	%r182, [_Z26mqa_attention_kernel_tiledPKfS0_S0_Pfiiiif_param_6];
	and.b32  	%r205, %r182, 2147483640;
	mov.f32 	%f432, 0fFF7FFFFF;
	mov.b32 	%r208, 0;
$L__BB0_18:
	.pragma "nounroll";
	mul.wide.u32 	%rd17, %r208, 4;
	add.s64 	%rd18, %rd5, %rd17;
	max.f32 	%f432, %f432, %f15;
	st.local.v4.f32 	[%rd18], {%f15, %f15, %f15, %f15};
	st.local.v4.f32 	[%rd18+16], {%f15, %f15, %f15, %f15};
	add.s32 	%r208, %r208, 8;
	setp.eq.s32 	%p5, %r208, %r205;
	@%p5 bra 	$L__BB0_19;
	bra.uni 	$L__BB0_18;
$L__BB0_19:
	setp.eq.s32 	%p6, %r17, 0;
	@%p6 bra 	$L__BB0_27;
	ld.param.u32 	%r183, [_Z26mqa_attention_kernel_tiledPKfS0_S0_Pfiiiif_param_6];
	and.b32  	%r20, %r183, 3;
	setp.lt.u32 	%p7, %r17, 4;
	@%p7 bra 	$L__BB0_22;
	mul.wide.u32 	%rd19, %r205, 4;
	add.s64 	%rd20, %rd5, %rd19;
	st.local.f32 	[%rd20], %f15;
	max.f32 	%f432, %f432, %f15;
	st.local.f32 	[%rd20+4], %f15;
	st.local.f32 	[%rd20+8], %f15;
	st.local.f32 	[%rd20+12], %f15;
	add.s32 	%r205, %r205, 4;
$L__BB0_22:
	setp.eq.s32 	%p8, %r20, 0;
	@%p8 bra 	$L__BB0_27;
	setp.eq.s32 	%p9, %r20, 1;
	@%p9 bra 	$L__BB0_25;
	mul.wide.u32 	%rd21, %r205, 4;
	add.s64 	%rd22, %rd5, %rd21;
	st.local.f32 	[%rd22], %f15;
	max.f32 	%f432, %f432, %f15;
	st.local.f32 	[%rd22+4], %f15;
	add.s32 	%r205, %r205, 2;
$L__BB0_25:
	ld.param.u32 	%r184, [_Z26mqa_attention_kernel_tiledPKfS0_S0_Pfiiiif_param_6];
	and.b32  	%r117, %r184, 1;
	setp.eq.b32 	%p10, %r117, 1;
	not.pred 	%p11, %p10;
	@%p11 bra 	$L__BB0_27;
	mul.wide.u32 	%rd23, %r205, 4;
	add.s64 	%rd24, %rd5, %rd23;
	st.local.f32 	[%rd24], %f15;
	max.f32 	%f432, %f432, %f15;
$L__BB0_27:
	ld.param.u32 	%r186, [_Z26mqa_attention_kernel_tiledPKfS0_S0_Pfiiiif_param_6];
	setp.lt.s32 	%p20, %r186, 1;
	mov.f32 	%f441, 0f00000000;
	@%p20 bra 	$L__BB0_39;
	ld.param.u32 	%r187, [_Z26mqa_attention_kernel_tiledPKfS0_S0_Pfiiiif_param_6];
	and.b32  	%r25, %r187, 7;
	setp.lt.u32 	%p21, %r187, 8;
	mov.f32 	%f441, 0f00000000;
	mov.b32 	%r210, 0;
	@%p21 bra 	$L__BB0_31;
	ld.param.u32 	%r188, [_Z26mqa_attention_kernel_tiledPKfS0_S0_Pfiiiif_param_6];
	and.b32  	%r210, %r188, 2147483640;
	mov.f32 	%f441, 0f00000000;
	mov.b32 	%r209, 0;
$L__BB0_30:
	.pragma "nounroll";
	mul.wide.u32 	%rd56, %r209, 4;
	add.s64 	%rd57, %rd5, %rd56;
	ld.local.v4.f32 	{%f112, %f113, %f114, %f115}, [%rd57];
	sub.f32 	%f116, %f112, %f432;
	fma.rn.f32 	%f117, %f116, 0f3BBB989D, 0f3F000000;
	cvt.sat.f32.f32 	%f118, %f117;
	mov.f32 	%f119, 0f4B400001;
	mov.f32 	%f120, 0f437C0000;
	fma.rm.f32 	%f121, %f118, %f120, %f119;
	add.f32 	%f122, %f121, 0fCB40007F;
	neg.f32 	%f123, %f122;
	fma.rn.f32 	%f124, %f116, 0f3FB8AA3B, %f123;
	fma.rn.f32 	%f125, %f116, 0f32A57060, %f124;
	mov.b32 	%r124, %f121;
	shl.b32 	%r125, %r124, 23;
	mov.b32 	%f126, %r125;
	ex2.approx.ftz.f32 	%f127, %f125;
	mul.f32 	%f128, %f127, %f126;
	add.f32 	%f129, %f441, %f128;
	sub.f32 	%f130, %f113, %f432;
	fma.rn.f32 	%f131, %f130, 0f3BBB989D, 0f3F000000;
	cvt.sat.f32.f32 	%f132, %f131;
	fma.rm.f32 	%f133, %f132, %f120, %f119;
	add.f32 	%f134, %f133, 0fCB40007F;
	neg.f32 	%f135, %f134;
	fma.rn.f32 	%f136, %f130, 0f3FB8AA3B, %f135;
	fma.rn.f32 	%f137, %f130, 0f32A57060, %f136;
	mov.b32 	%r126, %f133;
	shl.b32 	%r127, %r126, 23;
	mov.b32 	%f138, %r127;
	ex2.approx.ftz.f32 	%f139, %f137;
	mul.f32 	%f140, %f139, %f138;
	add.f32 	%f141, %f129, %f140;
	sub.f32 	%f142, %f114, %f432;
	fma.rn.f32 	%f143, %f142, 0f3BBB989D, 0f3F000000;
	cvt.sat.f32.f32 	%f144, %f143;
	fma.rm.f32 	%f145, %f144, %f120, %f119;
	add.f32 	%f146, %f145, 0fCB40007F;
	neg.f32 	%f147, %f146;
	fma.rn.f32 	%f148, %f142, 0f3FB8AA3B, %f147;
	fma.rn.f32 	%f149, %f142, 0f32A57060, %f148;
	mov.b32 	%r128, %f145;
	shl.b32 	%r129, %r128, 23;
	mov.b32 	%f150, %r129;
	ex2.approx.ftz.f32 	%f151, %f149;
	mul.f32 	%f152, %f151, %f150;
	add.f32 	%f153, %f141, %f152;
	sub.f32 	%f154, %f115, %f432;
	fma.rn.f32 	%f155, %f154, 0f3BBB989D, 0f3F000000;
	cvt.sat.f32.f32 	%f156, %f155;
	fma.rm.f32 	%f157, %f156, %f120, %f119;
	add.f32 	%f158, %f157, 0fCB40007F;
	neg.f32 	%f159, %f158;
	fma.rn.f32 	%f160, %f154, 0f3FB8AA3B, %f159;
	fma.rn.f32 	%f161, %f154, 0f32A57060, %f160;
	mov.b32 	%r130, %f157;
	shl.b32 	%r131, %r130, 23;
	mov.b32 	%f162, %r131;
	ex2.approx.ftz.f32 	%f163, %f161;
	mul.f32 	%f164, %f163, %f162;
	st.local.v4.f32 	[%rd57], {%f128, %f140, %f152, %f164};
	add.f32 	%f165, %f153, %f164;
	ld.local.v4.f32 	{%f166, %f167, %f168, %f169}, [%rd57+16];
	sub.f32 	%f170, %f166, %f432;
	fma.rn.f32 	%f171, %f170, 0f3BBB989D, 0f3F000000;
	cvt.sat.f32.f32 	%f172, %f171;
	fma.rm.f32 	%f173, %f172, %f120, %f119;
	add.f32 	%f174, %f173, 0fCB40007F;
	neg.f32 	%f175, %f174;
	fma.rn.f32 	%f176, %f170, 0f3FB8AA3B, %f175;
	fma.rn.f32 	%f177, %f170, 0f32A57060, %f176;
	mov.b32 	%r132, %f173;
	shl.b32 	%r133, %r132, 23;
	mov.b32 	%f178, %r133;
	ex2.approx.ftz.f32 	%f179, %f177;
	mul.f32 	%f180, %f179, %f178;
	add.f32 	%f181, %f165, %f180;
	sub.f32 	%f182, %f167, %f432;
	fma.rn.f32 	%f183, %f182, 0f3BBB989D, 0f3F000000;
	cvt.sat.f32.f32 	%f184, %f183;
	fma.rm.f32 	%f185, %f184, %f120, %f119;
	add.f32 	%f186, %f185, 0fCB40007F;
	neg.f32 	%f187, %f186;
	fma.rn.f32 	%f188, %f182, 0f3FB8AA3B, %f187;
	fma.rn.f32 	%f189, %f182, 0f32A57060, %f188;
	mov.b32 	%r134, %f185;
	shl.b32 	%r135, %r134, 23;
	mov.b32 	%f190, %r135;
	ex2.approx.ftz.f32 	%f191, %f189;
	mul.f32 	%f192, %f191, %f190;
	add.f32 	%f193, %f181, %f192;
	sub.f32 	%f194, %f168, %f432;
	fma.rn.f32 	%f195, %f194, 0f3BBB989D, 0f3F000000;
	cvt.sat.f32.f32 	%f196, %f195;
	fma.rm.f32 	%f197, %f196, %f120, %f119;
	add.f32 	%f198, %f197, 0fCB40007F;
	neg.f32 	%f199, %f198;
	fma.rn.f32 	%f200, %f194, 0f3FB8AA3B, %f199;
	fma.rn.f32 	%f201, %f194, 0f32A57060, %f200;
	mov.b32 	%r136, %f197;
	shl.b32 	%r137, %r136, 23;
	mov.b32 	%f202, %r137;
	ex2.approx.ftz.f32 	%f203, %f201;
	mul.f32 	%f204, %f203, %f202;
	add.f32 	%f205, %f193, %f204;
	sub.f32 	%f206, %f169, %f432;
	fma.rn.f32 	%f207, %f206, 0f3BBB989D, 0f3F000000;
	cvt.sat.f32.f32 	%f208, %f207;
	fma.rm.f32 	%f209, %f208, %f120, %f119;
	add.f32 	%f210, %f209, 0fCB40007F;
	neg.f32 	%f211, %f210;
	fma.rn.f32 	%f212, %f206, 0f3FB8AA3B, %f211;
	fma.rn.f32 	%f213, %f206, 0f32A57060, %f212;
	mov.b32 	%r138, %f209;
	shl.b32 	%r139, %r138, 23;
	mov.b32 	%f214, %r139;
	ex2.approx.ftz.f32 	%f215, %f213;
	mul.f32 	%f216, %f215, %f214;
	st.local.v4.f32 	[%rd57+16], {%f180, %f192, %f204, %f216};
	add.f32 	%f441, %f205, %f216;
	add.s32 	%r209, %r209, 8;
	setp.ne.s32 	%p22, %r209, %r210;
	@%p22 bra 	$L__BB0_30;
$L__BB0_31:
	setp.eq.s32 	%p23, %r25, 0;
	@%p23 bra 	$L__BB0_39;
	ld.param.u32 	%r189, [_Z26mqa_attention_kernel_tiledPKfS0_S0_Pfiiiif_param_6];
	and.b32  	%r32, %r189, 3;
	setp.lt.u32 	%p24, %r25, 4;
	@%p24 bra 	$L__BB0_34;
	mul.wide.u32 	%rd58, %r210, 4;
	add.s64 	%rd59, %rd5, %rd58;
	ld.local.f32 	%f218, [%rd59];
	sub.f32 	%f219, %f218, %f432;
	fma.rn.f32 	%f220, %f219, 0f3BBB989D, 0f3F000000;
	cvt.sat.f32.f32 	%f221, %f220;
	mov.f32 	%f222, 0f4B400001;
	mov.f32 	%f223, 0f437C0000;
	fma.rm.f32 	%f224, %f221, %f223, %f222;
	add.f32 	%f225, %f224, 0fCB40007F;
	neg.f32 	%f226, %f225;
	fma.rn.f32 	%f227, %f219, 0f3FB8AA3B, %f226;
	fma.rn.f32 	%f228, %f219, 0f32A57060, %f227;
	mov.b32 	%r140, %f224;
	shl.b32 	%r141, %r140, 23;
	mov.b32 	%f229, %r141;
	ex2.approx.ftz.f32 	%f230, %f228;
	mul.f32 	%f231, %f230, %f229;
	st.local.f32 	[%rd59], %f231;
	add.f32 	%f232, %f441, %f231;
	ld.local.f32 	%f233, [%rd59+4];
	sub.f32 	%f234, %f233, %f432;
	fma.rn.f32 	%f235, %f234, 0f3BBB989D, 0f3F000000;
	cvt.sat.f32.f32 	%f236, %f235;
	fma.rm.f32 	%f237, %f236, %f223, %f222;
	add.f32 	%f238, %f237, 0fCB40007F;
	neg.f32 	%f239, %f238;
	fma.rn.f32 	%f240, %f234, 0f3FB8AA3B, %f239;
	fma.rn.f32 	%f241, %f234, 0f32A57060, %f240;
	mov.b32 	%r142, %f237;
	shl.b32 	%r143, %r142, 23;
	mov.b32 	%f242, %r143;
	ex2.approx.ftz.f32 	%f243, %f241;
	mul.f32 	%f244, %f243, %f242;
	st.local.f32 	[%rd59+4], %f244;
	add.f32 	%f245, %f232, %f244;
	ld.local.f32 	%f246, [%rd59+8];
	sub.f32 	%f247, %f246, %f432;
	fma.rn.f32 	%f248, %f247, 0f3BBB989D, 0f3F000000;
	cvt.sat.f32.f32 	%f249, %f248;
	fma.rm.f32 	%f250, %f249, %f223, %f222;
	add.f32 	%f251, %f250, 0fCB40007F;
	neg.f32 	%f252, %f251;
	fma.rn.f32 	%f253, %f247, 0f3FB8AA3B, %f252;
	fma.rn.f32 	%f254, %f247, 0f32A57060, %f253;
	mov.b32 	%r144, %f250;
	shl.b32 	%r145, %r144, 23;
	mov.b32 	%f255, %r145;
	ex2.approx.ftz.f32 	%f256, %f254;
	mul.f32 	%f257, %f256, %f255;
	st.local.f32 	[%rd59+8], %f257;
	add.f32 	%f258, %f245, %f257;
	ld.local.f32 	%f259, [%rd59+12];
	sub.f32 	%f260, %f259, %f432;
	fma.rn.f32 	%f261, %f260, 0f3BBB989D, 0f3F000000;
	cvt.sat.f32.f32 	%f262, %f261;
	fma.rm.f32 	%f263, %f262, %f223, %f222;
	add.f32 	%f264, %f263, 0fCB40007F;
	neg.f32 	%f265, %f264;
	fma.rn.f32 	%f266, %f260, 0f3FB8AA3B, %f265;
	fma.rn.f32 	%f267, %f260, 0f32A57060, %f266;
	mov.b32 	%r146, %f263;
	shl.b32 	%r147, %r146, 23;
	mov.b32 	%f268, %r147;
	ex2.approx.ftz.f32 	%f269, %f267;
	mul.f32 	%f270, %f269, %f268;
	st.local.f32 	[%rd59+12], %f270;
	add.f32 	%f441, %f258, %f270;
	add.s32 	%r210, %r210, 4;
$L__BB0_34:
	setp.eq.s32 	%p25, %r32, 0;
	@%p25 bra 	$L__BB0_39;
	setp.eq.s32 	%p26, %r32, 1;
	@%p26 bra 	$L__BB0_37;
	mul.wide.u32 	%rd60, %r210, 4;
	add.s64 	%rd61, %rd5, %rd60;
	ld.local.f32 	%f272, [%rd61];
	sub.f32 	%f273, %f272, %f432;
	fma.rn.f32 	%f274, %f273, 0f3BBB989D, 0f3F000000;
	cvt.sat.f32.f32 	%f275, %f274;
	mov.f32 	%f276, 0f4B400001;
	mov.f32 	%f277, 0f437C0000;
	fma.rm.f32 	%f278, %f275, %f277, %f276;
	add.f32 	%f279, %f278, 0fCB40007F;
	neg.f32 	%f280, %f279;
	fma.rn.f32 	%f281, %f273, 0f3FB8AA3B, %f280;
	fma.rn.f32 	%f282, %f273, 0f32A57060, %f281;
	mov.b32 	%r148, %f278;
	shl.b32 	%r149, %r148, 23;
	mov.b32 	%f283, %r149;
	ex2.approx.ftz.f32 	%f284, %f282;
	mul.f32 	%f285, %f284, %f283;
	st.local.f32 	[%rd61], %f285;
	add.f32 	%f286, %f441, %f285;
	ld.local.f32 	%f287, [%rd61+4];
	sub.f32 	%f288, %f287, %f432;
	fma.rn.f32 	%f289, %f288, 0f3BBB989D, 0f3F000000;
	cvt.sat.f32.f32 	%f290, %f289;
	fma.rm.f32 	%f291, %f290, %f277, %f276;
	add.f32 	%f292, %f291, 0fCB40007F;
	neg.f32 	%f293, %f292;
	fma.rn.f32 	%f294, %f288, 0f3FB8AA3B, %f293;
	fma.rn.f32 	%f295, %f288, 0f32A57060, %f294;
	mov.b32 	%r150, %f291;
	shl.b32 	%r151, %r150, 23;
	mov.b32 	%f296, %r151;
	ex2.approx.ftz.f32 	%f297, %f295;
	mul.f32 	%f298, %f297, %f296;
	st.local.f32 	[%rd61+4], %f298;
	add.f32 	%f441, %f286, %f298;
	add.s32 	%r210, %r210, 2;
$L__BB0_37:
	ld.param.u32 	%r190, [_Z26mqa_attention_kernel_tiledPKfS0_S0_Pfiiiif_param_6];
	and.b32  	%r152, %r190, 1;
	setp.eq.b32 	%p27, %r152, 1;
	not.pred 	%p28, %p27;
	@%p28 bra 	$L__BB0_39;
	mul.wide.u32 	%rd62, %r210, 4;
	add.s64 	%rd63, %rd5, %rd62;
	ld.local.f32 	%f299, [%rd63];
	sub.f32 	%f300, %f299, %f432;
	fma.rn.f32 	%f301, %f300, 0f3BBB989D, 0f3F000000;
	cvt.sat.f32.f32 	%f302, %f301;
	mov.f32 	%f303, 0f4B400001;
	mov.f32 	%f304, 0f437C0000;
	fma.rm.f32 	%f305, %f302, %f304, %f303;
	add.f32 	%f306, %f305, 0fCB40007F;
	neg.f32 	%f307, %f306;
	fma.rn.f32 	%f308, %f300, 0f3FB8AA3B, %f307;
	fma.rn.f32 	%f309, %f300, 0f32A57060, %f308;
	mov.b32 	%r153, %f305;
	shl.b32 	%r154, %r153, 23;
	mov.b32 	%f310, %r154;
	ex2.approx.ftz.f32 	%f311, %f309;
	mul.f32 	%f312, %f311, %f310;
	st.local.f32 	[%rd63], %f312;
	add.f32 	%f441, %f441, %f312;
$L__BB0_39:
	ld.param.u32 	%r191, [_Z26mqa_attention_kernel_tiledPKfS0_S0_Pfiiiif_param_6];
	setp.lt.s32 	%p29, %r191, 1;
	rcp.rn.f32 	%f40, %f441;
	@%p29 bra 	$L__BB0_52;
	ld.param.u32 	%r192, [_Z26mqa_attention_kernel_tiledPKfS0_S0_Pfiiiif_param_6];
	add.s32 	%r156, %r192, -1;
	and.b32  	%r37, %r192, 15;
	setp.lt.u32 	%p30, %r156, 15;
	mov.b32 	%r213, 0;
	@%p30 bra 	$L__BB0_43;
	ld.param.u32 	%r193, [_Z26mqa_attention_kernel_tiledPKfS0_S0_Pfiiiif_param_6];
	and.b32  	%r213, %r193, 2147483632;
	mov.b32 	%r231, 0;
$L__BB0_42:
	.pragma "nounroll";
	mul.wide.u32 	%rd64, %r231, 4;
	add.s64 	%rd65, %rd5, %rd64;
	ld.local.v4.f32 	{%f313, %f314, %f315, %f316}, [%rd65];
	mul.f32 	%f317, %f40, %f313;
	mul.f32 	%f318, %f40, %f314;
	mul.f32 	%f319, %f40, %f315;
	mul.f32 	%f320, %f40, %f316;
	st.local.v4.f32 	[%rd65], {%f317, %f318, %f319, %f320};
	ld.local.v4.f32 	{%f321, %f322, %f323, %f324}, [%rd65+16];
	mul.f32 	%f325, %f40, %f321;
	mul.f32 	%f326, %f40, %f322;
	mul.f32 	%f327, %f40, %f323;
	mul.f32 	%f328, %f40, %f324;
	st.local.v4.f32 	[%rd65+16], {%f325, %f326, %f327, %f328};
	ld.local.v4.f32 	{%f329, %f330, %f331, %f332}, [%rd65+32];
	mul.f32 	%f333, %f40, %f329;
	mul.f32 	%f334, %f40, %f330;
	mul.f32 	%f335, %f40, %f331;
	mul.f32 	%f336, %f40, %f332;
	st.local.v4.f32 	[%rd65+32], {%f333, %f334, %f335, %f336};
	ld.local.v4.f32 	{%f337, %f338, %f339, %f340}, [%rd65+48];
	mul.f32 	%f341, %f40, %f337;
	mul.f32 	%f342, %f40, %f338;
	mul.f32 	%f343, %f40, %f339;
	mul.f32 	%f344, %f40, %f340;
	st.local.v4.f32 	[%rd65+48], {%f341, %f342, %f343, %f344};
	add.s32 	%r231, %r231, 16;
	setp.eq.s32 	%p31, %r231, %r213;
	@%p31 bra 	$L__BB0_43;
	bra.uni 	$L__BB0_42;
$L__BB0_43:
	setp.eq.s32 	%p32, %r37, 0;
	@%p32 bra 	$L__BB0_52;
	ld.param.u32 	%r194, [_Z26mqa_attention_kernel_tiledPKfS0_S0_Pfiiiif_param_6];
	and.b32  	%r40, %r194, 7;
	setp.lt.u32 	%p33, %r37, 8;
	@%p33 bra 	$L__BB0_46;
	mul.wide.u32 	%rd66, %r213, 4;
	add.s64 	%rd67, %rd5, %rd66;
	ld.local.f32 	%f345, [%rd67];
	mul.f32 	%f346, %f40, %f345;
	st.local.f32 	[%rd67], %f346;
	ld.local.f32 	%f347, [%rd67+4];
	mul.f32 	%f348, %f40, %f347;
	st.local.f32 	[%rd67+4], %f348;
	ld.local.f32 	%f349, [%rd67+8];
	mul.f32 	%f350, %f40, %f349;
	st.local.f32 	[%rd67+8], %f350;
	ld.local.f32 	%f351, [%rd67+12];
	mul.f32 	%f352, %f40, %f351;
	st.local.f32 	[%rd67+12], %f352;
	ld.local.f32 	%f353, [%rd67+16];
	mul.f32 	%f354, %f40, %f353;
	st.local.f32 	[%rd67+16], %f354;
	ld.local.f32 	%f355, [%rd67+20];
	mul.f32 	%f356, %f40, %f355;
	st.local.f32 	[%rd67+20], %f356;
	ld.local.f32 	%f357, [%rd67+24];
	mul.f32 	%f358, %f40, %f357;
	st.local.f32 	[%rd67+24], %f358;
	ld.local.f32 	%f359, [%rd67+28];
	mul.f32 	%f360, %f40, %f359;
	st.local.f32 	[%rd67+28], %f360;
	add.s32 	%r213, %r213, 8;
$L__BB0_46:
	setp.eq.s32 	%p34, %r40, 0;
	@%p34 bra 	$L__BB0_52;
	ld.param.u32 	%r195, [_Z26mqa_attention_kernel_tiledPKfS0_S0_Pfiiiif_param_6];
	and.b32  	%r43, %r195, 3;
	setp.lt.u32 	%p35, %r40, 4;
	@%p35 bra 	$L__BB0_49;
	mul.wide.u32 	%rd68, %r213, 4;
	add.s64 	%rd69, %rd5, %rd68;
	ld.local.f32 	%f361, [%rd69];
	mul.f32 	%f362, %f40, %f361;
	st.local.f32 	[%rd69], %f362;
	ld.local.f32 	%f363, [%rd69+4];
	mul.f32 	%f364, %f40, %f363;
	st.local.f32 	[%rd69+4], %f364;
	ld.local.f32 	%f365, [%rd69+8];
	mul.f32 	%f366, %f40, %f365;
	st.local.f32 	[%rd69+8], %f366;
	ld.local.f32 	%f367, [%rd69+12];
	mul.f32 	%f368, %f40, %f367;
	st.local.f32 	[%rd69+12], %f368;
	add.s32 	%r213, %r213, 4;
$L__BB0_49:
	setp.eq.s32 	%p36, %r43, 0;
	@%p36 bra 	$L__BB0_52;
	mov.b32 	%r217, 0;
$L__BB0_51:
	.pragma "nounroll";
	mul.wide.u32 	%rd70, %r213, 4;
	add.s64 	%rd71, %rd5, %rd70;
	ld.local.f32 	%f369, [%rd71];
	mul.f32 	%f370, %f40, %f369;
	st.local.f32 	[%rd71], %f370;
	add.s32 	%r213, %r213, 1;
	add.s32 	%r217, %r217, 1;
	setp.ne.s32 	%p37, %r217, %r43;
	@%p37 bra 	$L__BB0_51;
$L__BB0_52:
	setp.lt.s32 	%p38, %r104, 1;
	@%p38 bra 	$L__BB0_78;
	ld.param.u32 	%r196, [_Z26mqa_attention_kernel_tiledPKfS0_S0_Pfiiiif_param_6];
	setp.lt.s32 	%p39, %r196, 1;
	@%p39 bra 	$L__BB0_67;
	ld.param.u32 	%r197, [_Z26mqa_attention_kernel_tiledPKfS0_S0_Pfiiiif_param_6];
	and.b32  	%r50, %r197, 7;
	and.b32  	%r51, %r197, 2147483640;
	and.b32  	%r52, %r197, 1;
	neg.s32 	%r53, %r51;
	shl.b32 	%r54, %r104, 3;
	shl.b32 	%r55, %r104, 2;
	mul.lo.s32 	%r56, %r104, 5;
	mul.lo.s32 	%r57, %r104, 7;
	mov.b32 	%r218, 0;
	add.s64 	%rd9, %rd5, 16;
$L__BB0_55:
	ld.param.u32 	%r198, [_Z26mqa_attention_kernel_tiledPKfS0_S0_Pfiiiif_param_6];
	add.s32 	%r169, %r198, -1;
	setp.lt.u32 	%p48, %r169, 7;
	mov.f32 	%f449, 0f00000000;
	mov.b32 	%r229, 0;
	@%p48 bra 	$L__BB0_58;
	add.s32 	%r226, %r104, %r218;
	shl.b32 	%r170, %r104, 1;
	add.s32 	%r225, %r170, %r218;
	mad.lo.s32 	%r224, %r104, 3, %r218;
	add.s32 	%r223, %r55, %r218;
	add.s32 	%r222, %r56, %r218;
	mad.lo.s32 	%r221, %r104, 6, %r218;
	add.s32 	%r220, %r57, %r218;
	mov.f32 	%f449, 0f00000000;
	mov.u64 	%rd158, %rd9;
	mov.u32 	%r219, %r218;
	mov.u32 	%r227, %r53;
$L__BB0_57:
	.pragma "nounroll";
	ld.local.v4.f32 	{%f374, %f375, %f376, %f377}, [%rd158+-16];
	cvt.u64.u32 	%rd88, %r219;
	add.s64 	%rd89, %rd88, %rd7;
	shl.b64 	%rd90, %rd89, 2;
	add.s64 	%rd91, %rd3, %rd90;
	ld.global.nc.f32 	%f378, [%rd91];
	fma.rn.f32 	%f379, %f374, %f378, %f449;
	cvt.u64.u32 	%rd92, %r226;
	add.s64 	%rd93, %rd92, %rd7;
	shl.b64 	%rd94, %rd93, 2;
	add.s64 	%rd95, %rd3, %rd94;
	ld.global.nc.f32 	%f380, [%rd95];
	fma.rn.f32 	%f381, %f375, %f380, %f379;
	cvt.u64.u32 	%rd96, %r225;
	add.s64 	%rd97, %rd96, %rd7;
	shl.b64 	%rd98, %rd97, 2;
	add.s64 	%rd99, %rd3, %rd98;
	ld.global.nc.f32 	%f382, [%rd99];
	fma.rn.f32 	%f383, %f376, %f382, %f381;
	cvt.u64.u32 	%rd100, %r224;
	add.s64 	%rd101, %rd100, %rd7;
	shl.b64 	%rd102, %rd101, 2;
	add.s64 	%rd103, %rd3, %rd102;
	ld.global.nc.f32 	%f384, [%rd103];
	fma.rn.f32 	%f385, %f377, %f384, %f383;
	ld.local.v4.f32 	{%f386, %f387, %f388, %f389}, [%rd158];
	cvt.u64.u32 	%rd104, %r223;
	add.s64 	%rd105, %rd104, %rd7;
	shl.b64 	%rd106, %rd105, 2;
	add.s64 	%rd107, %rd3, %rd106;
	ld.global.nc.f32 	%f390, [%rd107];
	fma.rn.f32 	%f391, %f386, %f390, %f385;
	cvt.u64.u32 	%rd108, %r222;
	add.s64 	%rd109, %rd108, %rd7;
	shl.b64 	%rd110, %rd109, 2;
	add.s64 	%rd111, %rd3, %rd110;
	ld.global.nc.f32 	%f392, [%rd111];
	fma.rn.f32 	%f393, %f387, %f392, %f391;
	cvt.u64.u32 	%rd112, %r221;
	add.s64 	%rd113, %rd112, %rd7;
	shl.b64 	%rd114, %rd113, 2;
	add.s64 	%rd115, %rd3, %rd114;
	ld.global.nc.f32 	%f394, [%rd115];
	fma.rn.f32 	%f395, %f388, %f394, %f393;
	cvt.u64.u32 	%rd116, %r220;
	add.s64 	%rd117, %rd116, %rd7;
	shl.b64 	%rd118, %rd117, 2;
	add.s64 	%rd119, %rd3, %rd118;
	ld.global.nc.f32 	%f396, [%rd119];
	fma.rn.f32 	%f449, %f389, %f396, %f395;
	add.s32 	%r227, %r227, 8;
	add.s32 	%r226, %r226, %r54;
	add.s32 	%r225, %r225, %r54;
	add.s32 	%r224, %r224, %r54;
	add.s32 	%r223, %r223, %r54;
	add.s32 	%r222, %r222, %r54;
	add.s32 	%r221, %r221, %r54;
	add.s32 	%r220, %r220, %r54;
	add.s32 	%r219, %r219, %r54;
	add.s64 	%rd158, %rd158, 32;
	setp.ne.s32 	%p49, %r227, 0;
	mov.u32 	%r229, %r51;
	@%p49 bra 	$L__BB0_57;
$L__BB0_58:
	setp.eq.s32 	%p50, %r50, 0;
	@%p50 bra 	$L__BB0_66;
	add.s32 	%r171, %r50, -1;
	setp.lt.u32 	%p51, %r171, 3;
	@%p51 bra 	$L__BB0_61;
	mul.wide.u32 	%rd120, %r229, 4;
	add.s64 	%rd121, %rd5, %rd120;
	ld.local.f32 	%f398, [%rd121];
	mad.lo.s32 	%r172, %r229, %r104, %r218;
	cvt.u64.u32 	%rd122, %r172;
	add.s64 	%rd123, %rd122, %rd7;
	shl.b64 	%rd124, %rd123, 2;
	add.s64 	%rd125, %rd3, %rd124;
	ld.global.nc.f32 	%f399, [%rd125];
	fma.rn.f32 	%f400, %f398, %f399, %f449;
	ld.local.f32 	%f401, [%rd121+4];
	add.s32 	%r173, %r172, %r104;
	cvt.u64.u32 	%rd126, %r173;
	add.s64 	%rd127, %rd126, %rd7;
	shl.b64 	%rd128, %rd127, 2;
	add.s64 	%rd129, %rd3, %rd128;
	ld.global.nc.f32 	%f402, [%rd129];
	fma.rn.f32 	%f403, %f401, %f402, %f400;
	ld.local.f32 	%f404, [%rd121+8];
	add.s32 	%r174, %r173, %r104;
	cvt.u64.u32 	%rd130, %r174;
	add.s64 	%rd131, %rd130, %rd7;
	shl.b64 	%rd132, %rd131, 2;
	add.s64 	%rd133, %rd3, %rd132;
	ld.global.nc.f32 	%f405, [%rd133];
	fma.rn.f32 	%f406, %f404, %f405, %f403;
	ld.local.f32 	%f407, [%rd121+12];
	add.s32 	%r175, %r174, %r104;
	cvt.u64.u32 	%rd134, %r175;
	add.s64 	%rd135, %rd134, %rd7;
	shl.b64 	%rd136, %rd135, 2;
	add.s64 	%rd137, %rd3, %rd136;
	ld.global.nc.f32 	%f408, [%rd137];
	fma.rn.f32 	%f449, %f407, %f408, %f406;
	add.s32 	%r229, %r229, 4;
$L__BB0_61:
	ld.param.u32 	%r199, [_Z26mqa_attention_kernel_tiledPKfS0_S0_Pfiiiif_param_6];
	and.b32  	%r176, %r199, 3;
	setp.eq.s32 	%p52, %r176, 0;
	@%p52 bra 	$L__BB0_66;
	setp.eq.s32 	%p53, %r176, 1;
	@%p53 bra 	$L__BB0_64;
	mul.wide.u32 	%rd138, %r229, 4;
	add.s64 	%rd139, %rd5, %rd138;
	ld.local.f32 	%f410, [%rd139];
	mad.lo.s32 	%r177, %r229, %r104, %r218;
	cvt.u64.u32 	%rd140, %r177;
	add.s64 	%rd141, %rd140, %rd7;
	shl.b64 	%rd142, %rd141, 2;
	add.s64 	%rd143, %rd3, %rd142;
	ld.global.nc.f32 	%f411, [%rd143];
	fma.rn.f32 	%f412, %f410, %f411, %f449;
	ld.local.f32 	%f413, [%rd139+4];
	add.s32 	%r178, %r177, %r104;
	cvt.u64.u32 	%rd144, %r178;
	add.s64 	%rd145, %rd144, %rd7;
	shl.b64 	%rd146, %rd145, 2;
	add.s64 	%rd147, %rd3, %rd146;
	ld.global.nc.f32 	%f414, [%rd147];
	fma.rn.f32 	%f449, %f413, %f414, %f412;
	add.s32 	%r229, %r229, 2;
$L__BB0_64:
	setp.eq.s32 	%p54, %r52, 0;
	@%p54 bra 	$L__BB0_66;
	mul.wide.u32 	%rd148, %r229, 4;
	add.s64 	%rd149, %rd5, %rd148;
	ld.local.f32 	%f415, [%rd149];
	mad.lo.s32 	%r179, %r229, %r104, %r218;
	cvt.u64.u32 	%rd150, %r179;
	add.s64 	%rd151, %rd150, %rd7;
	shl.b64 	%rd152, %rd151, 2;
	add.s64 	%rd153, %rd3, %rd152;
	ld.global.nc.f32 	%f416, [%rd153];
	fma.rn.f32 	%f449, %f415, %f416, %f449;
$L__BB0_66:
	cvt.u64.u32 	%rd154, %r218;
	add.s64 	%rd155, %rd154, %rd6;
	shl.b64 	%rd156, %rd155, 2;
	add.s64 	%rd157, %rd4, %rd156;
	st.global.f32 	[%rd157], %f449;
	add.s32 	%r218, %r218, 1;
	setp.eq.s32 	%p55, %r218, %r104;
	@%p55 bra 	$L__BB0_78;
	bra.uni 	$L__BB0_55;
$L__BB0_67:
	add.s32 	%r160, %r104, -1;
	and.b32  	%r90, %r104, 7;
	setp.lt.u32 	%p40, %r160, 7;
	mov.b32 	%r233, 0;
	@%p40 bra 	$L__BB0_70;
	and.b32  	%r233, %r104, 2147483640;
	mov.b32 	%r232, 0;
$L__BB0_69:
	.pragma "nounroll";
	cvt.u64.u32 	%rd72, %r232;
	add.s64 	%rd73, %rd72, %rd6;
	shl.b64 	%rd74, %rd73, 2;
	add.s64 	%rd75, %rd4, %rd74;
	mov.b32 	%r162, 0;
	st.global.u32 	[%rd75], %r162;
	st.global.u32 	[%rd75+4], %r162;
	st.global.u32 	[%rd75+8], %r162;
	st.global.u32 	[%rd75+12], %r162;
	st.global.u32 	[%rd75+16], %r162;
	st.global.u32 	[%rd75+20], %r162;
	st.global.u32 	[%rd75+24], %r162;
	st.global.u32 	[%rd75+28], %r162;
	add.s32 	%r232, %r232, 8;
	setp.ne.s32 	%p41, %r232, %r233;
	@%p41 bra 	$L__BB0_69;
$L__BB0_70:
	setp.eq.s32 	%p42, %r90, 0;
	@%p42 bra 	$L__BB0_78;
	and.b32  	%r97, %r104, 3;
	setp.lt.u32 	%p43, %r90, 4;
	@%p43 bra 	$L__BB0_73;
	cvt.u64.u32 	%rd76, %r233;
	add.s64 	%rd77, %rd76, %rd6;
	shl.b64 	%rd78, %rd77, 2;
	add.s64 	%rd79, %rd4, %rd78;
	mov.b32 	%r163, 0;
	st.global.u32 	[%rd79], %r163;
	st.global.u32 	[%rd79+4], %r163;
	st.global.u32 	[%rd79+8], %r163;
	st.global.u32 	[%rd79+12], %r163;
	add.s32 	%r233, %r233, 4;
$L__BB0_73:
	setp.eq.s32 	%p44, %r97, 0;
	@%p44 bra 	$L__BB0_78;
	setp.eq.s32 	%p45, %r97, 1;
	@%p45 bra 	$L__BB0_76;
	cvt.u64.u32 	%rd80, %r233;
	add.s64 	%rd81, %rd80, %rd6;
	shl.b64 	%rd82, %rd81, 2;
	add.s64 	%rd83, %rd4, %rd82;
	mov.b32 	%r164, 0;
	st.global.u32 	[%rd83], %r164;
	st.global.u32 	[%rd83+4], %r164;
	add.s32 	%r233, %r233, 2;
$L__BB0_76:
	and.b32  	%r165, %r104, 1;
	setp.eq.b32 	%p46, %r165, 1;
	not.pred 	%p47, %p46;
	@%p47 bra 	$L__BB0_78;
	cvt.u64.u32 	%rd84, %r233;
	add.s64 	%rd85, %rd84, %rd6;
	shl.b64 	%rd86, %rd85, 2;
	add.s64 	%rd87, %rd4, %rd86;
	mov.b32 	%r166, 0;
	st.global.u32 	[%rd87], %r166;
$L__BB0_78:
	ret;

}
	// .globl	_Z20mqa_attention_kernelILi64EEvPKfS1_S1_Pfiiif
.visible .entry _Z20mqa_attention_kernelILi64EEvPKfS1_S1_Pfiiif(
	.param .u64 .ptr .align 1 _Z20mqa_attention_kernelILi64EEvPKfS1_S1_Pfiiif_param_0,
	.param .u64 .ptr .align 1 _Z20mqa_attention_kernelILi64EEvPKfS1_S1_Pfiiif_param_1,
	.param .u64 .ptr .align 1 _Z20mqa_attention_kernelILi64EEvPKfS1_S1_Pfiiif_param_2,
	.param .u64 .ptr .align 1 _Z20mqa_attention_kernelILi64EEvPKfS1_S1_Pfiiif_param_3,
	.param .u32 _Z20mqa_attention_kernelILi64EEvPKfS1_S1_Pfiiif_param_4,
	.param .u32 _Z20mqa_attention_kernelILi64EEvPKfS1_S1_Pfiiif_param_5,
	.param .u32 _Z20mqa_attention_kernelILi64EEvPKfS1_S1_Pfiiif_param_6,
	.param .f32 _Z20mqa_attention_kernelILi64EEvPKfS1_S1_Pfiiif_param_7
)
{
	.reg .pred 	%p<597>;
	.reg .b32 	%r<2995>;
	.reg .b32 	%f<7644>;
	.reg .b64 	%rd<532>;

	ld.param.u64 	%rd71, [_Z20mqa_attention_kernelILi64EEvPKfS1_S1_Pfiiif_param_2];
	ld.param.u32 	%r1133, [_Z20mqa_attention_kernelILi64EEvPKfS1_S1_Pfiiif_param_5];
	ld.param.u32 	%r1134, [_Z20mqa_attention_kernelILi64EEvPKfS1_S1_Pfiiif_param_6];
	cvta.to.global.u64 	%rd1, %rd71;
	mov.u32 	%r1135, %ctaid.x;
	mov.u32 	%r1136, %ntid.x;
	mov.u32 	%r1, %tid.x;
	mad.lo.s32 	%r2, %r1135, %r1136, %r1;
	setp.ge.s32 	%p1, %r2, %r1134;
	@%p1 bra 	$L__BB1_860;
	mov.u32 	%r1137, %ctaid.y;
	mov.u32 	%r1138, %ctaid.z;
	mad.lo.s32 	%r1139, %r1133, %r1138, %r1137;
	mad.lo.s32 	%r1140, %r1139, %r1134, %r2;
	shl.b32 	%r3, %r1140, 6;
	mul.lo.s32 	%r1141, %r1138, %r1134;
	shl.b32 	%r2985, %r1141, 6;
	setp.lt.s32 	%p2, %r1134, 1;
	mov.f32 	%f7125, 0fFF7FFFFF;
	@%p2 bra 	$L__BB1_4;
	ld.param.u64 	%rd529, [_Z20mqa_attention_kernelILi64EEvPKfS1_S1_Pfiiif_param_0];
	cvta.to.global.u64 	%rd72, %rd529;
	mul.wide.s32 	%rd73, %r3, 4;
	add.s64 	%rd74, %rd72, %rd73;
	ld.global.nc.f32 	%f1, [%rd74];
	ld.global.nc.f32 	%f2, [%rd74+4];
	ld.global.nc.f32 	%f3, [%rd74+8];
	ld.global.nc.f32 	%f4, [%rd74+12];
	ld.global.nc.f32 	%f5, [%rd74+16];
	ld.global.nc.f32 	%f6, [%rd74+20];
	ld.global.nc.f32 	%f7, [%rd74+24];
	ld.global.nc.f32 	%f8, [%rd74+28];
	ld.global.nc.f32 	%f9, [%rd74+32];
	ld.global.nc.f32 	%f10, [%rd74+36];
	ld.global.nc.f32 	%f11, [%rd74+40];
	ld.global.nc.f32 	%f12, [%rd74+44];
	ld.global.nc.f32 	%f13, [%rd74+48];
	ld.global.nc.f32 	%f14, [%rd74+52];
	ld.global.nc.f32 	%f15, [%rd74+56];
	ld.global.nc.f32 	%f16, [%rd74+60];
	ld.global.nc.f32 	%f17, [%rd74+64];
	ld.global.nc.f32 	%f18, [%rd74+68];
	ld.global.nc.f32 	%f19, [%rd74+72];
	ld.global.nc.f32 	%f20, [%rd74+76];
	ld.global.nc.f32 	%f21, [%rd74+80];
	ld.global.nc.f32 	%f22, [%rd74+84];
	ld.global.nc.f32 	%f23, [%rd74+88];
	ld.global.nc.f32 	%f24, [%rd74+92];
	ld.global.nc.f32 	%f25, [%rd74+96];
	ld.global.nc.f32 	%f26, [%rd74+100];
	ld.global.nc.f32 	%f27, [%rd74+104];
	ld.global.nc.f32 	%f28, [%rd74+108];
	ld.global.nc.f32 	%f29, [%rd74+112];
	ld.global.nc.f32 	%f30, [%rd74+116];
	ld.global.nc.f32 	%f31, [%rd74+120];
	ld.global.nc.f32 	%f32, [%rd74+124];
	ld.global.nc.f32 	%f33, [%rd74+128];
	ld.global.nc.f32 	%f34, [%rd74+132];
	ld.global.nc.f32 	%f35, [%rd74+136];
	ld.global.nc.f32 	%f36, [%rd74+140];
	ld.global.nc.f32 	%f37, [%rd74+144];
	ld.global.nc.f32 	%f38, [%rd74+148];
	ld.global.nc.f32 	%f39, [%rd74+152];
	ld.global.nc.f32 	%f40, [%rd74+156];
	ld.global.nc.f32 	%f41, [%rd74+160];
	ld.global.nc.f32 	%f42, [%rd74+164];
	ld.global.nc.f32 	%f43, [%rd74+168];
	ld.global.nc.f32 	%f44, [%rd74+172];
	ld.global.nc.f32 	%f45, [%rd74+176];
	ld.global.nc.f32 	%f46, [%rd74+180];
	ld.global.nc.f32 	%f47, [%rd74+184];
	ld.global.nc.f32 	%f48, [%rd74+188];
	ld.global.nc.f32 	%f49, [%rd74+192];
	ld.global.nc.f32 	%f50, [%rd74+196];
	ld.global.nc.f32 	%f51, [%rd74+200];
	ld.global.nc.f32 	%f52, [%rd74+204];
	ld.global.nc.f32 	%f53, [%rd74+208];
	ld.global.nc.f32 	%f54, [%rd74+212];
	ld.global.nc.f32 	%f55, [%rd74+216];
	ld.global.nc.f32 	%f56, [%rd74+220];
	ld.global.nc.f32 	%f57, [%rd74+224];
	ld.global.nc.f32 	%f58, [%rd74+228];
	ld.global.nc.f32 	%f59, [%rd74+232];
	ld.global.nc.f32 	%f60, [%rd74+236];
	ld.global.nc.f32 	%f61, [%rd74+240];
	ld.global.nc.f32 	%f62, [%rd74+244];
	ld.global.nc.f32 	%f63, [%rd74+248];
	ld.global.nc.f32 	%f64, [%rd74+252];
	mul.lo.s32 	%r1142, %r1, %r1134;
	shl.b32 	%r1143, %r1142, 2;
	mov.u32 	%r1144, shared_mem;
	add.s32 	%r2601, %r1144, %r1143;
	neg.s32 	%r2600, %r1134;
	mov.f32 	%f7125, 0fFF7FFFFF;
	mov.u32 	%r2599, %r2985;
$L__BB1_3:
	ld.param.f32 	%f7123, [_Z20mqa_attention_kernelILi64EEvPKfS1_S1_Pfiiif_param_7];
	ld.param.u64 	%rd530, [_Z20mqa_attention_kernelILi64EEvPKfS1_S1_Pfiiif_param_1];
	mul.wide.s32 	%rd75, %r2599, 4;
	cvta.to.global.u64 	%rd76, %rd530;
	add.s64 	%rd77, %rd76, %rd75;
	ld.global.nc.f32 	%f977, [%rd77];
	fma.rn.f32 	%f978, %f1, %f977, 0f00000000;
	ld.global.nc.f32 	%f979, [%rd77+4];
	fma.rn.f32 	%f980, %f2, %f979, %f978;
	ld.global.nc.f32 	%f981, [%rd77+8];
	fma.rn.f32 	%f982, %f3, %f981, %f980;
	ld.global.nc.f32 	%f983, [%rd77+12];
	fma.rn.f32 	%f984, %f4, %f983, %f982;
	ld.global.nc.f32 	%f985, [%rd77+16];
	fma.rn.f32 	%f986, %f5, %f985, %f984;
	ld.global.nc.f32 	%f987, [%rd77+20];
	fma.rn.f32 	%f988, %f6, %f987, %f986;
	ld.global.nc.f32 	%f989, [%rd77+24];
	fma.rn.f32 	%f990, %f7, %f989, %f988;
	ld.global.nc.f32 	%f991, [%rd77+28];
	fma.rn.f32 	%f992, %f8, %f991, %f990;
	ld.global.nc.f32 	%f993, [%rd77+32];
	fma.rn.f32 	%f994, %f9, %f993, %f992;
	ld.global.nc.f32 	%f995, [%rd77+36];
	fma.rn.f32 	%f996, %f10, %f995, %f994;
	ld.global.nc.f32 	%f997, [%rd77+40];
	fma.rn.f32 	%f998, %f11, %f997, %f996;
	ld.global.nc.f32 	%f999, [%rd77+44];
	fma.rn.f32 	%f1000, %f12, %f999, %f998;
	ld.global.nc.f32 	%f1001, [%rd77+48];
	fma.rn.f32 	%f1002, %f13, %f1001, %f1000;
	ld.global.nc.f32 	%f1003, [%rd77+52];
	fma.rn.f32 	%f1004, %f14, %f1003, %f1002;
	ld.global.nc.f32 	%f1005, [%rd77+56];
	fma.rn.f32 	%f1006, %f15, %f1005, %f1004;
	ld.global.nc.f32 	%f1007, [%rd77+60];
	fma.rn.f32 	%f1008, %f16, %f1007, %f1006;
	ld.global.nc.f32 	%f1009, [%rd77+64];
	fma.rn.f32 	%f1010, %f17, %f1009, %f1008;
	ld.global.nc.f32 	%f1011, [%rd77+68];
	fma.rn.f32 	%f1012, %f18, %f1011, %f1010;
	ld.global.nc.f32 	%f1013, [%rd77+72];
	fma.rn.f32 	%f1014, %f19, %f1013, %f1012;
	ld.global.nc.f32 	%f1015, [%rd77+76];
	fma.rn.f32 	%f1016, %f20, %f1015, %f1014;
	ld.global.nc.f32 	%f1017, [%rd77+80];
	fma.rn.f32 	%f1018, %f21, %f1017, %f1016;
	ld.global.nc.f32 	%f1019, [%rd77+84];
	fma.rn.f32 	%f1020, %f22, %f1019, %f1018;
	ld.global.nc.f32 	%f1021, [%rd77+88];
	fma.rn.f32 	%f1022, %f23, %f1021, %f1020;
	ld.global.nc.f32 	%f1023, [%rd77+92];
	fma.rn.f32 	%f1024, %f24, %f1023, %f1022;
	ld.global.nc.f32 	%f1025, [%rd77+96];
	fma.rn.f32 	%f1026, %f25, %f1025, %f1024;
	ld.global.nc.f32 	%f1027, [%rd77+100];
	fma.rn.f32 	%f1028, %f26, %f1027, %f1026;
	ld.global.nc.f32 	%f1029, [%rd77+104];
	fma.rn.f32 	%f1030, %f27, %f1029, %f1028;
	ld.global.nc.f32 	%f1031, [%rd77+108];
	fma.rn.f32 	%f1032, %f28, %f1031, %f1030;
	ld.global.nc.f32 	%f1033, [%rd77+112];
	fma.rn.f32 	%f1034, %f29, %f1033, %f1032;
	ld.global.nc.f32 	%f1035, [%rd77+116];
	fma.rn.f32 	%f1036, %f30, %f1035, %f1034;
	ld.global.nc.f32 	%f1037, [%rd77+120];
	fma.rn.f32 	%f1038, %f31, %f1037, %f1036;
	ld.global.nc.f32 	%f1039, [%rd77+124];
	fma.rn.f32 	%f1040, %f32, %f1039, %f1038;
	ld.global.nc.f32 	%f1041, [%rd77+128];
	fma.rn.f32 	%f1042, %f33, %f1041, %f1040;
	ld.global.nc.f32 	%f1043, [%rd77+132];
	fma.rn.f32 	%f1044, %f34, %f1043, %f1042;
	ld.global.nc.f32 	%f1045, [%rd77+136];
	fma.rn.f32 	%f1046, %f35, %f1045, %f1044;
	ld.global.nc.f32 	%f1047, [%rd77+140];
	fma.rn.f32 	%f1048, %f36, %f1047, %f1046;
	ld.global.nc.f32 	%f1049, [%rd77+144];
	fma.rn.f32 	%f1050, %f37, %f1049, %f1048;
	ld.global.nc.f32 	%f1051, [%rd77+148];
	fma.rn.f32 	%f1052, %f38, %f1051, %f1050;
	ld.global.nc.f32 	%f1053, [%rd77+152];
	fma.rn.f32 	%f1054, %f39, %f1053, %f1052;
	ld.global.nc.f32 	%f1055, [%rd77+156];
	fma.rn.f32 	%f1056, %f40, %f1055, %f1054;
	ld.global.nc.f32 	%f1057, [%rd77+160];
	fma.rn.f32 	%f1058, %f41, %f1057, %f1056;
	ld.global.nc.f32 	%f1059, [%rd77+164];
	fma.rn.f32 	%f1060, %f42, %f1059, %f1058;
	ld.global.nc.f32 	%f1061, [%rd77+168];
	fma.rn.f32 	%f1062, %f43, %f1061, %f1060;
	ld.global.nc.f32 	%f1063, [%rd77+172];
	fma.rn.f32 	%f1064, %f44, %f1063, %f1062;
	ld.global.nc.f32 	%f1065, [%rd77+176];
	fma.rn.f32 	%f1066, %f45, %f1065, %f1064;
	ld.global.nc.f32 	%f1067, [%rd77+180];
	fma.rn.f32 	%f1068, %f46, %f1067, %f1066;
	ld.global.nc.f32 	%f1069, [%rd77+184];
	fma.rn.f32 	%f1070, %f47, %f1069, %f1068;
	ld.global.nc.f32 	%f1071, [%rd77+188];
	fma.rn.f32 	%f1072, %f48, %f1071, %f1070;
	ld.global.nc.f32 	%f1073, [%rd77+192];
	fma.rn.f32 	%f1074, %f49, %f1073, %f1072;
	ld.global.nc.f32 	%f1075, [%rd77+196];
	fma.rn.f32 	%f1076, %f50, %f1075, %f1074;
	ld.global.nc.f32 	%f1077, [%rd77+200];
	fma.rn.f32 	%f1078, %f51, %f1077, %f1076;
	ld.global.nc.f32 	%f1079, [%rd77+204];
	fma.rn.f32 	%f1080, %f52, %f1079, %f1078;
	ld.global.nc.f32 	%f1081, [%rd77+208];
	fma.rn.f32 	%f1082, %f53, %f1081, %f1080;
	ld.global.nc.f32 	%f1083, [%rd77+212];
	fma.rn.f32 	%f1084, %f54, %f1083, %f1082;
	ld.global.nc.f32 	%f1085, [%rd77+216];
	fma.rn.f32 	%f1086, %f55, %f1085, %f1084;
	ld.global.nc.f32 	%f1087, [%rd77+220];
	fma.rn.f32 	%f1088, %f56, %f1087, %f1086;
	ld.global.nc.f32 	%f1089, [%rd77+224];
	fma.rn.f32 	%f1090, %f57, %f1089, %f1088;
	ld.global.nc.f32 	%f1091, [%rd77+228];
	fma.rn.f32 	%f1092, %f58, %f1091, %f1090;
	ld.global.nc.f32 	%f1093, [%rd77+232];
	fma.rn.f32 	%f1094, %f59, %f1093, %f1092;
	ld.global.nc.f32 	%f1095, [%rd77+236];
	fma.rn.f32 	%f1096, %f60, %f1095, %f1094;
	ld.global.nc.f32 	%f1097, [%rd77+240];
	fma.rn.f32 	%f1098, %f61, %f1097, %f1096;
	ld.global.nc.f32 	%f1099, [%rd77+244];
	fma.rn.f32 	%f1100, %f62, %f1099, %f1098;
	ld.global.nc.f32 	%f1101, [%rd77+248];
	fma.rn.f32 	%f1102, %f63, %f1101, %f1100;
	ld.global.nc.f32 	%f1103, [%rd77+252];
	fma.rn.f32 	%f1104, %f64, %f1103, %f1102;
	mul.f32 	%f1105, %f7123, %f1104;
	st.shared.f32 	[%r2601], %f1105;
	max.f32 	%f7125, %f7125, %f1105;
	add.s32 	%r2601, %r2601, 4;
	add.s32 	%r2600, %r2600, 1;
	setp.ne.s32 	%p3, %r2600, 0;
	add.s32 	%r2599, %r2599, 64;
	@%p3 bra 	$L__BB1_3;
$L__BB1_4:
	setp.lt.s32 	%p4, %r1134, 1;
	mov.f32 	%f7131, 0f00000000;
	@%p4 bra 	$L__BB1_13;
	mul.lo.s32 	%r13, %r1134, %r1;
	add.s32 	%r1146, %r1134, -1;
	and.b32  	%r14, %r1134, 3;
	setp.lt.u32 	%p5, %r1146, 3;
	mov.f32 	%f7131, 0f00000000;
	mov.b32 	%r2605, 0;
	@%p5 bra 	$L__BB1_8;
	and.b32  	%r2605, %r1134, 2147483644;
	neg.s32 	%r2603, %r2605;
	shl.b32 	%r1147, %r13, 2;
	mov.u32 	%r1148, shared_mem;
	add.s32 	%r1149, %r1147, %r1148;
	add.s32 	%r2602, %r1149, 8;
	mov.f32 	%f7131, 0f00000000;
$L__BB1_7:
	.pragma "nounroll";
	ld.shared.f32 	%f1110, [%r2602+-8];
	sub.f32 	%f1111, %f1110, %f7125;
	fma.rn.f32 	%f1112, %f1111, 0f3BBB989D, 0f3F000000;
	cvt.sat.f32.f32 	%f1113, %f1112;
	mov.f32 	%f1114, 0f4B400001;
	mov.f32 	%f1115, 0f437C0000;
	fma.rm.f32 	%f1116, %f1113, %f1115, %f1114;
	add.f32 	%f1117, %f1116, 0fCB40007F;
	neg.f32 	%f1118, %f1117;
	fma.rn.f32 	%f1119, %f1111, 0f3FB8AA3B, %f1118;
	fma.rn.f32 	%f1120, %f1111, 0f32A57060, %f1119;
	mov.b32 	%r1150, %f1116;
	shl.b32 	%r1151, %r1150, 23;
	mov.b32 	%f1121, %r1151;
	ex2.approx.ftz.f32 	%f1122, %f1120;
	mul.f32 	%f1123, %f1122, %f1121;
	st.shared.f32 	[%r2602+-8], %f1123;
	add.f32 	%f1124, %f7131, %f1123;
	ld.shared.f32 	%f1125, [%r2602+-4];
	sub.f32 	%f1126, %f1125, %f7125;
	fma.rn.f32 	%f1127, %f1126, 0f3BBB989D, 0f3F000000;
	cvt.sat.f32.f32 	%f1128, %f1127;
	fma.rm.f32 	%f1129, %f1128, %f1115, %f1114;
	add.f32 	%f1130, %f1129, 0fCB40007F;
	neg.f32 	%f1131, %f1130;
	fma.rn.f32 	%f1132, %f1126, 0f3FB8AA3B, %f1131;
	fma.rn.f32 	%f1133, %f1126, 0f32A57060, %f1132;
	mov.b32 	%r1152, %f1129;
	shl.b32 	%r1153, %r1152, 23;
	mov.b32 	%f1134, %r1153;
	ex2.approx.ftz.f32 	%f1135, %f1133;
	mul.f32 	%f1136, %f1135, %f1134;
	st.shared.f32 	[%r2602+-4], %f1136;
	add.f32 	%f1137, %f1124, %f1136;
	ld.shared.f32 	%f1138, [%r2602];
	sub.f32 	%f1139, %f1138, %f7125;
	fma.rn.f32 	%f1140, %f1139, 0f3BBB989D, 0f3F000000;
	cvt.sat.f32.f32 	%f1141, %f1140;
	fma.rm.f32 	%f1142, %f1141, %f1115, %f1114;
	add.f32 	%f1143, %f1142, 0fCB40007F;
	neg.f32 	%f1144, %f1143;
	fma.rn.f32 	%f1145, %f1139, 0f3FB8AA3B, %f1144;
	fma.rn.f32 	%f1146, %f1139, 0f32A57060, %f1145;
	mov.b32 	%r1154, %f1142;
	shl.b32 	%r1155, %r1154, 23;
	mov.b32 	%f1147, %r1155;
	ex2.approx.ftz.f32 	%f1148, %f1146;
	mul.f32 	%f1149, %f1148, %f1147;
	st.shared.f32 	[%r2602], %f1149;
	add.f32 	%f1150, %f1137, %f1149;
	ld.shared.f32 	%f1151, [%r2602+4];
	sub.f32 	%f1152, %f1151, %f7125;
	fma.rn.f32 	%f1153, %f1152, 0f3BBB989D, 0f3F000000;
	cvt.sat.f32.f32 	%f1154, %f1153;
	fma.rm.f32 	%f1155, %f1154, %f1115, %f1114;
	add.f32 	%f1156, %f1155, 0fCB40007F;
	neg.f32 	%f1157, %f1156;
	fma.rn.f32 	%f1158, %f1152, 0f3FB8AA3B, %f1157;
	fma.rn.f32 	%f1159, %f1152, 0f32A57060, %f1158;
	mov.b32 	%r1156, %f1155;
	shl.b32 	%r1157, %r1156, 23;
	mov.b32 	%f1160, %r1157;
	ex2.approx.ftz.f32 	%f1161, %f1159;
	mul.f32 	%f1162, %f1161, %f1160;
	st.shared.f32 	[%r2602+4], %f1162;
	add.f32 	%f7131, %f1150, %f1162;
	add.s32 	%r2603, %r2603, 4;
	add.s32 	%r2602, %r2602, 16;
	setp.ne.s32 	%p6, %r2603, 0;
	@%p6 bra 	$L__BB1_7;
$L__BB1_8:
	setp.eq.s32 	%p7, %r14, 0;
	@%p7 bra 	$L__BB1_13;
	setp.eq.s32 	%p8, %r14, 1;
	@%p8 bra 	$L__BB1_11;
	add.s32 	%r1158, %r2605, %r13;
	shl.b32 	%r1159, %r1158, 2;
	mov.u32 	%r1160, shared_mem;
	add.s32 	%r1161, %r1160, %r1159;
	ld.shared.f32 	%f1164, [%r1161];
	sub.f32 	%f1165, %f1164, %f7125;
	fma.rn.f32 	%f1166, %f1165, 0f3BBB989D, 0f3F000000;
	cvt.sat.f32.f32 	%f1167, %f1166;
	mov.f32 	%f1168, 0f4B400001;
	mov.f32 	%f1169, 0f437C0000;
	fma.rm.f32 	%f1170, %f1167, %f1169, %f1168;
	add.f32 	%f1171, %f1170, 0fCB40007F;
	neg.f32 	%f1172, %f1171;
	fma.rn.f32 	%f1173, %f1165, 0f3FB8AA3B, %f1172;
	fma.rn.f32 	%f1174, %f1165, 0f32A57060, %f1173;
	mov.b32 	%r1162, %f1170;
	shl.b32 	%r1163, %r1162, 23;
	mov.b32 	%f1175, %r1163;
	ex2.approx.ftz.f32 	%f1176, %f1174;
	mul.f32 	%f1177, %f1176, %f1175;
	st.shared.f32 	[%r1161], %f1177;
	add.f32 	%f1178, %f7131, %f1177;
	ld.shared.f32 	%f1179, [%r1161+4];
	sub.f32 	%f1180, %f1179, %f7125;
	fma.rn.f32 	%f1181, %f1180, 0f3BBB989D, 0f3F000000;
	cvt.sat.f32.f32 	%f1182, %f1181;
	fma.rm.f32 	%f1183, %f1182, %f1169, %f1168;
	add.f32 	%f1184, %f1183, 0fCB40007F;
	neg.f32 	%f1185, %f1184;
	fma.rn.f32 	%f1186, %f1180, 0f3FB8AA3B, %f1185;
	fma.rn.f32 	%f1187, %f1180, 0f32A57060, %f1186;
	mov.b32 	%r1164, %f1183;
	shl.b32 	%r1165, %r1164, 23;
	mov.b32 	%f1188, %r1165;
	ex2.approx.ftz.f32 	%f1189, %f1187;
	mul.f32 	%f1190, %f1189, %f1188;
	st.shared.f32 	[%r1161+4], %f1190;
	add.f32 	%f7131, %f1178, %f1190;
	add.s32 	%r2605, %r2605, 2;
$L__BB1_11:
	and.b32  	%r1166, %r1134, 1;
	setp.eq.b32 	%p9, %r1166, 1;
	not.pred 	%p10, %p9;
	@%p10 bra 	$L__BB1_13;
	add.s32 	%r1167, %r2605, %r13;
	shl.b32 	%r1168, %r1167, 2;
	mov.u32 	%r1169, shared_mem;
	add.s32 	%r1170, %r1169, %r1168;
	ld.shared.f32 	%f1191, [%r1170];
	sub.f32 	%f1192, %f1191, %f7125;
	fma.rn.f32 	%f1193, %f1192, 0f3BBB989D, 0f3F000000;
	cvt.sat.f32.f32 	%f1194, %f1193;
	mov.f32 	%f1195, 0f4B400001;
	mov.f32 	%f1196, 0f437C0000;
	fma.rm.f32 	%f1197, %f1194, %f1196, %f1195;
	add.f32 	%f1198, %f1197, 0fCB40007F;
	neg.f32 	%f1199, %f1198;
	fma.rn.f32 	%f1200, %f1192, 0f3FB8AA3B, %f1199;
	fma.rn.f32 	%f1201, %f1192, 0f32A57060, %f1200;
	mov.b32 	%r1171, %f1197;
	shl.b32 	%r1172, %r1171, 23;
	mov.b32 	%f1202, %r1172;
	ex2.approx.ftz.f32 	%f1203, %f1201;
	mul.f32 	%f1204, %f1203, %f1202;
	st.shared.f32 	[%r1170], %f1204;
	add.f32 	%f7131, %f7131, %f1204;
$L__BB1_13:
	setp.lt.s32 	%p11, %r1134, 1;
	rcp.rn.f32 	%f77, %f7131;
	@%p11 bra 	$L__BB1_25;
	mul.lo.s32 	%r25, %r1134, %r1;
	add.s32 	%r1174, %r1134, -1;
	and.b32  	%r26, %r1134, 7;
	setp.lt.u32 	%p12, %r1174, 7;
	mov.b32 	%r2606, 0;
	@%p12 bra 	$L__BB1_17;
	and.b32  	%r2606, %r1134, 2147483640;
	neg.s32 	%r2994, %r2606;
	shl.b32 	%r1175, %r25, 2;
	mov.u32 	%r1176, shared_mem;
	add.s32 	%r1177, %r1175, %r1176;
	add.s32 	%r2993, %r1177, 16;
$L__BB1_16:
	.pragma "nounroll";
	ld.shared.f32 	%f1205, [%r2993+-16];
	mul.f32 	%f1206, %f77, %f1205;
	st.shared.f32 	[%r2993+-16], %f1206;
	ld.shared.f32 	%f1207, [%r2993+-12];
	mul.f32 	%f1208, %f77, %f1207;
	st.shared.f32 	[%r2993+-12], %f1208;
	ld.shared.f32 	%f1209, [%r2993+-8];
	mul.f32 	%f1210, %f77, %f1209;
	st.shared.f32 	[%r2993+-8], %f1210;
	ld.shared.f32 	%f1211, [%r2993+-4];
	mul.f32 	%f1212, %f77, %f1211;
	st.shared.f32 	[%r2993+-4], %f1212;
	ld.shared.f32 	%f1213, [%r2993];
	mul.f32 	%f1214, %f77, %f1213;
	st.shared.f32 	[%r2993], %f1214;
	ld.shared.f32 	%f1215, [%r2993+4];
	mul.f32 	%f1216, %f77, %f1215;
	st.shared.f32 	[%r2993+4], %f1216;
	ld.shared.f32 	%f1217, [%r2993+8];
	mul.f32 	%f1218, %f77, %f1217;
	st.shared.f32 	[%r2993+8], %f1218;
	ld.shared.f32 	%f1219, [%r2993+12];
	mul.f32 	%f1220, %f77, %f1219;
	st.shared.f32 	[%r2993+12], %f1220;
	add.s32 	%r2994, %r2994, 8;
	add.s32 	%r2993, %r2993, 32;
	setp.eq.s32 	%p13, %r2994, 0;
	@%p13 bra 	$L__BB1_17;
	bra.uni 	$L__BB1_16;
$L__BB1_17:
	setp.eq.s32 	%p14, %r26, 0;
	@%p14 bra 	$L__BB1_25;
	and.b32  	%r31, %r1134, 3;
	setp.lt.u32 	%p15, %r26, 4;
	@%p15 bra 	$L__BB1_20;
	add.s32 	%r1178, %r2606, %r25;
	shl.b32 	%r1179, %r1178, 2;
	mov.u32 	%r1180, shared_mem;
	add.s32 	%r1181, %r1180, %r1179;
	ld.shared.f32 	%f1221, [%r1181];
	mul.f32 	%f1222, %f77, %f1221;
	st.shared.f32 	[%r1181], %f1222;
	ld.shared.f32 	%f1223, [%r1181+4];
	mul.f32 	%f1224, %f77, %f1223;
	st.shared.f32 	[%r1181+4], %f1224;
	ld.shared.f32 	%f1225, [%r1181+8];
	mul.f32 	%f1226, %f77, %f1225;
	st.shared.f32 	[%r1181+8], %f1226;
	ld.shared.f32 	%f1227, [%r1181+12];
	mul.f32 	%f1228, %f77, %f1227;
	st.shared.f32 	[%r1181+12], %f1228;
	add.s32 	%r2606, %r2606, 4;
$L__BB1_20:
	setp.eq.s32 	%p16, %r31, 0;
	@%p16 bra 	$L__BB1_25;
	setp.eq.s32 	%p17, %r31, 1;
	@%p17 bra 	$L__BB1_23;
	add.s32 	%r1182, %r2606, %r25;
	shl.b32 	%r1183, %r1182, 2;
	mov.u32 	%r1184, shared_mem;
	add.s32 	%r1185, %r1184, %r1183;
	ld.shared.f32 	%f1229, [%r1185];
	mul.f32 	%f1230, %f77, %f1229;
	st.shared.f32 	[%r1185], %f1230;
	ld.shared.f32 	%f1231, [%r1185+4];
	mul.f32 	%f1232, %f77, %f1231;
	st.shared.f32 	[%r1185+4], %f1232;
	add.s32 	%r2606, %r2606, 2;
$L__BB1_23:
	and.b32  	%r1186, %r1134, 1;
	setp.eq.b32 	%p18, %r1186, 1;
	not.pred 	%p19, %p18;
	@%p19 bra 	$L__BB1_25;
	add.s32 	%r1187, %r2606, %r25;
	shl.b32 	%r1188, %r1187, 2;
	mov.u32 	%r1189, shared_mem;
	add.s32 	%r1190, %r1189, %r1188;
	ld.shared.f32 	%f1233, [%r1190];
	mul.f32 	%f1234, %f77, %f1233;
	st.shared.f32 	[%r1190], %f1234;
$L__BB1_25:
	ld.param.u64 	%rd531, [_Z20mqa_attention_kernelILi64EEvPKfS1_S1_Pfiiif_param_3];
	cvta.to.global.u64 	%rd2, %rd531;
	setp.lt.s32 	%p20, %r1134, 1;
	mul.lo.s32 	%r36, %r1134, %r1;
	@%p20 bra 	$L__BB1_859;
	add.s32 	%r37, %r1134, -1;
	and.b32  	%r38, %r1134, 15;
	add.s32 	%r39, %r38, -1;
	and.b32  	%r40, %r1134, 7;
	add.s32 	%r41, %r40, -1;
	setp.lt.u32 	%p21, %r37, 15;
	mov.f32 	%f7643, 0f00000000;
	mov.b32 	%r2990, 0;
	@%p21 bra 	$L__BB1_848;
	and.b32  	%r2990, %r1134, 2147483632;
	neg.s32 	%r2611, %r2990;
	shl.b32 	%r1193, %r36, 2;
	mov.u32 	%r1194, shared_mem;
	add.s32 	%r1195, %r1193, %r1194;
	add.s32 	%r2609, %r1195, 32;
	mov.f32 	%f7643, 0f00000000;
	mov.u32 	%r2610, %r2985;
	bra.uni 	$L__BB1_847;
$L__BB1_28:
	and.b32  	%r2616, %r1134, 2147483632;
	neg.s32 	%r2614, %r2616;
	shl.b32 	%r1214, %r36, 2;
	mov.u32 	%r1215, shared_mem;
	add.s32 	%r1216, %r1214, %r1215;
	add.s32 	%r2612, %r1216, 32;
	mov.f32 	%f7140, 0f00000000;
	mov.u32 	%r2613, %r2985;
$L__BB1_29:
	.pragma "nounroll";
	ld.shared.f32 	%f1330, [%r2612+-32];
	add.s32 	%r1217, %r2613, 1;
	mul.wide.s32 	%rd88, %r1217, 4;
	add.s64 	%rd89, %rd1, %rd88;
	ld.global.nc.f32 	%f1331, [%rd89];
	fma.rn.f32 	%f1332, %f1330, %f1331, %f7140;
	ld.shared.f32 	%f1333, [%r2612+-28];
	ld.global.nc.f32 	%f1334, [%rd89+256];
	fma.rn.f32 	%f1335, %f1333, %f1334, %f1332;
	ld.shared.f32 	%f1336, [%r2612+-24];
	ld.global.nc.f32 	%f1337, [%rd89+512];
	fma.rn.f32 	%f1338, %f1336, %f1337, %f1335;
	ld.shared.f32 	%f1339, [%r2612+-20];
	ld.global.nc.f32 	%f1340, [%rd89+768];
	fma.rn.f32 	%f1341, %f1339, %f1340, %f1338;
	ld.shared.f32 	%f1342, [%r2612+-16];
	ld.global.nc.f32 	%f1343, [%rd89+1024];
	fma.rn.f32 	%f1344, %f1342, %f1343, %f1341;
	ld.shared.f32 	%f1345, [%r2612+-12];
	ld.global.nc.f32 	%f1346, [%rd89+1280];
	fma.rn.f32 	%f1347, %f1345, %f1346, %f1344;
	ld.shared.f32 	%f1348, [%r2612+-8];
	ld.global.nc.f32 	%f1349, [%rd89+1536];
	fma.rn.f32 	%f1350, %f1348, %f1349, %f1347;
	ld.shared.f32 	%f1351, [%r2612+-4];
	ld.global.nc.f32 	%f1352, [%rd89+1792];
	fma.rn.f32 	%f1353, %f1351, %f1352, %f1350;
	ld.shared.f32 	%f1354, [%r2612];
	ld.global.nc.f32 	%f1355, [%rd89+2048];
	fma.rn.f32 	%f1356, %f1354, %f1355, %f1353;
	ld.shared.f32 	%f1357, [%r2612+4];
	ld.global.nc.f32 	%f1358, [%rd89+2304];
	fma.rn.f32 	%f1359, %f1357, %f1358, %f1356;
	ld.shared.f32 	%f1360, [%r2612+8];
	ld.global.nc.f32 	%f1361, [%rd89+2560];
	fma.rn.f32 	%f1362, %f1360, %f1361, %f1359;
	ld.shared.f32 	%f1363, [%r2612+12];
	ld.global.nc.f32 	%f1364, [%rd89+2816];
	fma.rn.f32 	%f1365, %f1363, %f1364, %f1362;
	ld.shared.f32 	%f1366, [%r2612+16];
	ld.global.nc.f32 	%f1367, [%rd89+3072];
	fma.rn.f32 	%f1368, %f1366, %f1367, %f1365;
	ld.shared.f32 	%f1369, [%r2612+20];
	ld.global.nc.f32 	%f1370, [%rd89+3328];
	fma.rn.f32 	%f1371, %f1369, %f1370, %f1368;
	ld.shared.f32 	%f1372, [%r2612+24];
	ld.global.nc.f32 	%f1373, [%rd89+3584];
	fma.rn.f32 	%f1374, %f1372, %f1373, %f1371;
	ld.shared.f32 	%f1375, [%r2612+28];
	ld.global.nc.f32 	%f1376, [%rd89+3840];
	fma.rn.f32 	%f7140, %f1375, %f1376, %f1374;
	add.s32 	%r2614, %r2614, 16;
	add.s32 	%r2613, %r2613, 1024;
	add.s32 	%r2612, %r2612, 64;
	setp.ne.s32 	%p31, %r2614, 0;
	@%p31 bra 	$L__BB1_29;
$L__BB1_30:
	setp.eq.s32 	%p32, %r38, 0;
	@%p32 bra 	$L__BB1_40;
	setp.lt.u32 	%p33, %r38, 8;
	@%p33 bra 	$L__BB1_33;
	add.s32 	%r1218, %r2616, %r36;
	shl.b32 	%r1219, %r1218, 2;
	mov.u32 	%r1220, shared_mem;
	add.s32 	%r1221, %r1220, %r1219;
	ld.shared.f32 	%f1378, [%r1221];
	shl.b32 	%r1222, %r2616, 6;
	add.s32 	%r1223, %r1128, %r1222;
	mul.wide.s32 	%rd90, %r1223, 4;
	add.s64 	%rd91, %rd1, %rd90;
	ld.global.nc.f32 	%f1379, [%rd91];
	fma.rn.f32 	%f1380, %f1378, %f1379, %f7140;
	ld.shared.f32 	%f1381, [%r1221+4];
	ld.global.nc.f32 	%f1382, [%rd91+256];
	fma.rn.f32 	%f1383, %f1381, %f1382, %f1380;
	ld.shared.f32 	%f1384, [%r1221+8];
	ld.global.nc.f32 	%f1385, [%rd91+512];
	fma.rn.f32 	%f1386, %f1384, %f1385, %f1383;
	ld.shared.f32 	%f1387, [%r1221+12];
	ld.global.nc.f32 	%f1388, [%rd91+768];
	fma.rn.f32 	%f1389, %f1387, %f1388, %f1386;
	ld.shared.f32 	%f1390, [%r1221+16];
	ld.global.nc.f32 	%f1391, [%rd91+1024];
	fma.rn.f32 	%f1392, %f1390, %f1391, %f1389;
	ld.shared.f32 	%f1393, [%r1221+20];
	ld.global.nc.f32 	%f1394, [%rd91+1280];
	fma.rn.f32 	%f1395, %f1393, %f1394, %f1392;
	ld.shared.f32 	%f1396, [%r1221+24];
	ld.global.nc.f32 	%f1397, [%rd91+1536];
	fma.rn.f32 	%f1398, %f1396, %f1397, %f1395;
	ld.shared.f32 	%f1399, [%r1221+28];
	ld.global.nc.f32 	%f1400, [%rd91+1792];
	fma.rn.f32 	%f7140, %f1399, %f1400, %f1398;
	add.s32 	%r2616, %r2616, 8;
$L__BB1_33:
	setp.eq.s32 	%p34, %r40, 0;
	@%p34 bra 	$L__BB1_40;
	and.b32  	%r60, %r1134, 3;
	setp.lt.u32 	%p35, %r41, 3;
	@%p35 bra 	$L__BB1_36;
	add.s32 	%r1224, %r2616, %r36;
	shl.b32 	%r1225, %r1224, 2;
	mov.u32 	%r1226, shared_mem;
	add.s32 	%r1227, %r1226, %r1225;
	ld.shared.f32 	%f1402, [%r1227];
	shl.b32 	%r1228, %r2616, 6;
	add.s32 	%r1229, %r1128, %r1228;
	mul.wide.s32 	%rd92, %r1229, 4;
	add.s64 	%rd93, %rd1, %rd92;
	ld.global.nc.f32 	%f1403, [%rd93];
	fma.rn.f32 	%f1404, %f1402, %f1403, %f7140;
	ld.shared.f32 	%f1405, [%r1227+4];
	ld.global.nc.f32 	%f1406, [%rd93+256];
	fma.rn.f32 	%f1407, %f1405, %f1406, %f1404;
	ld.shared.f32 	%f1408, [%r1227+8];
	ld.global.nc.f32 	%f1409, [%rd93+512];
	fma.rn.f32 	%f1410, %f1408, %f1409, %f1407;
	ld.shared.f32 	%f1411, [%r1227+12];
	ld.global.nc.f32 	%f1412, [%rd93+768];
	fma.rn.f32 	%f7140, %f1411, %f1412, %f1410;
	add.s32 	%r2616, %r2616, 4;
$L__BB1_36:
	setp.eq.s32 	%p36, %r60, 0;
	@%p36 bra 	$L__BB1_40;
	add.s32 	%r1230, %r2616, %r36;
	shl.b32 	%r1231, %r1230, 2;
	mov.u32 	%r1232, shared_mem;
	add.s32 	%r63, %r1232, %r1231;
	ld.shared.f32 	%f1413, [%r63];
	shl.b32 	%r1233, %r2616, 6;
	add.s32 	%r1234, %r1128, %r1233;
	mul.wide.s32 	%rd94, %r1234, 4;
	add.s64 	%rd3, %rd1, %rd94;
	ld.global.nc.f32 	%f1414, [%rd3];
	fma.rn.f32 	%f7140, %f1413, %f1414, %f7140;
	setp.eq.s32 	%p37, %r60, 1;
	@%p37 bra 	$L__BB1_40;
	ld.shared.f32 	%f1415, [%r63+4];
	ld.global.nc.f32 	%f1416, [%rd3+256];
	fma.rn.f32 	%f7140, %f1415, %f1416, %f7140;
	setp.eq.s32 	%p38, %r60, 2;
	@%p38 bra 	$L__BB1_40;
	ld.shared.f32 	%f1417, [%r63+8];
	ld.global.nc.f32 	%f1418, [%rd3+512];
	fma.rn.f32 	%f7140, %f1417, %f1418, %f7140;
$L__BB1_40:
	setp.lt.u32 	%p39, %r37, 15;
	st.global.f32 	[%rd67+4], %f7140;
	add.s32 	%r64, %r2985, 2;
	mov.f32 	%f7148, 0f00000000;
	mov.b32 	%r2622, 0;
	@%p39 bra 	$L__BB1_43;
	and.b32  	%r2622, %r1134, 2147483632;
	neg.s32 	%r2620, %r2622;
	shl.b32 	%r1236, %r36, 2;
	mov.u32 	%r1237, shared_mem;
	add.s32 	%r1238, %r1236, %r1237;
	add.s32 	%r2618, %r1238, 32;
	mov.f32 	%f7148, 0f00000000;
	mov.u32 	%r2619, %r2985;
$L__BB1_42:
	.pragma "nounroll";
	ld.shared.f32 	%f1422, [%r2618+-32];
	add.s32 	%r1239, %r2619, 2;
	mul.wide.s32 	%rd95, %r1239, 4;
	add.s64 	%rd96, %rd1, %rd95;
	ld.global.nc.f32 	%f1423, [%rd96];
	fma.rn.f32 	%f1424, %f1422, %f1423, %f7148;
	ld.shared.f32 	%f1425, [%r2618+-28];
	ld.global.nc.f32 	%f1426, [%rd96+256];
	fma.rn.f32 	%f1427, %f1425, %f1426, %f1424;
	ld.shared.f32 	%f1428, [%r2618+-24];
	ld.global.nc.f32 	%f1429, [%rd96+512];
	fma.rn.f32 	%f1430, %f1428, %f1429, %f1427;
	ld.shared.f32 	%f1431, [%r2618+-20];
	ld.global.nc.f32 	%f1432, [%rd96+768];
	fma.rn.f32 	%f1433, %f1431, %f1432, %f1430;
	ld.shared.f32 	%f1434, [%r2618+-16];
	ld.global.nc.f32 	%f1435, [%rd96+1024];
	fma.rn.f32 	%f1436, %f1434, %f1435, %f1433;
	ld.shared.f32 	%f1437, [%r2618+-12];
	ld.global.nc.f32 	%f1438, [%rd96+1280];
	fma.rn.f32 	%f1439, %f1437, %f1438, %f1436;
	ld.shared.f32 	%f1440, [%r2618+-8];
	ld.global.nc.f32 	%f1441, [%rd96+1536];
	fma.rn.f32 	%f1442, %f1440, %f1441, %f1439;
	ld.shared.f32 	%f1443, [%r2618+-4];
	ld.global.nc.f32 	%f1444, [%rd96+1792];
	fma.rn.f32 	%f1445, %f1443, %f1444, %f1442;
	ld.shared.f32 	%f1446, [%r2618];
	ld.global.nc.f32 	%f1447, [%rd96+2048];
	fma.rn.f32 	%f1448, %f1446, %f1447, %f1445;
	ld.shared.f32 	%f1449, [%r2618+4];
	ld.global.nc.f32 	%f1450, [%rd96+2304];
	fma.rn.f32 	%f1451, %f1449, %f1450, %f1448;
	ld.shared.f32 	%f1452, [%r2618+8];
	ld.global.nc.f32 	%f1453, [%rd96+2560];
	fma.rn.f32 	%f1454, %f1452, %f1453, %f1451;
	ld.shared.f32 	%f1455, [%r2618+12];
	ld.global.nc.f32 	%f1456, [%rd96+2816];
	fma.rn.f32 	%f1457, %f1455, %f1456, %f1454;
	ld.shared.f32 	%f1458, [%r2618+16];
	ld.global.nc.f32 	%f1459, [%rd96+3072];
	fma.rn.f32 	%f1460, %f1458, %f1459, %f1457;
	ld.shared.f32 	%f1461, [%r2618+20];
	ld.global.nc.f32 	%f1462, [%rd96+3328];
	fma.rn.f32 	%f1463, %f1461, %f1462, %f1460;
	ld.shared.f32 	%f1464, [%r2618+24];
	ld.global.nc.f32 	%f1465, [%rd96+3584];
	fma.rn.f32 	%f1466, %f1464, %f1465, %f1463;
	ld.shared.f32 	%f1467, [%r2618+28];
	ld.global.nc.f32 	%f1468, [%rd96+3840];
	fma.rn.f32 	%f7148, %f1467, %f1468, %f1466;
	add.s32 	%r2620, %r2620, 16;
	add.s32 	%r2619, %r2619, 1024;
	add.s32 	%r2618, %r2618, 64;
	setp.ne.s32 	%p40, %r2620, 0;
	@%p40 bra 	$L__BB1_42;
$L__BB1_43:
	setp.eq.s32 	%p41, %r38, 0;
	@%p41 bra 	$L__BB1_53;
	setp.lt.u32 	%p42, %r38, 8;
	@%p42 bra 	$L__BB1_46;
	add.s32 	%r1240, %r2622, %r36;
	shl.b32 	%r1241, %r1240, 2;
	mov.u32 	%r1242, shared_mem;
	add.s32 	%r1243, %r1242, %r1241;
	ld.shared.f32 	%f1470, [%r1243];
	shl.b32 	%r1244, %r2622, 6;
	add.s32 	%r1245, %r64, %r1244;
	mul.wide.s32 	%rd97, %r1245, 4;
	add.s64 	%rd98, %rd1, %rd97;
	ld.global.nc.f32 	%f1471, [%rd98];
	fma.rn.f32 	%f1472, %f1470, %f1471, %f7148;
	ld.shared.f32 	%f1473, [%r1243+4];
	ld.global.nc.f32 	%f1474, [%rd98+256];
	fma.rn.f32 	%f1475, %f1473, %f1474, %f1472;
	ld.shared.f32 	%f1476, [%r1243+8];
	ld.global.nc.f32 	%f1477, [%rd98+512];
	fma.rn.f32 	%f1478, %f1476, %f1477, %f1475;
	ld.shared.f32 	%f1479, [%r1243+12];
	ld.global.nc.f32 	%f1480, [%rd98+768];
	fma.rn.f32 	%f1481, %f1479, %f1480, %f1478;
	ld.shared.f32 	%f1482, [%r1243+16];
	ld.global.nc.f32 	%f1483, [%rd98+1024];
	fma.rn.f32 	%f1484, %f1482, %f1483, %f1481;
	ld.shared.f32 	%f1485, [%r1243+20];
	ld.global.nc.f32 	%f1486, [%rd98+1280];
	fma.rn.f32 	%f1487, %f1485, %f1486, %f1484;
	ld.shared.f32 	%f1488, [%r1243+24];
	ld.global.nc.f32 	%f1489, [%rd98+1536];
	fma.rn.f32 	%f1490, %f1488, %f1489, %f1487;
	ld.shared.f32 	%f1491, [%r1243+28];
	ld.global.nc.f32 	%f1492, [%rd98+1792];
	fma.rn.f32 	%f7148, %f1491, %f1492, %f1490;
	add.s32 	%r2622, %r2622, 8;
$L__BB1_46:
	setp.eq.s32 	%p43, %r40, 0;
	@%p43 bra 	$L__BB1_53;
	and.b32  	%r77, %r1134, 3;
	setp.lt.u32 	%p44, %r41, 3;
	@%p44 bra 	$L__BB1_49;
	add.s32 	%r1246, %r2622, %r36;
	shl.b32 	%r1247, %r1246, 2;
	mov.u32 	%r1248, shared_mem;
	add.s32 	%r1249, %r1248, %r1247;
	ld.shared.f32 	%f1494, [%r1249];
	shl.b32 	%r1250, %r2622, 6;
	add.s32 	%r1251, %r64, %r1250;
	mul.wide.s32 	%rd99, %r1251, 4;
	add.s64 	%rd100, %rd1, %rd99;
	ld.global.nc.f32 	%f1495, [%rd100];
	fma.rn.f32 	%f1496, %f1494, %f1495, %f7148;
	ld.shared.f32 	%f1497, [%r1249+4];
	ld.global.nc.f32 	%f1498, [%rd100+256];
	fma.rn.f32 	%f1499, %f1497, %f1498, %f1496;
	ld.shared.f32 	%f1500, [%r1249+8];
	ld.global.nc.f32 	%f1501, [%rd100+512];
	fma.rn.f32 	%f1502, %f1500, %f1501, %f1499;
	ld.shared.f32 	%f1503, [%r1249+12];
	ld.global.nc.f32 	%f1504, [%rd100+768];
	fma.rn.f32 	%f7148, %f1503, %f1504, %f1502;
	add.s32 	%r2622, %r2622, 4;
$L__BB1_49:
	setp.eq.s32 	%p45, %r77, 0;
	@%p45 bra 	$L__BB1_53;
	add.s32 	%r1252, %r2622, %r36;
	shl.b32 	%r1253, %r1252, 2;
	mov.u32 	%r1254, shared_mem;
	add.s32 	%r80, %r1254, %r1253;
	ld.shared.f32 	%f1505, [%r80];
	shl.b32 	%r1255, %r2622, 6;
	add.s32 	%r1256, %r64, %r1255;
	mul.wide.s32 	%rd101, %r1256, 4;
	add.s64 	%rd4, %rd1, %rd101;
	ld.global.nc.f32 	%f1506, [%rd4];
	fma.rn.f32 	%f7148, %f1505, %f1506, %f7148;
	setp.eq.s32 	%p46, %r77, 1;
	@%p46 bra 	$L__BB1_53;
	ld.shared.f32 	%f1507, [%r80+4];
	ld.global.nc.f32 	%f1508, [%rd4+256];
	fma.rn.f32 	%f7148, %f1507, %f1508, %f7148;
	setp.eq.s32 	%p47, %r77, 2;
	@%p47 bra 	$L__BB1_53;
	ld.shared.f32 	%f1509, [%r80+8];
	ld.global.nc.f32 	%f1510, [%rd4+512];
	fma.rn.f32 	%f7148, %f1509, %f1510, %f7148;
$L__BB1_53:
	setp.lt.u32 	%p48, %r37, 15;
	st.global.f32 	[%rd67+8], %f7148;
	add.s32 	%r81, %r2985, 3;
	mov.f32 	%f7156, 0f00000000;
	mov.b32 	%r2628, 0;
	@%p48 bra 	$L__BB1_56;
	and.b32  	%r2628, %r1134, 2147483632;
	neg.s32 	%r2626, %r2628;
	shl.b32 	%r1258, %r36, 2;
	mov.u32 	%r1259, shared_mem;
	add.s32 	%r1260, %r1258, %r1259;
	add.s32 	%r2624, %r1260, 32;
	mov.f32 	%f7156, 0f00000000;
	mov.u32 	%r2625, %r2985;
$L__BB1_55:
	.pragma "nounroll";
	ld.shared.f32 	%f1514, [%r2624+-32];
	add.s32 	%r1261, %r2625, 3;
	mul.wide.s32 	%rd102, %r1261, 4;
	add.s64 	%rd103, %rd1, %rd102;
	ld.global.nc.f32 	%f1515, [%rd103];
	fma.rn.f32 	%f1516, %f1514, %f1515, %f7156;
	ld.shared.f32 	%f1517, [%r2624+-28];
	ld.global.nc.f32 	%f1518, [%rd103+256];
	fma.rn.f32 	%f1519, %f1517, %f1518, %f1516;
	ld.shared.f32 	%f1520, [%r2624+-24];
	ld.global.nc.f32 	%f1521, [%rd103+512];
	fma.rn.f32 	%f1522, %f1520, %f1521, %f1519;
	ld.shared.f32 	%f1523, [%r2624+-20];
	ld.global.nc.f32 	%f1524, [%rd103+768];
	fma.rn.f32 	%f1525, %f1523, %f1524, %f1522;
	ld.shared.f32 	%f1526, [%r2624+-16];
	ld.global.nc.f32 	%f1527, [%rd103+1024];
	fma.rn.f32 	%f1528, %f1526, %f1527, %f1525;
	ld.shared.f32 	%f1529, [%r2624+-12];
	ld.global.nc.f32 	%f1530, [%rd103+1280];
	fma.rn.f32 	%f1531, %f1529, %f1530, %f1528;
	ld.shared.f32 	%f1532, [%r2624+-8];
	ld.global.nc.f32 	%f1533, [%rd103+1536];
	fma.rn.f32 	%f1534, %f1532, %f1533, %f1531;
	ld.shared.f32 	%f1535, [%r2624+-4];
	ld.global.nc.f32 	%f1536, [%rd103+1792];
	fma.rn.f32 	%f1537, %f1535, %f1536, %f1534;
	ld.shared.f32 	%f1538, [%r2624];
	ld.global.nc.f32 	%f1539, [%rd103+2048];
	fma.rn.f32 	%f1540, %f1538, %f1539, %f1537;
	ld.shared.f32 	%f1541, [%r2624+4];
	ld.global.nc.f32 	%f1542, [%rd103+2304];
	fma.rn.f32 	%f1543, %f1541, %f1542, %f1540;
	ld.shared.f32 	%f1544, [%r2624+8];
	ld.global.nc.f32 	%f1545, [%rd103+2560];
	fma.rn.f32 	%f1546, %f1544, %f1545, %f1543;
	ld.shared.f32 	%f1547, [%r2624+12];
	ld.global.nc.f32 	%f1548, [%rd103+2816];
	fma.rn.f32 	%f1549, %f1547, %f1548, %f1546;
	ld.shared.f32 	%f1550, [%r2624+16];
	ld.global.nc.f32 	%f1551, [%rd103+3072];
	fma.rn.f32 	%f1552, %f1550, %f1551, %f1549;
	ld.shared.f32 	%f1553, [%r2624+20];
	ld.global.nc.f32 	%f1554, [%rd103+3328];
	fma.rn.f32 	%f1555, %f1553, %f1554, %f1552;
	ld.shared.f32 	%f1556, [%r2624+24];
	ld.global.nc.f32 	%f1557, [%rd103+3584];
	fma.rn.f32 	%f1558, %f1556, %f1557, %f1555;
	ld.shared.f32 	%f1559, [%r2624+28];
	ld.global.nc.f32 	%f1560, [%rd103+3840];
	fma.rn.f32 	%f7156, %f1559, %f1560, %f1558;
	add.s32 	%r2626, %r2626, 16;
	add.s32 	%r2625, %r2625, 1024;
	add.s32 	%r2624, %r2624, 64;
	setp.ne.s32 	%p49, %r2626, 0;
	@%p49 bra 	$L__BB1_55;
$L__BB1_56:
	setp.eq.s32 	%p50, %r38, 0;
	@%p50 bra 	$L__BB1_66;
	setp.lt.u32 	%p51, %r38, 8;
	@%p51 bra 	$L__BB1_59;
	add.s32 	%r1262, %r2628, %r36;
	shl.b32 	%r1263, %r1262, 2;
	mov.u32 	%r1264, shared_mem;
	add.s32 	%r1265, %r1264, %r1263;
	ld.shared.f32 	%f1562, [%r1265];
	shl.b32 	%r1266, %r2628, 6;
	add.s32 	%r1267, %r81, %r1266;
	mul.wide.s32 	%rd104, %r1267, 4;
	add.s64 	%rd105, %rd1, %rd104;
	ld.global.nc.f32 	%f1563, [%rd105];
	fma.rn.f32 	%f1564, %f1562, %f1563, %f7156;
	ld.shared.f32 	%f1565, [%r1265+4];
	ld.global.nc.f32 	%f1566, [%rd105+256];
	fma.rn.f32 	%f1567, %f1565, %f1566, %f1564;
	ld.shared.f32 	%f1568, [%r1265+8];
	ld.global.nc.f32 	%f1569, [%rd105+512];
	fma.rn.f32 	%f1570, %f1568, %f1569, %f1567;
	ld.shared.f32 	%f1571, [%r1265+12];
	ld.global.nc.f32 	%f1572, [%rd105+768];
	fma.rn.f32 	%f1573, %f1571, %f1572, %f1570;
	ld.shared.f32 	%f1574, [%r1265+16];
	ld.global.nc.f32 	%f1575, [%rd105+1024];
	fma.rn.f32 	%f1576, %f1574, %f1575, %f1573;
	ld.shared.f32 	%f1577, [%r1265+20];
	ld.global.nc.f32 	%f1578, [%rd105+1280];
	fma.rn.f32 	%f1579, %f1577, %f1578, %f1576;
	ld.shared.f32 	%f1580, [%r1265+24];
	ld.global.nc.f32 	%f1581, [%rd105+1536];
	fma.rn.f32 	%f1582, %f1580, %f1581, %f1579;
	ld.shared.f32 	%f1583, [%r1265+28];
	ld.global.nc.f32 	%f1584, [%rd105+1792];
	fma.rn.f32 	%f7156, %f1583, %f1584, %f1582;
	add.s32 	%r2628, %r2628, 8;
$L__BB1_59:
	setp.eq.s32 	%p52, %r40, 0;
	@%p52 bra 	$L__BB1_66;
	and.b32  	%r94, %r1134, 3;
	setp.lt.u32 	%p53, %r41, 3;
	@%p53 bra 	$L__BB1_62;
	add.s32 	%r1268, %r2628, %r36;
	shl.b32 	%r1269, %r1268, 2;
	mov.u32 	%r1270, shared_mem;
	add.s32 	%r1271, %r1270, %r1269;
	ld.shared.f32 	%f1586, [%r1271];
	shl.b32 	%r1272, %r2628, 6;
	add.s32 	%r1273, %r81, %r1272;
	mul.wide.s32 	%rd106, %r1273, 4;
	add.s64 	%rd107, %rd1, %rd106;
	ld.global.nc.f32 	%f1587, [%rd107];
	fma.rn.f32 	%f1588, %f1586, %f1587, %f7156;
	ld.shared.f32 	%f1589, [%r1271+4];
	ld.global.nc.f32 	%f1590, [%rd107+256];
	fma.rn.f32 	%f1591, %f1589, %f1590, %f1588;
	ld.shared.f32 	%f1592, [%r1271+8];
	ld.global.nc.f32 	%f1593, [%rd107+512];
	fma.rn.f32 	%f1594, %f1592, %f1593, %f1591;
	ld.shared.f32 	%f1595, [%r1271+12];
	ld.global.nc.f32 	%f1596, [%rd107+768];
	fma.rn.f32 	%f7156, %f1595, %f1596, %f1594;
	add.s32 	%r2628, %r2628, 4;
$L__BB1_62:
	setp.eq.s32 	%p54, %r94, 0;
	@%p54 bra 	$L__BB1_66;
	add.s32 	%r1274, %r2628, %r36;
	shl.b32 	%r1275, %r1274, 2;
	mov.u32 	%r1276, shared_mem;
	add.s32 	%r97, %r1276, %r1275;
	ld.shared.f32 	%f1597, [%r97];
	shl.b32 	%r1277, %r2628, 6;
	add.s32 	%r1278, %r81, %r1277;
	mul.wide.s32 	%rd108, %r1278, 4;
	add.s64 	%rd5, %rd1, %rd108;
	ld.global.nc.f32 	%f1598, [%rd5];
	fma.rn.f32 	%f7156, %f1597, %f1598, %f7156;
	setp.eq.s32 	%p55, %r94, 1;
	@%p55 bra 	$L__BB1_66;
	ld.shared.f32 	%f1599, [%r97+4];
	ld.global.nc.f32 	%f1600, [%rd5+256];
	fma.rn.f32 	%f7156, %f1599, %f1600, %f7156;
	setp.eq.s32 	%p56, %r94, 2;
	@%p56 bra 	$L__BB1_66;
	ld.shared.f32 	%f1601, [%r97+8];
	ld.global.nc.f32 	%f1602, [%rd5+512];
	fma.rn.f32 	%f7156, %f1601, %f1602, %f7156;
$L__BB1_66:
	setp.lt.u32 	%p57, %r37, 15;
	st.global.f32 	[%rd67+12], %f7156;
	add.s32 	%r98, %r2985, 4;
	mov.f32 	%f7164, 0f00000000;
	mov.b32 	%r2634, 0;
	@%p57 bra 	$L__BB1_69;
	and.b32  	%r2634, %r1134, 2147483632;
	neg.s32 	%r2632, %r2634;
	shl.b32 	%r1280, %r36, 2;
	mov.u32 	%r1281, shared_mem;
	add.s32 	%r1282, %r1280, %r1281;
	add.s32 	%r2630, %r1282, 32;
	mov.f32 	%f7164, 0f00000000;
	mov.u32 	%r2631, %r2985;
$L__BB1_68:
	.pragma "nounroll";
	ld.shared.f32 	%f1606, [%r2630+-32];
	add.s32 	%r1283, %r2631, 4;
	mul.wide.s32 	%rd109, %r1283, 4;
	add.s64 	%rd110, %rd1, %rd109;
	ld.global.nc.f32 	%f1607, [%rd110];
	fma.rn.f32 	%f1608, %f1606, %f1607, %f7164;
	ld.shared.f32 	%f1609, [%r2630+-28];
	ld.global.nc.f32 	%f1610, [%rd110+256];
	fma.rn.f32 	%f1611, %f1609, %f1610, %f1608;
	ld.shared.f32 	%f1612, [%r2630+-24];
	ld.global.nc.f32 	%f1613, [%rd110+512];
	fma.rn.f32 	%f1614, %f1612, %f1613, %f1611;
	ld.shared.f32 	%f1615, [%r2630+-20];
	ld.global.nc.f32 	%f1616, [%rd110+768];
	fma.rn.f32 	%f1617, %f1615, %f1616, %f1614;
	ld.shared.f32 	%f1618, [%r2630+-16];
	ld.global.nc.f32 	%f1619, [%rd110+1024];
	fma.rn.f32 	%f1620, %f1618, %f1619, %f1617;
	ld.shared.f32 	%f1621, [%r2630+-12];
	ld.global.nc.f32 	%f1622, [%rd110+1280];
	fma.rn.f32 	%f1623, %f1621, %f1622, %f1620;
	ld.shared.f32 	%f1624, [%r2630+-8];
	ld.global.nc.f32 	%f1625, [%rd110+1536];
	fma.rn.f32 	%f1626, %f1624, %f1625, %f1623;
	ld.shared.f32 	%f1627, [%r2630+-4];
	ld.global.nc.f32 	%f1628, [%rd110+1792];
	fma.rn.f32 	%f1629, %f1627, %f1628, %f1626;
	ld.shared.f32 	%f1630, [%r2630];
	ld.global.nc.f32 	%f1631, [%rd110+2048];
	fma.rn.f32 	%f1632, %f1630, %f1631, %f1629;
	ld.shared.f32 	%f1633, [%r2630+4];
	ld.global.nc.f32 	%f1634, [%rd110+2304];
	fma.rn.f32 	%f1635, %f1633, %f1634, %f1632;
	ld.shared.f32 	%f1636, [%r2630+8];
	ld.global.nc.f32 	%f1637, [%rd110+2560];
	fma.rn.f32 	%f1638, %f1636, %f1637, %f1635;
	ld.shared.f32 	%f1639, [%r2630+12];
	ld.global.nc.f32 	%f1640, [%rd110+2816];
	fma.rn.f32 	%f1641, %f1639, %f1640, %f1638;
	ld.shared.f32 	%f1642, [%r2630+16];
	ld.global.nc.f32 	%f1643, [%rd110+3072];
	fma.rn.f32 	%f1644, %f1642, %f1643, %f1641;
	ld.shared.f32 	%f1645, [%r2630+20];
	ld.global.nc.f32 	%f1646, [%rd110+3328];
	fma.rn.f32 	%f1647, %f1645, %f1646, %f1644;
	ld.shared.f32 	%f1648, [%r2630+24];
	ld.global.nc.f32 	%f1649, [%rd110+3584];
	fma.rn.f32 	%f1650, %f1648, %f1649, %f1647;
	ld.shared.f32 	%f1651, [%r2630+28];
	ld.global.nc.f32 	%f1652, [%rd110+3840];
	fma.rn.f32 	%f7164, %f1651, %f1652, %f1650;
	add.s32 	%r2632, %r2632, 16;
	add.s32 	%r2631, %r2631, 1024;
	add.s32 	%r2630, %r2630, 64;
	setp.ne.s32 	%p58, %r2632, 0;
	@%p58 bra 	$L__BB1_68;
$L__BB1_69:
	setp.eq.s32 	%p59, %r38, 0;
	@%p59 bra 	$L__BB1_79;
	setp.lt.u32 	%p60, %r38, 8;
	@%p60 bra 	$L__BB1_72;
	add.s32 	%r1284, %r2634, %r36;
	shl.b32 	%r1285, %r1284, 2;
	mov.u32 	%r1286, shared_mem;
	add.s32 	%r1287, %r1286, %r1285;
	ld.shared.f32 	%f1654, [%r1287];
	shl.b32 	%r1288, %r2634, 6;
	add.s32 	%r1289, %r98, %r1288;
	mul.wide.s32 	%rd111, %r1289, 4;
	add.s64 	%rd112, %rd1, %rd111;
	ld.global.nc.f32 	%f1655, [%rd112];
	fma.rn.f32 	%f1656, %f1654, %f1655, %f7164;
	ld.shared.f32 	%f1657, [%r1287+4];
	ld.global.nc.f32 	%f1658, [%rd112+256];
	fma.rn.f32 	%f1659, %f1657, %f1658, %f1656;
	ld.shared.f32 	%f1660, [%r1287+8];
	ld.global.nc.f32 	%f1661, [%rd112+512];
	fma.rn.f32 	%f1662, %f1660, %f1661, %f1659;
	ld.shared.f32 	%f1663, [%r1287+12];
	ld.global.nc.f32 	%f1664, [%rd112+768];
	fma.rn.f32 	%f1665, %f1663, %f1664, %f1662;
	ld.shared.f32 	%f1666, [%r1287+16];
	ld.global.nc.f32 	%f1667, [%rd112+1024];
	fma.rn.f32 	%f1668, %f1666, %f1667, %f1665;
	ld.shared.f32 	%f1669, [%r1287+20];
	ld.global.nc.f32 	%f1670, [%rd112+1280];
	fma.rn.f32 	%f1671, %f1669, %f1670, %f1668;
	ld.shared.f32 	%f1672, [%r1287+24];
	ld.global.nc.f32 	%f1673, [%rd112+1536];
	fma.rn.f32 	%f1674, %f1672, %f1673, %f1671;
	ld.shared.f32 	%f1675, [%r1287+28];
	ld.global.nc.f32 	%f1676, [%rd112+1792];
	fma.rn.f32 	%f7164, %f1675, %f1676, %f1674;
	add.s32 	%r2634, %r2634, 8;
$L__BB1_72:
	setp.eq.s32 	%p61, %r40, 0;
	@%p61 bra 	$L__BB1_79;
	and.b32  	%r111, %r1134, 3;
	setp.lt.u32 	%p62, %r41, 3;
	@%p62 bra 	$L__BB1_75;
	add.s32 	%r1290, %r2634, %r36;
	shl.b32 	%r1291, %r1290, 2;
	mov.u32 	%r1292, shared_mem;
	add.s32 	%r1293, %r1292, %r1291;
	ld.shared.f32 	%f1678, [%r1293];
	shl.b32 	%r1294, %r2634, 6;
	add.s32 	%r1295, %r98, %r1294;
	mul.wide.s32 	%rd113, %r1295, 4;
	add.s64 	%rd114, %rd1, %rd113;
	ld.global.nc.f32 	%f1679, [%rd114];
	fma.rn.f32 	%f1680, %f1678, %f1679, %f7164;
	ld.shared.f32 	%f1681, [%r1293+4];
	ld.global.nc.f32 	%f1682, [%rd114+256];
	fma.rn.f32 	%f1683, %f1681, %f1682, %f1680;
	ld.shared.f32 	%f1684, [%r1293+8];
	ld.global.nc.f32 	%f1685, [%rd114+512];
	fma.rn.f32 	%f1686, %f1684, %f1685, %f1683;
	ld.shared.f32 	%f1687, [%r1293+12];
	ld.global.nc.f32 	%f1688, [%rd114+768];
	fma.rn.f32 	%f7164, %f1687, %f1688, %f1686;
	add.s32 	%r2634, %r2634, 4;
$L__BB1_75:
	setp.eq.s32 	%p63, %r111, 0;
	@%p63 bra 	$L__BB1_79;
	add.s32 	%r1296, %r2634, %r36;
	shl.b32 	%r1297, %r1296, 2;
	mov.u32 	%r1298, shared_mem;
	add.s32 	%r114, %r1298, %r1297;
	ld.shared.f32 	%f1689, [%r114];
	shl.b32 	%r1299, %r2634, 6;
	add.s32 	%r1300, %r98, %r1299;
	mul.wide.s32 	%rd115, %r1300, 4;
	add.s64 	%rd6, %rd1, %rd115;
	ld.global.nc.f32 	%f1690, [%rd6];
	fma.rn.f32 	%f7164, %f1689, %f1690, %f7164;
	setp.eq.s32 	%p64, %r111, 1;
	@%p64 bra 	$L__BB1_79;
	ld.shared.f32 	%f1691, [%r114+4];
	ld.global.nc.f32 	%f1692, [%rd6+256];
	fma.rn.f32 	%f7164, %f1691, %f1692, %f7164;
	setp.eq.s32 	%p65, %r111, 2;
	@%p65 bra 	$L__BB1_79;
	ld.shared.f32 	%f1693, [%r114+8];
	ld.global.nc.f32 	%f1694, [%rd6+512];
	fma.rn.f32 	%f7164, %f1693, %f1694, %f7164;
$L__BB1_79:
	setp.lt.u32 	%p66, %r37, 15;
	st.global.f32 	[%rd67+16], %f7164;
	add.s32 	%r115, %r2985, 5;
	mov.f32 	%f7172, 0f00000000;
	mov.b32 	%r2640, 0;
	@%p66 bra 	$L__BB1_82;
	and.b32  	%r2640, %r1134, 2147483632;
	neg.s32 	%r2638, %r2640;
	shl.b32 	%r1302, %r36, 2;
	mov.u32 	%r1303, shared_mem;
	add.s32 	%r1304, %r1302, %r1303;
	add.s32 	%r2636, %r1304, 32;
	mov.f32 	%f7172, 0f00000000;
	mov.u32 	%r2637, %r2985;
$L__BB1_81:
	.pragma "nounroll";
	ld.shared.f32 	%f1698, [%r2636+-32];
	add.s32 	%r1305, %r2637, 5;
	mul.wide.s32 	%rd116, %r1305, 4;
	add.s64 	%rd117, %rd1, %rd116;
	ld.global.nc.f32 	%f1699, [%rd117];
	fma.rn.f32 	%f1700, %f1698, %f1699, %f7172;
	ld.shared.f32 	%f1701, [%r2636+-28];
	ld.global.nc.f32 	%f1702, [%rd117+256];
	fma.rn.f32 	%f1703, %f1701, %f1702, %f1700;
	ld.shared.f32 	%f1704, [%r2636+-24];
	ld.global.nc.f32 	%f1705, [%rd117+512];
	fma.rn.f32 	%f1706, %f1704, %f1705, %f1703;
	ld.shared.f32 	%f1707, [%r2636+-20];
	ld.global.nc.f32 	%f1708, [%rd117+768];
	fma.rn.f32 	%f1709, %f1707, %f1708, %f1706;
	ld.shared.f32 	%f1710, [%r2636+-16];
	ld.global.nc.f32 	%f1711, [%rd117+1024];
	fma.rn.f32 	%f1712, %f1710, %f1711, %f1709;
	ld.shared.f32 	%f1713, [%r2636+-12];
	ld.global.nc.f32 	%f1714, [%rd117+1280];
	fma.rn.f32 	%f1715, %f1713, %f1714, %f1712;
	ld.shared.f32 	%f1716, [%r2636+-8];
	ld.global.nc.f32 	%f1717, [%rd117+1536];
	fma.rn.f32 	%f1718, %f1716, %f1717, %f1715;
	ld.shared.f32 	%f1719, [%r2636+-4];
	ld.global.nc.f32 	%f1720, [%rd117+1792];
	fma.rn.f32 	%f1721, %f1719, %f1720, %f1718;
	ld.shared.f32 	%f1722, [%r2636];
	ld.global.nc.f32 	%f1723, [%rd117+2048];
	fma.rn.f32 	%f1724, %f1722, %f1723, %f1721;
	ld.shared.f32 	%f1725, [%r2636+4];
	ld.global.nc.f32 	%f1726, [%rd117+2304];
	fma.rn.f32 	%f1727, %f1725, %f1726, %f1724;
	ld.shared.f32 	%f1728, [%r2636+8];
	ld.global.nc.f32 	%f1729, [%rd117+2560];
	fma.rn.f32 	%f1730, %f1728, %f1729, %f1727;
	ld.shared.f32 	%f1731, [%r2636+12];
	ld.global.nc.f32 	%f1732, [%rd117+2816];
	fma.rn.f32 	%f1733, %f1731, %f1732, %f1730;
	ld.shared.f32 	%f1734, [%r2636+16];
	ld.global.nc.f32 	%f1735, [%rd117+3072];
	fma.rn.f32 	%f1736, %f1734, %f1735, %f1733;
	ld.shared.f32 	%f1737, [%r2636+20];
	ld.global.nc.f32 	%f1738, [%rd117+3328];
	fma.rn.f32 	%f1739, %f1737, %f1738, %f1736;
	ld.shared.f32 	%f1740, [%r2636+24];
	ld.global.nc.f32 	%f1741, [%rd117+3584];
	fma.rn.f32 	%f1742, %f1740, %f1741, %f1739;
	ld.shared.f32 	%f1743, [%r2636+28];
	ld.global.nc.f32 	%f1744, [%rd117+3840];
	fma.rn.f32 	%f7172, %f1743, %f1744, %f1742;
	add.s32 	%r2638, %r2638, 16;
	add.s32 	%r2637, %r2637, 1024;
	add.s32 	%r2636, %r2636, 64;
	setp.ne.s32 	%p67, %r2638, 0;
	@%p67 bra 	$L__BB1_81;
$L__BB1_82:
	setp.eq.s32 	%p68, %r38, 0;
	@%p68 bra 	$L__BB1_92;
	setp.lt.u32 	%p69, %r38, 8;
	@%p69 bra 	$L__BB1_85;
	add.s32 	%r1306, %r2640, %r36;
	shl.b32 	%r1307, %r1306, 2;
	mov.u32 	%r1308, shared_mem;
	add.s32 	%r1309, %r1308, %r1307;
	ld.shared.f32 	%f1746, [%r1309];
	shl.b32 	%r1310, %r2640, 6;
	add.s32 	%r1311, %r115, %r1310;
	mul.wide.s32 	%rd118, %r1311, 4;
	add.s64 	%rd119, %rd1, %rd118;
	ld.global.nc.f32 	%f1747, [%rd119];
	fma.rn.f32 	%f1748, %f1746, %f1747, %f7172;
	ld.shared.f32 	%f1749, [%r1309+4];
	ld.global.nc.f32 	%f1750, [%rd119+256];
	fma.rn.f32 	%f1751, %f1749, %f1750, %f1748;
	ld.shared.f32 	%f1752, [%r1309+8];
	ld.global.nc.f32 	%f1753, [%rd119+512];
	fma.rn.f32 	%f1754, %f1752, %f1753, %f1751;
	ld.shared.f32 	%f1755, [%r1309+12];
	ld.global.nc.f32 	%f1756, [%rd119+768];
	fma.rn.f32 	%f1757, %f1755, %f1756, %f1754;
	ld.shared.f32 	%f1758, [%r1309+16];
	ld.global.nc.f32 	%f1759, [%rd119+1024];
	fma.rn.f32 	%f1760, %f1758, %f1759, %f1757;
	ld.shared.f32 	%f1761, [%r1309+20];
	ld.global.nc.f32 	%f1762, [%rd119+1280];
	fma.rn.f32 	%f1763, %f1761, %f1762, %f1760;
	ld.shared.f32 	%f1764, [%r1309+24];
	ld.global.nc.f32 	%f1765, [%rd119+1536];
	fma.rn.f32 	%f1766, %f1764, %f1765, %f1763;
	ld.shared.f32 	%f1767, [%r1309+28];
	ld.global.nc.f32 	%f1768, [%rd119+1792];
	fma.rn.f32 	%f7172, %f1767, %f1768, %f1766;
	add.s32 	%r2640, %r2640, 8;
$L__BB1_85:
	setp.eq.s32 	%p70, %r40, 0;
	@%p70 bra 	$L__BB1_92;
	and.b32  	%r128, %r1134, 3;
	setp.lt.u32 	%p71, %r41, 3;
	@%p71 bra 	$L__BB1_88;
	add.s32 	%r1312, %r2640, %r36;
	shl.b32 	%r1313, %r1312, 2;
	mov.u32 	%r1314, shared_mem;
	add.s32 	%r1315, %r1314, %r1313;
	ld.shared.f32 	%f1770, [%r1315];
	shl.b32 	%r1316, %r2640, 6;
	add.s32 	%r1317, %r115, %r1316;
	mul.wide.s32 	%rd120, %r1317, 4;
	add.s64 	%rd121, %rd1, %rd120;
	ld.global.nc.f32 	%f1771, [%rd121];
	fma.rn.f32 	%f1772, %f1770, %f1771, %f7172;
	ld.shared.f32 	%f1773, [%r1315+4];
	ld.global.nc.f32 	%f1774, [%rd121+256];
	fma.rn.f32 	%f1775, %f1773, %f1774, %f1772;
	ld.shared.f32 	%f1776, [%r1315+8];
	ld.global.nc.f32 	%f1777, [%rd121+512];
	fma.rn.f32 	%f1778, %f1776, %f1777, %f1775;
	ld.shared.f32 	%f1779, [%r1315+12];
	ld.global.nc.f32 	%f1780, [%rd121+768];
	fma.rn.f32 	%f7172, %f1779, %f1780, %f1778;
	add.s32 	%r2640, %r2640, 4;
$L__BB1_88:
	setp.eq.s32 	%p72, %r128, 0;
	@%p72 bra 	$L__BB1_92;
	add.s32 	%r1318, %r2640, %r36;
	shl.b32 	%r1319, %r1318, 2;
	mov.u32 	%r1320, shared_mem;
	add.s32 	%r131, %r1320, %r1319;
	ld.shared.f32 	%f1781, [%r131];
	shl.b32 	%r1321, %r2640, 6;
	add.s32 	%r1322, %r115, %r1321;
	mul.wide.s32 	%rd122, %r1322, 4;
	add.s64 	%rd7, %rd1, %rd122;
	ld.global.nc.f32 	%f1782, [%rd7];
	fma.rn.f32 	%f7172, %f1781, %f1782, %f7172;
	setp.eq.s32 	%p73, %r128, 1;
	@%p73 bra 	$L__BB1_92;
	ld.shared.f32 	%f1783, [%r131+4];
	ld.global.nc.f32 	%f1784, [%rd7+256];
	fma.rn.f32 	%f7172, %f1783, %f1784, %f7172;
	setp.eq.s32 	%p74, %r128, 2;
	@%p74 bra 	$L__BB1_92;
	ld.shared.f32 	%f1785, [%r131+8];
	ld.global.nc.f32 	%f1786, [%rd7+512];
	fma.rn.f32 	%f7172, %f1785, %f1786, %f7172;
$L__BB1_92:
	setp.lt.u32 	%p75, %r37, 15;
	st.global.f32 	[%rd67+20], %f7172;
	add.s32 	%r132, %r2985, 6;
	mov.f32 	%f7180, 0f00000000;
	mov.b32 	%r2646, 0;
	@%p75 bra 	$L__BB1_95;
	and.b32  	%r2646, %r1134, 2147483632;
	neg.s32 	%r2644, %r2646;
	shl.b32 	%r1324, %r36, 2;
	mov.u32 	%r1325, shared_mem;
	add.s32 	%r1326, %r1324, %r1325;
	add.s32 	%r2642, %r1326, 32;
	mov.f32 	%f7180, 0f00000000;
	mov.u32 	%r2643, %r2985;
$L__BB1_94:
	.pragma "nounroll";
	ld.shared.f32 	%f1790, [%r2642+-32];
	add.s32 	%r1327, %r2643, 6;
	mul.wide.s32 	%rd123, %r1327, 4;
	add.s64 	%rd124, %rd1, %rd123;
	ld.global.nc.f32 	%f1791, [%rd124];
	fma.rn.f32 	%f1792, %f1790, %f1791, %f7180;
	ld.shared.f32 	%f1793, [%r2642+-28];
	ld.global.nc.f32 	%f1794, [%rd124+256];
	fma.rn.f32 	%f1795, %f1793, %f1794, %f1792;
	ld.shared.f32 	%f1796, [%r2642+-24];
	ld.global.nc.f32 	%f1797, [%rd124+512];
	fma.rn.f32 	%f1798, %f1796, %f1797, %f1795;
	ld.shared.f32 	%f1799, [%r2642+-20];
	ld.global.nc.f32 	%f1800, [%rd124+768];
	fma.rn.f32 	%f1801, %f1799, %f1800, %f1798;
	ld.shared.f32 	%f1802, [%r2642+-16];
	ld.global.nc.f32 	%f1803, [%rd124+1024];
	fma.rn.f32 	%f1804, %f1802, %f1803, %f1801;
	ld.shared.f32 	%f1805, [%r2642+-12];
	ld.global.nc.f32 	%f1806, [%rd124+1280];
	fma.rn.f32 	%f1807, %f1805, %f1806, %f1804;
	ld.shared.f32 	%f1808, [%r2642+-8];
	ld.global.nc.f32 	%f1809, [%rd124+1536];
	fma.rn.f32 	%f1810, %f1808, %f1809, %f1807;
	ld.shared.f32 	%f1811, [%r2642+-4];
	ld.global.nc.f32 	%f1812, [%rd124+1792];
	fma.rn.f32 	%f1813, %f1811, %f1812, %f1810;
	ld.shared.f32 	%f1814, [%r2642];
	ld.global.nc.f32 	%f1815, [%rd124+2048];
	fma.rn.f32 	%f1816, %f1814, %f1815, %f1813;
	ld.shared.f32 	%f1817, [%r2642+4];
	ld.global.nc.f32 	%f1818, [%rd124+2304];
	fma.rn.f32 	%f1819, %f1817, %f1818, %f1816;
	ld.shared.f32 	%f1820, [%r2642+8];
	ld.global.nc.f32 	%f1821, [%rd124+2560];
	fma.rn.f32 	%f1822, %f1820, %f1821, %f1819;
	ld.shared.f32 	%f1823, [%r2642+12];
	ld.global.nc.f32 	%f1824, [%rd124+2816];
	fma.rn.f32 	%f1825, %f1823, %f1824, %f1822;
	ld.shared.f32 	%f1826, [%r2642+16];
	ld.global.nc.f32 	%f1827, [%rd124+3072];
	fma.rn.f32 	%f1828, %f1826, %f1827, %f1825;
	ld.shared.f32 	%f1829, [%r2642+20];
	ld.global.nc.f32 	%f1830, [%rd124+3328];
	fma.rn.f32 	%f1831, %f1829, %f1830, %f1828;
	ld.shared.f32 	%f1832, [%r2642+24];
	ld.global.nc.f32 	%f1833, [%rd124+3584];
	fma.rn.f32 	%f1834, %f1832, %f1833, %f1831;
	ld.shared.f32 	%f1835, [%r2642+28];
	ld.global.nc.f32 	%f1836, [%rd124+3840];
	fma.rn.f32 	%f7180, %f1835, %f1836, %f1834;
	add.s32 	%r2644, %r2644, 16;
	add.s32 	%r2643, %r2643, 1024;
	add.s32 	%r2642, %r2642, 64;
	setp.ne.s32 	%p76, %r2644, 0;
	@%p76 bra 	$L__BB1_94;
$L__BB1_95:
	setp.eq.s32 	%p77, %r38, 0;
	@%p77 bra 	$L__BB1_105;
	setp.lt.u32 	%p78, %r38, 8;
	@%p78 bra 	$L__BB1_98;
	add.s32 	%r1328, %r2646, %r36;
	shl.b32 	%r1329, %r1328, 2;
	mov.u32 	%r1330, shared_mem;
	add.s32 	%r1331, %r1330, %r1329;
	ld.shared.f32 	%f1838, [%r1331];
	shl.b32 	%r1332, %r2646, 6;
	add.s32 	%r1333, %r132, %r1332;
	mul.wide.s32 	%rd125, %r1333, 4;
	add.s64 	%rd126, %rd1, %rd125;
	ld.global.nc.f32 	%f1839, [%rd126];
	fma.rn.f32 	%f1840, %f1838, %f1839, %f7180;
	ld.shared.f32 	%f1841, [%r1331+4];
	ld.global.nc.f32 	%f1842, [%rd126+256];
	fma.rn.f32 	%f1843, %f1841, %f1842, %f1840;
	ld.shared.f32 	%f1844, [%r1331+8];
	ld.global.nc.f32 	%f1845, [%rd126+512];
	fma.rn.f32 	%f1846, %f1844, %f1845, %f1843;
	ld.shared.f32 	%f1847, [%r1331+12];
	ld.global.nc.f32 	%f1848, [%rd126+768];
	fma.rn.f32 	%f1849, %f1847, %f1848, %f1846;
	ld.shared.f32 	%f1850, [%r1331+16];
	ld.global.nc.f32 	%f1851, [%rd126+1024];
	fma.rn.f32 	%f1852, %f1850, %f1851, %f1849;
	ld.shared.f32 	%f1853, [%r1331+20];
	ld.global.nc.f32 	%f1854, [%rd126+1280];
	fma.rn.f32 	%f1855, %f1853, %f1854, %f1852;
	ld.shared.f32 	%f1856, [%r1331+24];
	ld.global.nc.f32 	%f1857, [%rd126+1536];
	fma.rn.f32 	%f1858, %f1856, %f1857, %f1855;
	ld.shared.f32 	%f1859, [%r1331+28];
	ld.global.nc.f32 	%f1860, [%rd126+1792];
	fma.rn.f32 	%f7180, %f1859, %f1860, %f1858;
	add.s32 	%r2646, %r2646, 8;
$L__BB1_98:
	setp.eq.s32 	%p79, %r40, 0;
	@%p79 bra 	$L__BB1_105;
	and.b32  	%r145, %r1134, 3;
	setp.lt.u32 	%p80, %r41, 3;
	@%p80 bra 	$L__BB1_101;
	add.s32 	%r1334, %r2646, %r36;
	shl.b32 	%r1335, %r1334, 2;
	mov.u32 	%r1336, shared_mem;
	add.s32 	%r1337, %r1336, %r1335;
	ld.shared.f32 	%f1862, [%r1337];
	shl.b32 	%r1338, %r2646, 6;
	add.s32 	%r1339, %r132, %r1338;
	mul.wide.s32 	%rd127, %r1339, 4;
	add.s64 	%rd128, %rd1, %rd127;
	ld.global.nc.f32 	%f1863, [%rd128];
	fma.rn.f32 	%f1864, %f1862, %f1863, %f7180;
	ld.shared.f32 	%f1865, [%r1337+4];
	ld.global.nc.f32 	%f1866, [%rd128+256];
	fma.rn.f32 	%f1867, %f1865, %f1866, %f1864;
	ld.shared.f32 	%f1868, [%r1337+8];
	ld.global.nc.f32 	%f1869, [%rd128+512];
	fma.rn.f32 	%f1870, %f1868, %f1869, %f1867;
	ld.shared.f32 	%f1871, [%r1337+12];
	ld.global.nc.f32 	%f1872, [%rd128+768];
	fma.rn.f32 	%f7180, %f1871, %f1872, %f1870;
	add.s32 	%r2646, %r2646, 4;
$L__BB1_101:
	setp.eq.s32 	%p81, %r145, 0;
	@%p81 bra 	$L__BB1_105;
	add.s32 	%r1340, %r2646, %r36;
	shl.b32 	%r1341, %r1340, 2;
	mov.u32 	%r1342, shared_mem;
	add.s32 	%r148, %r1342, %r1341;
	ld.shared.f32 	%f1873, [%r148];
	shl.b32 	%r1343, %r2646, 6;
	add.s32 	%r1344, %r132, %r1343;
	mul.wide.s32 	%rd129, %r1344, 4;
	add.s64 	%rd8, %rd1, %rd129;
	ld.global.nc.f32 	%f1874, [%rd8];
	fma.rn.f32 	%f7180, %f1873, %f1874, %f7180;
	setp.eq.s32 	%p82, %r145, 1;
	@%p82 bra 	$L__BB1_105;
	ld.shared.f32 	%f1875, [%r148+4];
	ld.global.nc.f32 	%f1876, [%rd8+256];
	fma.rn.f32 	%f7180, %f1875, %f1876, %f7180;
	setp.eq.s32 	%p83, %r145, 2;
	@%p83 bra 	$L__BB1_105;
	ld.shared.f32 	%f1877, [%r148+8];
	ld.global.nc.f32 	%f1878, [%rd8+512];
	fma.rn.f32 	%f7180, %f1877, %f1878, %f7180;
$L__BB1_105:
	setp.lt.u32 	%p84, %r37, 15;
	st.global.f32 	[%rd67+24], %f7180;
	add.s32 	%r149, %r2985, 7;
	mov.f32 	%f7188, 0f00000000;
	mov.b32 	%r2652, 0;
	@%p84 bra 	$L__BB1_108;
	and.b32  	%r2652, %r1134, 2147483632;
	neg.s32 	%r2650, %r2652;
	shl.b32 	%r1346, %r36, 2;
	mov.u32 	%r1347, shared_mem;
	add.s32 	%r1348, %r1346, %r1347;
	add.s32 	%r2648, %r1348, 32;
	mov.f32 	%f7188, 0f00000000;
	mov.u32 	%r2649, %r2985;
$L__BB1_107:
	.pragma "nounroll";
	ld.shared.f32 	%f1882, [%r2648+-32];
	add.s32 	%r1349, %r2649, 7;
	mul.wide.s32 	%rd130, %r1349, 4;
	add.s64 	%rd131, %rd1, %rd130;
	ld.global.nc.f32 	%f1883, [%rd131];
	fma.rn.f32 	%f1884, %f1882, %f1883, %f7188;
	ld.shared.f32 	%f1885, [%r2648+-28];
	ld.global.nc.f32 	%f1886, [%rd131+256];
	fma.rn.f32 	%f1887, %f1885, %f1886, %f1884;
	ld.shared.f32 	%f1888, [%r2648+-24];
	ld.global.nc.f32 	%f1889, [%rd131+512];
	fma.rn.f32 	%f1890, %f1888, %f1889, %f1887;
	ld.shared.f32 	%f1891, [%r2648+-20];
	ld.global.nc.f32 	%f1892, [%rd131+768];
	fma.rn.f32 	%f1893, %f1891, %f1892, %f1890;
	ld.shared.f32 	%f1894, [%r2648+-16];
	ld.global.nc.f32 	%f1895, [%rd131+1024];
	fma.rn.f32 	%f1896, %f1894, %f1895, %f1893;
	ld.shared.f32 	%f1897, [%r2648+-12];
	ld.global.nc.f32 	%f1898, [%rd131+1280];
	fma.rn.f32 	%f1899, %f1897, %f1898, %f1896;
	ld.shared.f32 	%f1900, [%r2648+-8];
	ld.global.nc.f32 	%f1901, [%rd131+1536];
	fma.rn.f32 	%f1902, %f1900, %f1901, %f1899;
	ld.shared.f32 	%f1903, [%r2648+-4];
	ld.global.nc.f32 	%f1904, [%rd131+1792];
	fma.rn.f32 	%f1905, %f1903, %f1904, %f1902;
	ld.shared.f32 	%f1906, [%r2648];
	ld.global.nc.f32 	%f1907, [%rd131+2048];
	fma.rn.f32 	%f1908, %f1906, %f1907, %f1905;
	ld.shared.f32 	%f1909, [%r2648+4];
	ld.global.nc.f32 	%f1910, [%rd131+2304];
	fma.rn.f32 	%f1911, %f1909, %f1910, %f1908;
	ld.shared.f32 	%f1912, [%r2648+8];
	ld.global.nc.f32 	%f1913, [%rd131+2560];
	fma.rn.f32 	%f1914, %f1912, %f1913, %f1911;
	ld.shared.f32 	%f1915, [%r2648+12];
	ld.global.nc.f32 	%f1916, [%rd131+2816];
	fma.rn.f32 	%f1917, %f1915, %f1916, %f1914;
	ld.shared.f32 	%f1918, [%r2648+16];
	ld.global.nc.f32 	%f1919, [%rd131+3072];
	fma.rn.f32 	%f1920, %f1918, %f1919, %f1917;
	ld.shared.f32 	%f1921, [%r2648+20];
	ld.global.nc.f32 	%f1922, [%rd131+3328];
	fma.rn.f32 	%f1923, %f1921, %f1922, %f1920;
	ld.shared.f32 	%f1924, [%r2648+24];
	ld.global.nc.f32 	%f1925, [%rd131+3584];
	fma.rn.f32 	%f1926, %f1924, %f1925, %f1923;
	ld.shared.f32 	%f1927, [%r2648+28];
	ld.global.nc.f32 	%f1928, [%rd131+3840];
	fma.rn.f32 	%f7188, %f1927, %f1928, %f1926;
	add.s32 	%r2650, %r2650, 16;
	add.s32 	%r2649, %r2649, 1024;
	add.s32 	%r2648, %r2648, 64;
	setp.ne.s32 	%p85, %r2650, 0;
	@%p85 bra 	$L__BB1_107;
$L__BB1_108:
	setp.eq.s32 	%p86, %r38, 0;
	@%p86 bra 	$L__BB1_118;
	setp.lt.u32 	%p87, %r38, 8;
	@%p87 bra 	$L__BB1_111;
	add.s32 	%r1350, %r2652, %r36;
	shl.b32 	%r1351, %r1350, 2;
	mov.u32 	%r1352, shared_mem;
	add.s32 	%r1353, %r1352, %r1351;
	ld.shared.f32 	%f1930, [%r1353];
	shl.b32 	%r1354, %r2652, 6;
	add.s32 	%r1355, %r149, %r1354;
	mul.wide.s32 	%rd132, %r1355, 4;
	add.s64 	%rd133, %rd1, %rd132;
	ld.global.nc.f32 	%f1931, [%rd133];
	fma.rn.f32 	%f1932, %f1930, %f1931, %f7188;
	ld.shared.f32 	%f1933, [%r1353+4];
	ld.global.nc.f32 	%f1934, [%rd133+256];
	fma.rn.f32 	%f1935, %f1933, %f1934, %f1932;
	ld.shared.f32 	%f1936, [%r1353+8];
	ld.global.nc.f32 	%f1937, [%rd133+512];
	fma.rn.f32 	%f1938, %f1936, %f1937, %f1935;
	ld.shared.f32 	%f1939, [%r1353+12];
	ld.global.nc.f32 	%f1940, [%rd133+768];
	fma.rn.f32 	%f1941, %f1939, %f1940, %f1938;
	ld.shared.f32 	%f1942, [%r1353+16];
	ld.global.nc.f32 	%f1943, [%rd133+1024];
	fma.rn.f32 	%f1944, %f1942, %f1943, %f1941;
	ld.shared.f32 	%f1945, [%r1353+20];
	ld.global.nc.f32 	%f1946, [%rd133+1280];
	fma.rn.f32 	%f1947, %f1945, %f1946, %f1944;
	ld.shared.f32 	%f1948, [%r1353+24];
	ld.global.nc.f32 	%f1949, [%rd133+1536];
	fma.rn.f32 	%f1950, %f1948, %f1949, %f1947;
	ld.shared.f32 	%f1951, [%r1353+28];
	ld.global.nc.f32 	%f1952, [%rd133+1792];
	fma.rn.f32 	%f7188, %f1951, %f1952, %f1950;
	add.s32 	%r2652, %r2652, 8;
$L__BB1_111:
	setp.eq.s32 	%p88, %r40, 0;
	@%p88 bra 	$L__BB1_118;
	and.b32  	%r162, %r1134, 3;
	setp.lt.u32 	%p89, %r41, 3;
	@%p89 bra 	$L__BB1_114;
	add.s32 	%r1356, %r2652, %r36;
	shl.b32 	%r1357, %r1356, 2;
	mov.u32 	%r1358, shared_mem;
	add.s32 	%r1359, %r1358, %r1357;
	ld.shared.f32 	%f1954, [%r1359];
	shl.b32 	%r1360, %r2652, 6;
	add.s32 	%r1361, %r149, %r1360;
	mul.wide.s32 	%rd134, %r1361, 4;
	add.s64 	%rd135, %rd1, %rd134;
	ld.global.nc.f32 	%f1955, [%rd135];
	fma.rn.f32 	%f1956, %f1954, %f1955, %f7188;
	ld.shared.f32 	%f1957, [%r1359+4];
	ld.global.nc.f32 	%f1958, [%rd135+256];
	fma.rn.f32 	%f1959, %f1957, %f1958, %f1956;
	ld.shared.f32 	%f1960, [%r1359+8];
	ld.global.nc.f32 	%f1961, [%rd135+512];
	fma.rn.f32 	%f1962, %f1960, %f1961, %f1959;
	ld.shared.f32 	%f1963, [%r1359+12];
	ld.global.nc.f32 	%f1964, [%rd135+768];
	fma.rn.f32 	%f7188, %f1963, %f1964, %f1962;
	add.s32 	%r2652, %r2652, 4;
$L__BB1_114:
	setp.eq.s32 	%p90, %r162, 0;
	@%p90 bra 	$L__BB1_118;
	add.s32 	%r1362, %r2652, %r36;
	shl.b32 	%r1363, %r1362, 2;
	mov.u32 	%r1364, shared_mem;
	add.s32 	%r165, %r1364, %r1363;
	ld.shared.f32 	%f1965, [%r165];
	shl.b32 	%r1365, %r2652, 6;
	add.s32 	%r1366, %r149, %r1365;
	mul.wide.s32 	%rd136, %r1366, 4;
	add.s64 	%rd9, %rd1, %rd136;
	ld.global.nc.f32 	%f1966, [%rd9];
	fma.rn.f32 	%f7188, %f1965, %f1966, %f7188;
	setp.eq.s32 	%p91, %r162, 1;
	@%p91 bra 	$L__BB1_118;
	ld.shared.f32 	%f1967, [%r165+4];
	ld.global.nc.f32 	%f1968, [%rd9+256];
	fma.rn.f32 	%f7188, %f1967, %f1968, %f7188;
	setp.eq.s32 	%p92, %r162, 2;
	@%p92 bra 	$L__BB1_118;
	ld.shared.f32 	%f1969, [%r165+8];
	ld.global.nc.f32 	%f1970, [%rd9+512];
	fma.rn.f32 	%f7188, %f1969, %f1970, %f7188;
$L__BB1_118:
	setp.lt.u32 	%p93, %r37, 15;
	st.global.f32 	[%rd67+28], %f7188;
	add.s32 	%r166, %r2985, 8;
	mov.f32 	%f7196, 0f00000000;
	mov.b32 	%r2658, 0;
	@%p93 bra 	$L__BB1_121;
	and.b32  	%r2658, %r1134, 2147483632;
	neg.s32 	%r2656, %r2658;
	shl.b32 	%r1368, %r36, 2;
	mov.u32 	%r1369, shared_mem;
	add.s32 	%r1370, %r1368, %r1369;
	add.s32 	%r2654, %r1370, 32;
	mov.f32 	%f7196, 0f00000000;
	mov.u32 	%r2655, %r2985;
$L__BB1_120:
	.pragma "nounroll";
	ld.shared.f32 	%f1974, [%r2654+-32];
	add.s32 	%r1371, %r2655, 8;
	mul.wide.s32 	%rd137, %r1371, 4;
	add.s64 	%rd138, %rd1, %rd137;
	ld.global.nc.f32 	%f1975, [%rd138];
	fma.rn.f32 	%f1976, %f1974, %f1975, %f7196;
	ld.shared.f32 	%f1977, [%r2654+-28];
	ld.global.nc.f32 	%f1978, [%rd138+256];
	fma.rn.f32 	%f1979, %f1977, %f1978, %f1976;
	ld.shared.f32 	%f1980, [%r2654+-24];
	ld.global.nc.f32 	%f1981, [%rd138+512];
	fma.rn.f32 	%f1982, %f1980, %f1981, %f1979;
	ld.shared.f32 	%f1983, [%r2654+-20];
	ld.global.nc.f32 	%f1984, [%rd138+768];
	fma.rn.f32 	%f1985, %f1983, %f1984, %f1982;
	ld.shared.f32 	%f1986, [%r2654+-16];
	ld.global.nc.f32 	%f1987, [%rd138+1024];
	fma.rn.f32 	%f1988, %f1986, %f1987, %f1985;
	ld.shared.f32 	%f1989, [%r2654+-12];
	ld.global.nc.f32 	%f1990, [%rd138+1280];
	fma.rn.f32 	%f1991, %f1989, %f1990, %f1988;
	ld.shared.f32 	%f1992, [%r2654+-8];
	ld.global.nc.f32 	%f1993, [%rd138+1536];
	fma.rn.f32 	%f1994, %f1992, %f1993, %f1991;
	ld.shared.f32 	%f1995, [%r2654+-4];
	ld.global.nc.f32 	%f1996, [%rd138+1792];
	fma.rn.f32 	%f1997, %f1995, %f1996, %f1994;
	ld.shared.f32 	%f1998, [%r2654];
	ld.global.nc.f32 	%f1999, [%rd138+2048];
	fma.rn.f32 	%f2000, %f1998, %f1999, %f1997;
	ld.shared.f32 	%f2001, [%r2654+4];
	ld.global.nc.f32 	%f2002, [%rd138+2304];
	fma.rn.f32 	%f2003, %f2001, %f2002, %f2000;
	ld.shared.f32 	%f2004, [%r2654+8];
	ld.global.nc.f32 	%f2005, [%rd138+2560];
	fma.rn.f32 	%f2006, %f2004, %f2005, %f2003;
	ld.shared.f32 	%f2007, [%r2654+12];
	ld.global.nc.f32 	%f2008, [%rd138+2816];
	fma.rn.f32 	%f2009, %f2007, %f2008, %f2006;
	ld.shared.f32 	%f2010, [%r2654+16];
	ld.global.nc.f32 	%f2011, [%rd138+3072];
	fma.rn.f32 	%f2012, %f2010, %f2011, %f2009;
	ld.shared.f32 	%f2013, [%r2654+20];
	ld.global.nc.f32 	%f2014, [%rd138+3328];
	fma.rn.f32 	%f2015, %f2013, %f2014, %f2012;
	ld.shared.f32 	%f2016, [%r2654+24];
	ld.global.nc.f32 	%f2017, [%rd138+3584];
	fma.rn.f32 	%f2018, %f2016, %f2017, %f2015;
	ld.shared.f32 	%f2019, [%r2654+28];
	ld.global.nc.f32 	%f2020, [%rd138+3840];
	fma.rn.f32 	%f7196, %f2019, %f2020, %f2018;
	add.s32 	%r2656, %r2656, 16;
	add.s32 	%r2655, %r2655, 1024;
	add.s32 	%r2654, %r2654, 64;
	setp.ne.s32 	%p94, %r2656, 0;
	@%p94 bra 	$L__BB1_120;
$L__BB1_121:
	setp.eq.s32 	%p95, %r38, 0;
	@%p95 bra 	$L__BB1_131;
	setp.lt.u32 	%p96, %r38, 8;
	@%p96 bra 	$L__BB1_124;
	add.s32 	%r1372, %r2658, %r36;
	shl.b32 	%r1373, %r1372, 2;
	mov.u32 	%r1374, shared_mem;
	add.s32 	%r1375, %r1374, %r1373;
	ld.shared.f32 	%f2022, [%r1375];
	shl.b32 	%r1376, %r2658, 6;
	add.s32 	%r1377, %r166, %r1376;
	mul.wide.s32 	%rd139, %r1377, 4;
	add.s64 	%rd140, %rd1, %rd139;
	ld.global.nc.f32 	%f2023, [%rd140];
	fma.rn.f32 	%f2024, %f2022, %f2023, %f7196;
	ld.shared.f32 	%f2025, [%r1375+4];
	ld.global.nc.f32 	%f2026, [%rd140+256];
	fma.rn.f32 	%f2027, %f2025, %f2026, %f2024;
	ld.shared.f32 	%f2028, [%r1375+8];
	ld.global.nc.f32 	%f2029, [%rd140+512];
	fma.rn.f32 	%f2030, %f2028, %f2029, %f2027;
	ld.shared.f32 	%f2031, [%r1375+12];
	ld.global.nc.f32 	%f2032, [%rd140+768];
	fma.rn.f32 	%f2033, %f2031, %f2032, %f2030;
	ld.shared.f32 	%f2034, [%r1375+16];
	ld.global.nc.f32 	%f2035, [%rd140+1024];
	fma.rn.f32 	%f2036, %f2034, %f2035, %f2033;
	ld.shared.f32 	%f2037, [%r1375+20];
	ld.global.nc.f32 	%f2038, [%rd140+1280];
	fma.rn.f32 	%f2039, %f2037, %f2038, %f2036;
	ld.shared.f32 	%f2040, [%r1375+24];
	ld.global.nc.f32 	%f2041, [%rd140+1536];
	fma.rn.f32 	%f2042, %f2040, %f2041, %f2039;
	ld.shared.f32 	%f2043, [%r1375+28];
	ld.global.nc.f32 	%f2044, [%rd140+1792];
	fma.rn.f32 	%f7196, %f2043, %f2044, %f2042;
	add.s32 	%r2658, %r2658, 8;
$L__BB1_124:
	setp.eq.s32 	%p97, %r40, 0;
	@%p97 bra 	$L__BB1_131;
	and.b32  	%r179, %r1134, 3;
	setp.lt.u32 	%p98, %r41, 3;
	@%p98 bra 	$L__BB1_127;
	add.s32 	%r1378, %r2658, %r36;
	shl.b32 	%r1379, %r1378, 2;
	mov.u32 	%r1380, shared_mem;
	add.s32 	%r1381, %r1380, %r1379;
	ld.shared.f32 	%f2046, [%r1381];
	shl.b32 	%r1382, %r2658, 6;
	add.s32 	%r1383, %r166, %r1382;
	mul.wide.s32 	%rd141, %r1383, 4;
	add.s64 	%rd142, %rd1, %rd141;
	ld.global.nc.f32 	%f2047, [%rd142];
	fma.rn.f32 	%f2048, %f2046, %f2047, %f7196;
	ld.shared.f32 	%f2049, [%r1381+4];
	ld.global.nc.f32 	%f2050, [%rd142+256];
	fma.rn.f32 	%f2051, %f2049, %f2050, %f2048;
	ld.shared.f32 	%f2052, [%r1381+8];
	ld.global.nc.f32 	%f2053, [%rd142+512];
	fma.rn.f32 	%f2054, %f2052, %f2053, %f2051;
	ld.shared.f32 	%f2055, [%r1381+12];
	ld.global.nc.f32 	%f2056, [%rd142+768];
	fma.rn.f32 	%f7196, %f2055, %f2056, %f2054;
	add.s32 	%r2658, %r2658, 4;
$L__BB1_127:
	setp.eq.s32 	%p99, %r179, 0;
	@%p99 bra 	$L__BB1_131;
	add.s32 	%r1384, %r2658, %r36;
	shl.b32 	%r1385, %r1384, 2;
	mov.u32 	%r1386, shared_mem;
	add.s32 	%r182, %r1386, %r1385;
	ld.shared.f32 	%f2057, [%r182];
	shl.b32 	%r1387, %r2658, 6;
	add.s32 	%r1388, %r166, %r1387;
	mul.wide.s32 	%rd143, %r1388, 4;
	add.s64 	%rd10, %rd1, %rd143;
	ld.global.nc.f32 	%f2058, [%rd10];
	fma.rn.f32 	%f7196, %f2057, %f2058, %f7196;
	setp.eq.s32 	%p100, %r179, 1;
	@%p100 bra 	$L__BB1_131;
	ld.shared.f32 	%f2059, [%r182+4];
	ld.global.nc.f32 	%f2060, [%rd10+256];
	fma.rn.f32 	%f7196, %f2059, %f2060, %f7196;
	setp.eq.s32 	%p101, %r179, 2;
	@%p101 bra 	$L__BB1_131;
	ld.shared.f32 	%f2061, [%r182+8];
	ld.global.nc.f32 	%f2062, [%rd10+512];
	fma.rn.f32 	%f7196, %f2061, %f2062, %f7196;
$L__BB1_131:
	setp.lt.u32 	%p102, %r37, 15;
	st.global.f32 	[%rd67+32], %f7196;
	add.s32 	%r183, %r2985, 9;
	mov.f32 	%f7204, 0f00000000;
	mov.b32 	%r2664, 0;
	@%p102 bra 	$L__BB1_134;
	and.b32  	%r2664, %r1134, 2147483632;
	neg.s32 	%r2662, %r2664;
	shl.b32 	%r1390, %r36, 2;
	mov.u32 	%r1391, shared_mem;
	add.s32 	%r1392, %r1390, %r1391;
	add.s32 	%r2660, %r1392, 32;
	mov.f32 	%f7204, 0f00000000;
	mov.u32 	%r2661, %r2985;
$L__BB1_133:
	.pragma "nounroll";
	ld.shared.f32 	%f2066, [%r2660+-32];
	add.s32 	%r1393, %r2661, 9;
	mul.wide.s32 	%rd144, %r1393, 4;
	add.s64 	%rd145, %rd1, %rd144;
	ld.global.nc.f32 	%f2067, [%rd145];
	fma.rn.f32 	%f2068, %f2066, %f2067, %f7204;
	ld.shared.f32 	%f2069, [%r2660+-28];
	ld.global.nc.f32 	%f2070, [%rd145+256];
	fma.rn.f32 	%f2071, %f2069, %f2070, %f2068;
	ld.shared.f32 	%f2072, [%r2660+-24];
	ld.global.nc.f32 	%f2073, [%rd145+512];
	fma.rn.f32 	%f2074, %f2072, %f2073, %f2071;
	ld.shared.f32 	%f2075, [%r2660+-20];
	ld.global.nc.f32 	%f2076, [%rd145+768];
	fma.rn.f32 	%f2077, %f2075, %f2076, %f2074;
	ld.shared.f32 	%f2078, [%r2660+-16];
	ld.global.nc.f32 	%f2079, [%rd145+1024];
	fma.rn.f32 	%f2080, %f2078, %f2079, %f2077;
	ld.shared.f32 	%f2081, [%r2660+-12];
	ld.global.nc.f32 	%f2082, [%rd145+1280];
	fma.rn.f32 	%f2083, %f2081, %f2082, %f2080;
	ld.shared.f32 	%f2084, [%r2660+-8];
	ld.global.nc.f32 	%f2085, [%rd145+1536];
	fma.rn.f32 	%f2086, %f2084, %f2085, %f2083;
	ld.shared.f32 	%f2087, [%r2660+-4];
	ld.global.nc.f32 	%f2088, [%rd145+1792];
	fma.rn.f32 	%f2089, %f2087, %f2088, %f2086;
	ld.shared.f32 	%f2090, [%r2660];
	ld.global.nc.f32 	%f2091, [%rd145+2048];
	fma.rn.f32 	%f2092, %f2090, %f2091, %f2089;
	ld.shared.f32 	%f2093, [%r2660+4];
	ld.global.nc.f32 	%f2094, [%rd145+2304];
	fma.rn.f32 	%f2095, %f2093, %f2094, %f2092;
	ld.shared.f32 	%f2096, [%r2660+8];
	ld.global.nc.f32 	%f2097, [%rd145+2560];
	fma.rn.f32 	%f2098, %f2096, %f2097, %f2095;
	ld.shared.f32 	%f2099, [%r2660+12];
	ld.global.nc.f32 	%f2100, [%rd145+2816];
	fma.rn.f32 	%f2101, %f2099, %f2100, %f2098;
	ld.shared.f32 	%f2102, [%r2660+16];
	ld.global.nc.f32 	%f2103, [%rd145+3072];
	fma.rn.f32 	%f2104, %f2102, %f2103, %f2101;
	ld.shared.f32 	%f2105, [%r2660+20];
	ld.global.nc.f32 	%f2106, [%rd145+3328];
	fma.rn.f32 	%f2107, %f2105, %f2106, %f2104;
	ld.shared.f32 	%f2108, [%r2660+24];
	ld.global.nc.f32 	%f2109, [%rd145+3584];
	fma.rn.f32 	%f2110, %f2108, %f2109, %f2107;
	ld.shared.f32 	%f2111, [%r2660+28];
	ld.global.nc.f32 	%f2112, [%rd145+3840];
	fma.rn.f32 	%f7204, %f2111, %f2112, %f2110;
	add.s32 	%r2662, %r2662, 16;
	add.s32 	%r2661, %r2661, 1024;
	add.s32 	%r2660, %r2660, 64;
	setp.ne.s32 	%p103, %r2662, 0;
	@%p103 bra 	$L__BB1_133;
$L__BB1_134:
	setp.eq.s32 	%p104, %r38, 0;
	@%p104 bra 	$L__BB1_144;
	setp.lt.u32 	%p105, %r38, 8;
	@%p105 bra 	$L__BB1_137;
	add.s32 	%r1394, %r2664, %r36;
	shl.b32 	%r1395, %r1394, 2;
	mov.u32 	%r1396, shared_mem;
	add.s32 	%r1397, %r1396, %r1395;
	ld.shared.f32 	%f2114, [%r1397];
	shl.b32 	%r1398, %r2664, 6;
	add.s32 	%r1399, %r183, %r1398;
	mul.wide.s32 	%rd146, %r1399, 4;
	add.s64 	%rd147, %rd1, %rd146;
	ld.global.nc.f32 	%f2115, [%rd147];
	fma.rn.f32 	%f2116, %f2114, %f2115, %f7204;
	ld.shared.f32 	%f2117, [%r1397+4];
	ld.global.nc.f32 	%f2118, [%rd147+256];
	fma.rn.f32 	%f2119, %f2117, %f2118, %f2116;
	ld.shared.f32 	%f2120, [%r1397+8];
	ld.global.nc.f32 	%f2121, [%rd147+512];
	fma.rn.f32 	%f2122, %f2120, %f2121, %f2119;
	ld.shared.f32 	%f2123, [%r1397+12];
	ld.global.nc.f32 	%f2124, [%rd147+768];
	fma.rn.f32 	%f2125, %f2123, %f2124, %f2122;
	ld.shared.f32 	%f2126, [%r1397+16];
	ld.global.nc.f32 	%f2127, [%rd147+1024];
	fma.rn.f32 	%f2128, %f2126, %f2127, %f2125;
	ld.shared.f32 	%f2129, [%r1397+20];
	ld.global.nc.f32 	%f2130, [%rd147+1280];
	fma.rn.f32 	%f2131, %f2129, %f2130, %f2128;
	ld.shared.f32 	%f2132, [%r1397+24];
	ld.global.nc.f32 	%f2133, [%rd147+1536];
	fma.rn.f32 	%f2134, %f2132, %f2133, %f2131;
	ld.shared.f32 	%f2135, [%r1397+28];
	ld.global.nc.f32 	%f2136, [%rd147+1792];
	fma.rn.f32 	%f7204, %f2135, %f2136, %f2134;
	add.s32 	%r2664, %r2664, 8;
$L__BB1_137:
	setp.eq.s32 	%p106, %r40, 0;
	@%p106 bra 	$L__BB1_144;
	and.b32  	%r196, %r1134, 3;
	setp.lt.u32 	%p107, %r41, 3;
	@%p107 bra 	$L__BB1_140;
	add.s32 	%r1400, %r2664, %r36;
	shl.b32 	%r1401, %r1400, 2;
	mov.u32 	%r1402, shared_mem;
	add.s32 	%r1403, %r1402, %r1401;
	ld.shared.f32 	%f2138, [%r1403];
	shl.b32 	%r1404, %r2664, 6;
	add.s32 	%r1405, %r183, %r1404;
	mul.wide.s32 	%rd148, %r1405, 4;
	add.s64 	%rd149, %rd1, %rd148;
	ld.global.nc.f32 	%f2139, [%rd149];
	fma.rn.f32 	%f2140, %f2138, %f2139, %f7204;
	ld.shared.f32 	%f2141, [%r1403+4];
	ld.global.nc.f32 	%f2142, [%rd149+256];
	fma.rn.f32 	%f2143, %f2141, %f2142, %f2140;
	ld.shared.f32 	%f2144, [%r1403+8];
	ld.global.nc.f32 	%f2145, [%rd149+512];
	fma.rn.f32 	%f2146, %f2144, %f2145, %f2143;
	ld.shared.f32 	%f2147, [%r1403+12];
	ld.global.nc.f32 	%f2148, [%rd149+768];
	fma.rn.f32 	%f7204, %f2147, %f2148, %f2146;
	add.s32 	%r2664, %r2664, 4;
$L__BB1_140:
	setp.eq.s32 	%p108, %r196, 0;
	@%p108 bra 	$L__BB1_144;
	add.s32 	%r1406, %r2664, %r36;
	shl.b32 	%r1407, %r1406, 2;
	mov.u32 	%r1408, shared_mem;
	add.s32 	%r199, %r1408, %r1407;
	ld.shared.f32 	%f2149, [%r199];
	shl.b32 	%r1409, %r2664, 6;
	add.s32 	%r1410, %r183, %r1409;
	mul.wide.s32 	%rd150, %r1410, 4;
	add.s64 	%rd11, %rd1, %rd150;
	ld.global.nc.f32 	%f2150, [%rd11];
	fma.rn.f32 	%f7204, %f2149, %f2150, %f7204;
	setp.eq.s32 	%p109, %r196, 1;
	@%p109 bra 	$L__BB1_144;
	ld.shared.f32 	%f2151, [%r199+4];
	ld.global.nc.f32 	%f2152, [%rd11+256];
	fma.rn.f32 	%f7204, %f2151, %f2152, %f7204;
	setp.eq.s32 	%p110, %r196, 2;
	@%p110 bra 	$L__BB1_144;
	ld.shared.f32 	%f2153, [%r199+8];
	ld.global.nc.f32 	%f2154, [%rd11+512];
	fma.rn.f32 	%f7204, %f2153, %f2154, %f7204;
$L__BB1_144:
	setp.lt.u32 	%p111, %r37, 15;
	st.global.f32 	[%rd67+36], %f7204;
	add.s32 	%r200, %r2985, 10;
	mov.f32 	%f7212, 0f00000000;
	mov.b32 	%r2670, 0;
	@%p111 bra 	$L__BB1_147;
	and.b32  	%r2670, %r1134, 2147483632;
	neg.s32 	%r2668, %r2670;
	shl.b32 	%r1412, %r36, 2;
	mov.u32 	%r1413, shared_mem;
	add.s32 	%r1414, %r1412, %r1413;
	add.s32 	%r2666, %r1414, 32;
	mov.f32 	%f7212, 0f00000000;
	mov.u32 	%r2667, %r2985;
$L__BB1_146:
	.pragma "nounroll";
	ld.shared.f32 	%f2158, [%r2666+-32];
	add.s32 	%r1415, %r2667, 10;
	mul.wide.s32 	%rd151, %r1415, 4;
	add.s64 	%rd152, %rd1, %rd151;
	ld.global.nc.f32 	%f2159, [%rd152];
	fma.rn.f32 	%f2160, %f2158, %f2159, %f7212;
	ld.shared.f32 	%f2161, [%r2666+-28];
	ld.global.nc.f32 	%f2162, [%rd152+256];
	fma.rn.f32 	%f2163, %f2161, %f2162, %f2160;
	ld.shared.f32 	%f2164, [%r2666+-24];
	ld.global.nc.f32 	%f2165, [%rd152+512];
	fma.rn.f32 	%f2166, %f2164, %f2165, %f2163;
	ld.shared.f32 	%f2167, [%r2666+-20];
	ld.global.nc.f32 	%f2168, [%rd152+768];
	fma.rn.f32 	%f2169, %f2167, %f2168, %f2166;
	ld.shared.f32 	%f2170, [%r2666+-16];
	ld.global.nc.f32 	%f2171, [%rd152+1024];
	fma.rn.f32 	%f2172, %f2170, %f2171, %f2169;
	ld.shared.f32 	%f2173, [%r2666+-12];
	ld.global.nc.f32 	%f2174, [%rd152+1280];
	fma.rn.f32 	%f2175, %f2173, %f2174, %f2172;
	ld.shared.f32 	%f2176, [%r2666+-8];
	ld.global.nc.f32 	%f2177, [%rd152+1536];
	fma.rn.f32 	%f2178, %f2176, %f2177, %f2175;
	ld.shared.f32 	%f2179, [%r2666+-4];
	ld.global.nc.f32 	%f2180, [%rd152+1792];
	fma.rn.f32 	%f2181, %f2179, %f2180, %f2178;
	ld.shared.f32 	%f2182, [%r2666];
	ld.global.nc.f32 	%f2183, [%rd152+2048];
	fma.rn.f32 	%f2184, %f2182, %f2183, %f2181;
	ld.shared.f32 	%f2185, [%r2666+4];
	ld.global.nc.f32 	%f2186, [%rd152+2304];
	fma.rn.f32 	%f2187, %f2185, %f2186, %f2184;
	ld.shared.f32 	%f2188, [%r2666+8];
	ld.global.nc.f32 	%f2189, [%rd152+2560];
	fma.rn.f32 	%f2190, %f2188, %f2189, %f2187;
	ld.shared.f32 	%f2191, [%r2666+12];
	ld.global.nc.f32 	%f2192, [%rd152+2816];
	fma.rn.f32 	%f2193, %f2191, %f2192, %f2190;
	ld.shared.f32 	%f2194, [%r2666+16];
	ld.global.nc.f32 	%f2195, [%rd152+3072];
	fma.rn.f32 	%f2196, %f2194, %f2195, %f2193;
	ld.shared.f32 	%f2197, [%r2666+20];
	ld.global.nc.f32 	%f2198, [%rd152+3328];
	fma.rn.f32 	%f2199, %f2197, %f2198, %f2196;
	ld.shared.f32 	%f2200, [%r2666+24];
	ld.global.nc.f32 	%f2201, [%rd152+3584];
	fma.rn.f32 	%f2202, %f2200, %f2201, %f2199;
	ld.shared.f32 	%f2203, [%r2666+28];
	ld.global.nc.f32 	%f2204, [%rd152+3840];
	fma.rn.f32 	%f7212, %f2203, %f2204, %f2202;
	add.s32 	%r2668, %r2668, 16;
	add.s32 	%r2667, %r2667, 1024;
	add.s32 	%r2666, %r2666, 64;
	setp.ne.s32 	%p112, %r2668, 0;
	@%p112 bra 	$L__BB1_146;
$L__BB1_147:
	setp.eq.s32 	%p113, %r38, 0;
	@%p113 bra 	$L__BB1_157;
	setp.lt.u32 	%p114, %r38, 8;
	@%p114 bra 	$L__BB1_150;
	add.s32 	%r1416, %r2670, %r36;
	shl.b32 	%r1417, %r1416, 2;
	mov.u32 	%r1418, shared_mem;
	add.s32 	%r1419, %r1418, %r1417;
	ld.shared.f32 	%f2206, [%r1419];
	shl.b32 	%r1420, %r2670, 6;
	add.s32 	%r1421, %r200, %r1420;
	mul.wide.s32 	%rd153, %r1421, 4;
	add.s64 	%rd154, %rd1, %rd153;
	ld.global.nc.f32 	%f2207, [%rd154];
	fma.rn.f32 	%f2208, %f2206, %f2207, %f7212;
	ld.shared.f32 	%f2209, [%r1419+4];
	ld.global.nc.f32 	%f2210, [%rd154+256];
	fma.rn.f32 	%f2211, %f2209, %f2210, %f2208;
	ld.shared.f32 	%f2212, [%r1419+8];
	ld.global.nc.f32 	%f2213, [%rd154+512];
	fma.rn.f32 	%f2214, %f2212, %f2213, %f2211;
	ld.shared.f32 	%f2215, [%r1419+12];
	ld.global.nc.f32 	%f2216, [%rd154+768];
	fma.rn.f32 	%f2217, %f2215, %f2216, %f2214;
	ld.shared.f32 	%f2218, [%r1419+16];
	ld.global.nc.f32 	%f2219, [%rd154+1024];
	fma.rn.f32 	%f2220, %f2218, %f2219, %f2217;
	ld.shared.f32 	%f2221, [%r1419+20];
	ld.global.nc.f32 	%f2222, [%rd154+1280];
	fma.rn.f32 	%f2223, %f2221, %f2222, %f2220;
	ld.shared.f32 	%f2224, [%r1419+24];
	ld.global.nc.f32 	%f2225, [%rd154+1536];
	fma.rn.f32 	%f2226, %f2224, %f2225, %f2223;
	ld.shared.f32 	%f2227, [%r1419+28];
	ld.global.nc.f32 	%f2228, [%rd154+1792];
	fma.rn.f32 	%f7212, %f2227, %f2228, %f2226;
	add.s32 	%r2670, %r2670, 8;
$L__BB1_150:
	setp.eq.s32 	%p115, %r40, 0;
	@%p115 bra 	$L__BB1_157;
	and.b32  	%r213, %r1134, 3;
	setp.lt.u32 	%p116, %r41, 3;
	@%p116 bra 	$L__BB1_153;
	add.s32 	%r1422, %r2670, %r36;
	shl.b32 	%r1423, %r1422, 2;
	mov.u32 	%r1424, shared_mem;
	add.s32 	%r1425, %r1424, %r1423;
	ld.shared.f32 	%f2230, [%r1425];
	shl.b32 	%r1426, %r2670, 6;
	add.s32 	%r1427, %r200, %r1426;
	mul.wide.s32 	%rd155, %r1427, 4;
	add.s64 	%rd156, %rd1, %rd155;
	ld.global.nc.f32 	%f2231, [%rd156];
	fma.rn.f32 	%f2232, %f2230, %f2231, %f7212;
	ld.shared.f32 	%f2233, [%r1425+4];
	ld.global.nc.f32 	%f2234, [%rd156+256];
	fma.rn.f32 	%f2235, %f2233, %f2234, %f2232;
	ld.shared.f32 	%f2236, [%r1425+8];
	ld.global.nc.f32 	%f2237, [%rd156+512];
	fma.rn.f32 	%f2238, %f2236, %f2237, %f2235;
	ld.shared.f32 	%f2239, [%r1425+12];
	ld.global.nc.f32 	%f2240, [%rd156+768];
	fma.rn.f32 	%f7212, %f2239, %f2240, %f2238;
	add.s32 	%r2670, %r2670, 4;
$L__BB1_153:
	setp.eq.s32 	%p117, %r213, 0;
	@%p117 bra 	$L__BB1_157;
	add.s32 	%r1428, %r2670, %r36;
	shl.b32 	%r1429, %r1428, 2;
	mov.u32 	%r1430, shared_mem;
	add.s32 	%r216, %r1430, %r1429;
	ld.shared.f32 	%f2241, [%r216];
	shl.b32 	%r1431, %r2670, 6;
	add.s32 	%r1432, %r200, %r1431;
	mul.wide.s32 	%rd157, %r1432, 4;
	add.s64 	%rd12, %rd1, %rd157;
	ld.global.nc.f32 	%f2242, [%rd12];
	fma.rn.f32 	%f7212, %f2241, %f2242, %f7212;
	setp.eq.s32 	%p118, %r213, 1;
	@%p118 bra 	$L__BB1_157;
	ld.shared.f32 	%f2243, [%r216+4];
	ld.global.nc.f32 	%f2244, [%rd12+256];
	fma.rn.f32 	%f7212, %f2243, %f2244, %f7212;
	setp.eq.s32 	%p119, %r213, 2;
	@%p119 bra 	$L__BB1_157;
	ld.shared.f32 	%f2245, [%r216+8];
	ld.global.nc.f32 	%f2246, [%rd12+512];
	fma.rn.f32 	%f7212, %f2245, %f2246, %f7212;
$L__BB1_157:
	setp.lt.u32 	%p120, %r37, 15;
	st.global.f32 	[%rd67+40], %f7212;
	add.s32 	%r217, %r2985, 11;
	mov.f32 	%f7220, 0f00000000;
	mov.b32 	%r2676, 0;
	@%p120 bra 	$L__BB1_160;
	and.b32  	%r2676, %r1134, 2147483632;
	neg.s32 	%r2674, %r2676;
	shl.b32 	%r1434, %r36, 2;
	mov.u32 	%r1435, shared_mem;
	add.s32 	%r1436, %r1434, %r1435;
	add.s32 	%r2672, %r1436, 32;
	mov.f32 	%f7220, 0f00000000;
	mov.u32 	%r2673, %r2985;
$L__BB1_159:
	.pragma "nounroll";
	ld.shared.f32 	%f2250, [%r2672+-32];
	add.s32 	%r1437, %r2673, 11;
	mul.wide.s32 	%rd158, %r1437, 4;
	add.s64 	%rd159, %rd1, %rd158;
	ld.global.nc.f32 	%f2251, [%rd159];
	fma.rn.f32 	%f2252, %f2250, %f2251, %f7220;
	ld.shared.f32 	%f2253, [%r2672+-28];
	ld.global.nc.f32 	%f2254, [%rd159+256];
	fma.rn.f32 	%f2255, %f2253, %f2254, %f2252;
	ld.shared.f32 	%f2256, [%r2672+-24];
	ld.global.nc.f32 	%f2257, [%rd159+512];
	fma.rn.f32 	%f2258, %f2256, %f2257, %f2255;
	ld.shared.f32 	%f2259, [%r2672+-20];
	ld.global.nc.f32 	%f2260, [%rd159+768];
	fma.rn.f32 	%f2261, %f2259, %f2260, %f2258;
	ld.shared.f32 	%f2262, [%r2672+-16];
	ld.global.nc.f32 	%f2263, [%rd159+1024];
	fma.rn.f32 	%f2264, %f2262, %f2263, %f2261;
	ld.shared.f32 	%f2265, [%r2672+-12];
	ld.global.nc.f32 	%f2266, [%rd159+1280];
	fma.rn.f32 	%f2267, %f2265, %f2266, %f2264;
	ld.shared.f32 	%f2268, [%r2672+-8];
	ld.global.nc.f32 	%f2269, [%rd159+1536];
	fma.rn.f32 	%f2270, %f2268, %f2269, %f2267;
	ld.shared.f32 	%f2271, [%r2672+-4];
	ld.global.nc.f32 	%f2272, [%rd159+1792];
	fma.rn.f32 	%f2273, %f2271, %f2272, %f2270;
	ld.shared.f32 	%f2274, [%r2672];
	ld.global.nc.f32 	%f2275, [%rd159+2048];
	fma.rn.f32 	%f2276, %f2274, %f2275, %f2273;
	ld.shared.f32 	%f2277, [%r2672+4];
	ld.global.nc.f32 	%f2278, [%rd159+2304];
	fma.rn.f32 	%f2279, %f2277, %f2278, %f2276;
	ld.shared.f32 	%f2280, [%r2672+8];
	ld.global.nc.f32 	%f2281, [%rd159+2560];
	fma.rn.f32 	%f2282, %f2280, %f2281, %f2279;
	ld.shared.f32 	%f2283, [%r2672+12];
	ld.global.nc.f32 	%f2284, [%rd159+2816];
	fma.rn.f32 	%f2285, %f2283, %f2284, %f2282;
	ld.shared.f32 	%f2286, [%r2672+16];
	ld.global.nc.f32 	%f2287, [%rd159+3072];
	fma.rn.f32 	%f2288, %f2286, %f2287, %f2285;
	ld.shared.f32 	%f2289, [%r2672+20];
	ld.global.nc.f32 	%f2290, [%rd159+3328];
	fma.rn.f32 	%f2291, %f2289, %f2290, %f2288;
	ld.shared.f32 	%f2292, [%r2672+24];
	ld.global.nc.f32 	%f2293, [%rd159+3584];
	fma.rn.f32 	%f2294, %f2292, %f2293, %f2291;
	ld.shared.f32 	%f2295, [%r2672+28];
	ld.global.nc.f32 	%f2296, [%rd159+3840];
	fma.rn.f32 	%f7220, %f2295, %f2296, %f2294;
	add.s32 	%r2674, %r2674, 16;
	add.s32 	%r2673, %r2673, 1024;
	add.s32 	%r2672, %r2672, 64;
	setp.ne.s32 	%p121, %r2674, 0;
	@%p121 bra 	$L__BB1_159;
$L__BB1_160:
	setp.eq.s32 	%p122, %r38, 0;
	@%p122 bra 	$L__BB1_170;
	setp.lt.u32 	%p123, %r38, 8;
	@%p123 bra 	$L__BB1_163;
	add.s32 	%r1438, %r2676, %r36;
	shl.b32 	%r1439, %r1438, 2;
	mov.u32 	%r1440, shared_mem;
	add.s32 	%r1441, %r1440, %r1439;
	ld.shared.f32 	%f2298, [%r1441];
	shl.b32 	%r1442, %r2676, 6;
	add.s32 	%r1443, %r217, %r1442;
	mul.wide.s32 	%rd160, %r1443, 4;
	add.s64 	%rd161, %rd1, %rd160;
	ld.global.nc.f32 	%f2299, [%rd161];
	fma.rn.f32 	%f2300, %f2298, %f2299, %f7220;
	ld.shared.f32 	%f2301, [%r1441+4];
	ld.global.nc.f32 	%f2302, [%rd161+256];
	fma.rn.f32 	%f2303, %f2301, %f2302, %f2300;
	ld.shared.f32 	%f2304, [%r1441+8];
	ld.global.nc.f32 	%f2305, [%rd161+512];
	fma.rn.f32 	%f2306, %f2304, %f2305, %f2303;
	ld.shared.f32 	%f2307, [%r1441+12];
	ld.global.nc.f32 	%f2308, [%rd161+768];
	fma.rn.f32 	%f2309, %f2307, %f2308, %f2306;
	ld.shared.f32 	%f2310, [%r1441+16];
	ld.global.nc.f32 	%f2311, [%rd161+1024];
	fma.rn.f32 	%f2312, %f2310, %f2311, %f2309;
	ld.shared.f32 	%f2313, [%r1441+20];
	ld.global.nc.f32 	%f2314, [%rd161+1280];
	fma.rn.f32 	%f2315, %f2313, %f2314, %f2312;
	ld.shared.f32 	%f2316, [%r1441+24];
	ld.global.nc.f32 	%f2317, [%rd161+1536];
	fma.rn.f32 	%f2318, %f2316, %f2317, %f2315;
	ld.shared.f32 	%f2319, [%r1441+28];
	ld.global.nc.f32 	%f2320, [%rd161+1792];
	fma.rn.f32 	%f7220, %f2319, %f2320, %f2318;
	add.s32 	%r2676, %r2676, 8;
$L__BB1_163:
	setp.eq.s32 	%p124, %r40, 0;
	@%p124 bra 	$L__BB1_170;
	and.b32  	%r230, %r1134, 3;
	setp.lt.u32 	%p125, %r41, 3;
	@%p125 bra 	$L__BB1_166;
	add.s32 	%r1444, %r2676, %r36;
	shl.b32 	%r1445, %r1444, 2;
	mov.u32 	%r1446, shared_mem;
	add.s32 	%r1447, %r1446, %r1445;
	ld.shared.f32 	%f2322, [%r1447];
	shl.b32 	%r1448, %r2676, 6;
	add.s32 	%r1449, %r217, %r1448;
	mul.wide.s32 	%rd162, %r1449, 4;
	add.s64 	%rd163, %rd1, %rd162;
	ld.global.nc.f32 	%f2323, [%rd163];
	fma.rn.f32 	%f2324, %f2322, %f2323, %f7220;
	ld.shared.f32 	%f2325, [%r1447+4];
	ld.global.nc.f32 	%f2326, [%rd163+256];
	fma.rn.f32 	%f2327, %f2325, %f2326, %f2324;
	ld.shared.f32 	%f2328, [%r1447+8];
	ld.global.nc.f32 	%f2329, [%rd163+512];
	fma.rn.f32 	%f2330, %f2328, %f2329, %f2327;
	ld.shared.f32 	%f2331, [%r1447+12];
	ld.global.nc.f32 	%f2332, [%rd163+768];
	fma.rn.f32 	%f7220, %f2331, %f2332, %f2330;
	add.s32 	%r2676, %r2676, 4;
$L__BB1_166:
	setp.eq.s32 	%p126, %r230, 0;
	@%p126 bra 	$L__BB1_170;
	add.s32 	%r1450, %r2676, %r36;
	shl.b32 	%r1451, %r1450, 2;
	mov.u32 	%r1452, shared_mem;
	add.s32 	%r233, %r1452, %r1451;
	ld.shared.f32 	%f2333, [%r233];
	shl.b32 	%r1453, %r2676, 6;
	add.s32 	%r1454, %r217, %r1453;
	mul.wide.s32 	%rd164, %r1454, 4;
	add.s64 	%rd13, %rd1, %rd164;
	ld.global.nc.f32 	%f2334, [%rd13];
	fma.rn.f32 	%f7220, %f2333, %f2334, %f7220;
	setp.eq.s32 	%p127, %r230, 1;
	@%p127 bra 	$L__BB1_170;
	ld.shared.f32 	%f2335, [%r233+4];
	ld.global.nc.f32 	%f2336, [%rd13+256];
	fma.rn.f32 	%f7220, %f2335, %f2336, %f7220;
	setp.eq.s32 	%p128, %r230, 2;
	@%p128 bra 	$L__BB1_170;
	ld.shared.f32 	%f2337, [%r233+8];
	ld.global.nc.f32 	%f2338, [%rd13+512];
	fma.rn.f32 	%f7220, %f2337, %f2338, %f7220;
$L__BB1_170:
	setp.lt.u32 	%p129, %r37, 15;
	st.global.f32 	[%rd67+44], %f7220;
	add.s32 	%r234, %r2985, 12;
	mov.f32 	%f7228, 0f00000000;
	mov.b32 	%r2682, 0;
	@%p129 bra 	$L__BB1_173;
	and.b32  	%r2682, %r1134, 2147483632;
	neg.s32 	%r2680, %r2682;
	shl.b32 	%r1456, %r36, 2;
	mov.u32 	%r1457, shared_mem;
	add.s32 	%r1458, %r1456, %r1457;
	add.s32 	%r2678, %r1458, 32;
	mov.f32 	%f7228, 0f00000000;
	mov.u32 	%r2679, %r2985;
$L__BB1_172:
	.pragma "nounroll";
	ld.shared.f32 	%f2342, [%r2678+-32];
	add.s32 	%r1459, %r2679, 12;
	mul.wide.s32 	%rd165, %r1459, 4;
	add.s64 	%rd166, %rd1, %rd165;
	ld.global.nc.f32 	%f2343, [%rd166];
	fma.rn.f32 	%f2344, %f2342, %f2343, %f7228;
	ld.shared.f32 	%f2345, [%r2678+-28];
	ld.global.nc.f32 	%f2346, [%rd166+256];
	fma.rn.f32 	%f2347, %f2345, %f2346, %f2344;
	ld.shared.f32 	%f2348, [%r2678+-24];
	ld.global.nc.f32 	%f2349, [%rd166+512];
	fma.rn.f32 	%f2350, %f2348, %f2349, %f2347;
	ld.shared.f32 	%f2351, [%r2678+-20];
	ld.global.nc.f32 	%f2352, [%rd166+768];
	fma.rn.f32 	%f2353, %f2351, %f2352, %f2350;
	ld.shared.f32 	%f2354, [%r2678+-16];
	ld.global.nc.f32 	%f2355, [%rd166+1024];
	fma.rn.f32 	%f2356, %f2354, %f2355, %f2353;
	ld.shared.f32 	%f2357, [%r2678+-12];
	ld.global.nc.f32 	%f2358, [%rd166+1280];
	fma.rn.f32 	%f2359, %f2357, %f2358, %f2356;
	ld.shared.f32 	%f2360, [%r2678+-8];
	ld.global.nc.f32 	%f2361, [%rd166+1536];
	fma.rn.f32 	%f2362, %f2360, %f2361, %f2359;
	ld.shared.f32 	%f2363, [%r2678+-4];
	ld.global.nc.f32 	%f2364, [%rd166+1792];
	fma.rn.f32 	%f2365, %f2363, %f2364, %f2362;
	ld.shared.f32 	%f2366, [%r2678];
	ld.global.nc.f32 	%f2367, [%rd166+2048];
	fma.rn.f32 	%f2368, %f2366, %f2367, %f2365;
	ld.shared.f32 	%f2369, [%r2678+4];
	ld.global.nc.f32 	%f2370, [%rd166+2304];
	fma.rn.f32 	%f2371, %f2369, %f2370, %f2368;
	ld.shared.f32 	%f2372, [%r2678+8];
	ld.global.nc.f32 	%f2373, [%rd166+2560];
	fma.rn.f32 	%f2374, %f2372, %f2373, %f2371;
	ld.shared.f32 	%f2375, [%r2678+12];
	ld.global.nc.f32 	%f2376, [%rd166+2816];
	fma.rn.f32 	%f2377, %f2375, %f2376, %f2374;
	ld.shared.f32 	%f2378, [%r2678+16];
	ld.global.nc.f32 	%f2379, [%rd166+3072];
	fma.rn.f32 	%f2380, %f2378, %f2379, %f2377;
	ld.shared.f32 	%f2381, [%r2678+20];
	ld.global.nc.f32 	%f2382, [%rd166+3328];
	fma.rn.f32 	%f2383, %f2381, %f2382, %f2380;
	ld.shared.f32 	%f2384, [%r2678+24];
	ld.global.nc.f32 	%f2385, [%rd166+3584];
	fma.rn.f32 	%f2386, %f2384, %f2385, %f2383;
	ld.shared.f32 	%f2387, [%r2678+28];
	ld.global.nc.f32 	%f2388, [%rd166+3840];
	fma.rn.f32 	%f7228, %f2387, %f2388, %f2386;
	add.s32 	%r2680, %r2680, 16;
	add.s32 	%r2679, %r2679, 1024;
	add.s32 	%r2678, %r2678, 64;
	setp.ne.s32 	%p130, %r2680, 0;
	@%p130 bra 	$L__BB1_172;
$L__BB1_173:
	setp.eq.s32 	%p131, %r38, 0;
	@%p131 bra 	$L__BB1_183;
	setp.lt.u32 	%p132, %r38, 8;
	@%p132 bra 	$L__BB1_176;
	add.s32 	%r1460, %r2682, %r36;
	shl.b32 	%r1461, %r1460, 2;
	mov.u32 	%r1462, shared_mem;
	add.s32 	%r1463, %r1462, %r1461;
	ld.shared.f32 	%f2390, [%r1463];
	shl.b32 	%r1464, %r2682, 6;
	add.s32 	%r1465, %r234, %r1464;
	mul.wide.s32 	%rd167, %r1465, 4;
	add.s64 	%rd168, %rd1, %rd167;
	ld.global.nc.f32 	%f2391, [%rd168];
	fma.rn.f32 	%f2392, %f2390, %f2391, %f7228;
	ld.shared.f32 	%f2393, [%r1463+4];
	ld.global.nc.f32 	%f2394, [%rd168+256];
	fma.rn.f32 	%f2395, %f2393, %f2394, %f2392;
	ld.shared.f32 	%f2396, [%r1463+8];
	ld.global.nc.f32 	%f2397, [%rd168+512];
	fma.rn.f32 	%f2398, %f2396, %f2397, %f2395;
	ld.shared.f32 	%f2399, [%r1463+12];
	ld.global.nc.f32 	%f2400, [%rd168+768];
	fma.rn.f32 	%f2401, %f2399, %f2400, %f2398;
	ld.shared.f32 	%f2402, [%r1463+16];
	ld.global.nc.f32 	%f2403, [%rd168+1024];
	fma.rn.f32 	%f2404, %f2402, %f2403, %f2401;
	ld.shared.f32 	%f2405, [%r1463+20];
	ld.global.nc.f32 	%f2406, [%rd168+1280];
	fma.rn.f32 	%f2407, %f2405, %f2406, %f2404;
	ld.shared.f32 	%f2408, [%r1463+24];
	ld.global.nc.f32 	%f2409, [%rd168+1536];
	fma.rn.f32 	%f2410, %f2408, %f2409, %f2407;
	ld.shared.f32 	%f2411, [%r1463+28];
	ld.global.nc.f32 	%f2412, [%rd168+1792];
	fma.rn.f32 	%f7228, %f2411, %f2412, %f2410;
	add.s32 	%r2682, %r2682, 8;
$L__BB1_176:
	setp.eq.s32 	%p133, %r40, 0;
	@%p133 bra 	$L__BB1_183;
	and.b32  	%r247, %r1134, 3;
	setp.lt.u32 	%p134, %r41, 3;
	@%p134 bra 	$L__BB1_179;
	add.s32 	%r1466, %r2682, %r36;
	shl.b32 	%r1467, %r1466, 2;
	mov.u32 	%r1468, shared_mem;
	add.s32 	%r1469, %r1468, %r1467;
	ld.shared.f32 	%f2414, [%r1469];
	shl.b32 	%r1470, %r2682, 6;
	add.s32 	%r1471, %r234, %r1470;
	mul.wide.s32 	%rd169, %r1471, 4;
	add.s64 	%rd170, %rd1, %rd169;
	ld.global.nc.f32 	%f2415, [%rd170];
	fma.rn.f32 	%f2416, %f2414, %f2415, %f7228;
	ld.shared.f32 	%f2417, [%r1469+4];
	ld.global.nc.f32 	%f2418, [%rd170+256];
	fma.rn.f32 	%f2419, %f2417, %f2418, %f2416;
	ld.shared.f32 	%f2420, [%r1469+8];
	ld.global.nc.f32 	%f2421, [%rd170+512];
	fma.rn.f32 	%f2422, %f2420, %f2421, %f2419;
	ld.shared.f32 	%f2423, [%r1469+12];
	ld.global.nc.f32 	%f2424, [%rd170+768];
	fma.rn.f32 	%f7228, %f2423, %f2424, %f2422;
	add.s32 	%r2682, %r2682, 4;
$L__BB1_179:
	setp.eq.s32 	%p135, %r247, 0;
	@%p135 bra 	$L__BB1_183;
	add.s32 	%r1472, %r2682, %r36;
	shl.b32 	%r1473, %r1472, 2;
	mov.u32 	%r1474, shared_mem;
	add.s32 	%r250, %r1474, %r1473;
	ld.shared.f32 	%f2425, [%r250];
	shl.b32 	%r1475, %r2682, 6;
	add.s32 	%r1476, %r234, %r1475;
	mul.wide.s32 	%rd171, %r1476, 4;
	add.s64 	%rd14, %rd1, %rd171;
	ld.global.nc.f32 	%f2426, [%rd14];
	fma.rn.f32 	%f7228, %f2425, %f2426, %f7228;
	setp.eq.s32 	%p136, %r247, 1;
	@%p136 bra 	$L__BB1_183;
	ld.shared.f32 	%f2427, [%r250+4];
	ld.global.nc.f32 	%f2428, [%rd14+256];
	fma.rn.f32 	%f7228, %f2427, %f2428, %f7228;
	setp.eq.s32 	%p137, %r247, 2;
	@%p137 bra 	$L__BB1_183;
	ld.shared.f32 	%f2429, [%r250+8];
	ld.global.nc.f32 	%f2430, [%rd14+512];
	fma.rn.f32 	%f7228, %f2429, %f2430, %f7228;
$L__BB1_183:
	setp.lt.u32 	%p138, %r37, 15;
	st.global.f32 	[%rd67+48], %f7228;
	add.s32 	%r251, %r2985, 13;
	mov.f32 	%f7236, 0f00000000;
	mov.b32 	%r2688, 0;
	@%p138 bra 	$L__BB1_186;
	and.b32  	%r2688, %r1134, 2147483632;
	neg.s32 	%r2686, %r2688;
	shl.b32 	%r1478, %r36, 2;
	mov.u32 	%r1479, shared_mem;
	add.s32 	%r1480, %r1478, %r1479;
	add.s32 	%r2684, %r1480, 32;
	mov.f32 	%f7236, 0f00000000;
	mov.u32 	%r2685, %r2985;
$L__BB1_185:
	.pragma "nounroll";
	ld.shared.f32 	%f2434, [%r2684+-32];
	add.s32 	%r1481, %r2685, 13;
	mul.wide.s32 	%rd172, %r1481, 4;
	add.s64 	%rd173, %rd1, %rd172;
	ld.global.nc.f32 	%f2435, [%rd173];
	fma.rn.f32 	%f2436, %f2434, %f2435, %f7236;
	ld.shared.f32 	%f2437, [%r2684+-28];
	ld.global.nc.f32 	%f2438, [%rd173+256];
	fma.rn.f32 	%f2439, %f2437, %f2438, %f2436;
	ld.shared.f32 	%f2440, [%r2684+-24];
	ld.global.nc.f32 	%f2441, [%rd173+512];
	fma.rn.f32 	%f2442, %f2440, %f2441, %f2439;
	ld.shared.f32 	%f2443, [%r2684+-20];
	ld.global.nc.f32 	%f2444, [%rd173+768];
	fma.rn.f32 	%f2445, %f2443, %f2444, %f2442;
	ld.shared.f32 	%f2446, [%r2684+-16];
	ld.global.nc.f32 	%f2447, [%rd173+1024];
	fma.rn.f32 	%f2448, %f2446, %f2447, %f2445;
	ld.shared.f32 	%f2449, [%r2684+-12];
	ld.global.nc.f32 	%f2450, [%rd173+1280];
	fma.rn.f32 	%f2451, %f2449, %f2450, %f2448;
	ld.shared.f32 	%f2452, [%r2684+-8];
	ld.global.nc.f32 	%f2453, [%rd173+1536];
	fma.rn.f32 	%f2454, %f2452, %f2453, %f2451;
	ld.shared.f32 	%f2455, [%r2684+-4];
	ld.global.nc.f32 	%f2456, [%rd173+1792];
	fma.rn.f32 	%f2457, %f2455, %f2456, %f2454;
	ld.shared.f32 	%f2458, [%r2684];
	ld.global.nc.f32 	%f2459, [%rd173+2048];
	fma.rn.f32 	%f2460, %f2458, %f2459, %f2457;
	ld.shared.f32 	%f2461, [%r2684+4];
	ld.global.nc.f32 	%f2462, [%rd173+2304];
	fma.rn.f32 	%f2463, %f2461, %f2462, %f2460;
	ld.shared.f32 	%f2464, [%r2684+8];
	ld.global.nc.f32 	%f2465, [%rd173+2560];
	fma.rn.f32 	%f2466, %f2464, %f2465, %f2463;
	ld.shared.f32 	%f2467, [%r2684+12];
	ld.global.nc.f32 	%f2468, [%rd173+2816];
	fma.rn.f32 	%f2469, %f2467, %f2468, %f2466;
	ld.shared.f32 	%f2470, [%r2684+16];
	ld.global.nc.f32 	%f2471, [%rd173+3072];
	fma.rn.f32 	%f2472, %f2470, %f2471, %f2469;
	ld.shared.f32 	%f2473, [%r2684+20];
	ld.global.nc.f32 	%f2474, [%rd173+3328];
	fma.rn.f32 	%f2475, %f2473, %f2474, %f2472;
	ld.shared.f32 	%f2476, [%r2684+24];
	ld.global.nc.f32 	%f2477, [%rd173+3584];
	fma.rn.f32 	%f2478, %f2476, %f2477, %f2475;
	ld.shared.f32 	%f2479, [%r2684+28];
	ld.global.nc.f32 	%f2480, [%rd173+3840];
	fma.rn.f32 	%f7236, %f2479, %f2480, %f2478;
	add.s32 	%r2686, %r2686, 16;
	add.s32 	%r2685, %r2685, 1024;
	add.s32 	%r2684, %r2684, 64;
	setp.ne.s32 	%p139, %r2686, 0;
	@%p139 bra 	$L__BB1_185;
$L__BB1_186:
	setp.eq.s32 	%p140, %r38, 0;
	@%p140 bra 	$L__BB1_196;
	setp.lt.u32 	%p141, %r38, 8;
	@%p141 bra 	$L__BB1_189;
	add.s32 	%r1482, %r2688, %r36;
	shl.b32 	%r1483, %r1482, 2;
	mov.u32 	%r1484, shared_mem;
	add.s32 	%r1485, %r1484, %r1483;
	ld.shared.f32 	%f2482, [%r1485];
	shl.b32 	%r1486, %r2688, 6;
	add.s32 	%r1487, %r251, %r1486;
	mul.wide.s32 	%rd174, %r1487, 4;
	add.s64 	%rd175, %rd1, %rd174;
	ld.global.nc.f32 	%f2483, [%rd175];
	fma.rn.f32 	%f2484, %f2482, %f2483, %f7236;
	ld.shared.f32 	%f2485, [%r1485+4];
	ld.global.nc.f32 	%f2486, [%rd175+256];
	fma.rn.f32 	%f2487, %f2485, %f2486, %f2484;
	ld.shared.f32 	%f2488, [%r1485+8];
	ld.global.nc.f32 	%f2489, [%rd175+512];
	fma.rn.f32 	%f2490, %f2488, %f2489, %f2487;
	ld.shared.f32 	%f2491, [%r1485+12];
	ld.global.nc.f32 	%f2492, [%rd175+768];
	fma.rn.f32 	%f2493, %f2491, %f2492, %f2490;
	ld.shared.f32 	%f2494, [%r1485+16];
	ld.global.nc.f32 	%f2495, [%rd175+1024];
	fma.rn.f32 	%f2496, %f2494, %f2495, %f2493;
	ld.shared.f32 	%f2497, [%r1485+20];
	ld.global.nc.f32 	%f2498, [%rd175+1280];
	fma.rn.f32 	%f2499, %f2497, %f2498, %f2496;
	ld.shared.f32 	%f2500, [%r1485+24];
	ld.global.nc.f32 	%f2501, [%rd175+1536];
	fma.rn.f32 	%f2502, %f2500, %f2501, %f2499;
	ld.shared.f32 	%f2503, [%r1485+28];
	ld.global.nc.f32 	%f2504, [%rd175+1792];
	fma.rn.f32 	%f7236, %f2503, %f2504, %f2502;
	add.s32 	%r2688, %r2688, 8;
$L__BB1_189:
	setp.eq.s32 	%p142, %r40, 0;
	@%p142 bra 	$L__BB1_196;
	and.b32  	%r264, %r1134, 3;
	setp.lt.u32 	%p143, %r41, 3;
	@%p143 bra 	$L__BB1_192;
	add.s32 	%r1488, %r2688, %r36;
	shl.b32 	%r1489, %r1488, 2;
	mov.u32 	%r1490, shared_mem;
	add.s32 	%r1491, %r1490, %r1489;
	ld.shared.f32 	%f2506, [%r1491];
	shl.b32 	%r1492, %r2688, 6;
	add.s32 	%r1493, %r251, %r1492;
	mul.wide.s32 	%rd176, %r1493, 4;
	add.s64 	%rd177, %rd1, %rd176;
	ld.global.nc.f32 	%f2507, [%rd177];
	fma.rn.f32 	%f2508, %f2506, %f2507, %f7236;
	ld.shared.f32 	%f2509, [%r1491+4];
	ld.global.nc.f32 	%f2510, [%rd177+256];
	fma.rn.f32 	%f2511, %f2509, %f2510, %f2508;
	ld.shared.f32 	%f2512, [%r1491+8];
	ld.global.nc.f32 	%f2513, [%rd177+512];
	fma.rn.f32 	%f2514, %f2512, %f2513, %f2511;
	ld.shared.f32 	%f2515, [%r1491+12];
	ld.global.nc.f32 	%f2516, [%rd177+768];
	fma.rn.f32 	%f7236, %f2515, %f2516, %f2514;
	add.s32 	%r2688, %r2688, 4;
$L__BB1_192:
	setp.eq.s32 	%p144, %r264, 0;
	@%p144 bra 	$L__BB1_196;
	add.s32 	%r1494, %r2688, %r36;
	shl.b32 	%r1495, %r1494, 2;
	mov.u32 	%r1496, shared_mem;
	add.s32 	%r267, %r1496, %r1495;
	ld.shared.f32 	%f2517, [%r267];
	shl.b32 	%r1497, %r2688, 6;
	add.s32 	%r1498, %r251, %r1497;
	mul.wide.s32 	%rd178, %r1498, 4;
	add.s64 	%rd15, %rd1, %rd178;
	ld.global.nc.f32 	%f2518, [%rd15];
	fma.rn.f32 	%f7236, %f2517, %f2518, %f7236;
	setp.eq.s32 	%p145, %r264, 1;
	@%p145 bra 	$L__BB1_196;
	ld.shared.f32 	%f2519, [%r267+4];
	ld.global.nc.f32 	%f2520, [%rd15+256];
	fma.rn.f32 	%f7236, %f2519, %f2520, %f7236;
	setp.eq.s32 	%p146, %r264, 2;
	@%p146 bra 	$L__BB1_196;
	ld.shared.f32 	%f2521, [%r267+8];
	ld.global.nc.f32 	%f2522, [%rd15+512];
	fma.rn.f32 	%f7236, %f2521, %f2522, %f7236;
$L__BB1_196:
	setp.lt.u32 	%p147, %r37, 15;
	st.global.f32 	[%rd67+52], %f7236;
	add.s32 	%r268, %r2985, 14;
	mov.f32 	%f7244, 0f00000000;
	mov.b32 	%r2694, 0;
	@%p147 bra 	$L__BB1_199;
	and.b32  	%r2694, %r1134, 2147483632;
	neg.s32 	%r2692, %r2694;
	shl.b32 	%r1500, %r36, 2;
	mov.u32 	%r1501, shared_mem;
	add.s32 	%r1502, %r1500, %r1501;
	add.s32 	%r2690, %r1502, 32;
	mov.f32 	%f7244, 0f00000000;
	mov.u32 	%r2691, %r2985;
$L__BB1_198:
	.pragma "nounroll";
	ld.shared.f32 	%f2526, [%r2690+-32];
	add.s32 	%r1503, %r2691, 14;
	mul.wide.s32 	%rd179, %r1503, 4;
	add.s64 	%rd180, %rd1, %rd179;
	ld.global.nc.f32 	%f2527, [%rd180];
	fma.rn.f32 	%f2528, %f2526, %f2527, %f7244;
	ld.shared.f32 	%f2529, [%r2690+-28];
	ld.global.nc.f32 	%f2530, [%rd180+256];
	fma.rn.f32 	%f2531, %f2529, %f2530, %f2528;
	ld.shared.f32 	%f2532, [%r2690+-24];
	ld.global.nc.f32 	%f2533, [%rd180+512];
	fma.rn.f32 	%f2534, %f2532, %f2533, %f2531;
	ld.shared.f32 	%f2535, [%r2690+-20];
	ld.global.nc.f32 	%f2536, [%rd180+768];
	fma.rn.f32 	%f2537, %f2535, %f2536, %f2534;
	ld.shared.f32 	%f2538, [%r2690+-16];
	ld.global.nc.f32 	%f2539, [%rd180+1024];
	fma.rn.f32 	%f2540, %f2538, %f2539, %f2537;
	ld.shared.f32 	%f2541, [%r2690+-12];
	ld.global.nc.f32 	%f2542, [%rd180+1280];
	fma.rn.f32 	%f2543, %f2541, %f2542, %f2540;
	ld.shared.f32 	%f2544, [%r2690+-8];
	ld.global.nc.f32 	%f2545, [%rd180+1536];
	fma.rn.f32 	%f2546, %f2544, %f2545, %f2543;
	ld.shared.f32 	%f2547, [%r2690+-4];
	ld.global.nc.f32 	%f2548, [%rd180+1792];
	fma.rn.f32 	%f2549, %f2547, %f2548, %f2546;
	ld.shared.f32 	%f2550, [%r2690];
	ld.global.nc.f32 	%f2551, [%rd180+2048];
	fma.rn.f32 	%f2552, %f2550, %f2551, %f2549;
	ld.shared.f32 	%f2553, [%r2690+4];
	ld.global.nc.f32 	%f2554, [%rd180+2304];
	fma.rn.f32 	%f2555, %f2553, %f2554, %f2552;
	ld.shared.f32 	%f2556, [%r2690+8];
	ld.global.nc.f32 	%f2557, [%rd180+2560];
	fma.rn.f32 	%f2558, %f2556, %f2557, %f2555;
	ld.shared.f32 	%f2559, [%r2690+12];
	ld.global.nc.f32 	%f2560, [%rd180+2816];
	fma.rn.f32 	%f2561, %f2559, %f2560, %f2558;
	ld.shared.f32 	%f2562, [%r2690+16];
	ld.global.nc.f32 	%f2563, [%rd180+3072];
	fma.rn.f32 	%f2564, %f2562, %f2563, %f2561;
	ld.shared.f32 	%f2565, [%r2690+20];
	ld.global.nc.f32 	%f2566, [%rd180+3328];
	fma.rn.f32 	%f2567, %f2565, %f2566, %f2564;
	ld.shared.f32 	%f2568, [%r2690+24];
	ld.global.nc.f32 	%f2569, [%rd180+3584];
	fma.rn.f32 	%f2570, %f2568, %f2569, %f2567;
	ld.shared.f32 	%f2571, [%r2690+28];
	ld.global.nc.f32 	%f2572, [%rd180+3840];
	fma.rn.f32 	%f7244, %f2571, %f2572, %f2570;
	add.s32 	%r2692, %r2692, 16;
	add.s32 	%r2691, %r2691, 1024;
	add.s32 	%r2690, %r2690, 64;
	setp.ne.s32 	%p148, %r2692, 0;
	@%p148 bra 	$L__BB1_198;
$L__BB1_199:
	setp.eq.s32 	%p149, %r38, 0;
	@%p149 bra 	$L__BB1_209;
	setp.lt.u32 	%p150, %r38, 8;
	@%p150 bra 	$L__BB1_202;
	add.s32 	%r1504, %r2694, %r36;
	shl.b32 	%r1505, %r1504, 2;
	mov.u32 	%r1506, shared_mem;
	add.s32 	%r1507, %r1506, %r1505;
	ld.shared.f32 	%f2574, [%r1507];
	shl.b32 	%r1508, %r2694, 6;
	add.s32 	%r1509, %r268, %r1508;
	mul.wide.s32 	%rd181, %r1509, 4;
	add.s64 	%rd182, %rd1, %rd181;
	ld.global.nc.f32 	%f2575, [%rd182];
	fma.rn.f32 	%f2576, %f2574, %f2575, %f7244;
	ld.shared.f32 	%f2577, [%r1507+4];
	ld.global.nc.f32 	%f2578, [%rd182+256];
	fma.rn.f32 	%f2579, %f2577, %f2578, %f2576;
	ld.shared.f32 	%f2580, [%r1507+8];
	ld.global.nc.f32 	%f2581, [%rd182+512];
	fma.rn.f32 	%f2582, %f2580, %f2581, %f2579;
	ld.shared.f32 	%f2583, [%r1507+12];
	ld.global.nc.f32 	%f2584, [%rd182+768];
	fma.rn.f32 	%f2585, %f2583, %f2584, %f2582;
	ld.shared.f32 	%f2586, [%r1507+16];
	ld.global.nc.f32 	%f2587, [%rd182+1024];
	fma.rn.f32 	%f2588, %f2586, %f2587, %f2585;
	ld.shared.f32 	%f2589, [%r1507+20];
	ld.global.nc.f32 	%f2590, [%rd182+1280];
	fma.rn.f32 	%f2591, %f2589, %f2590, %f2588;
	ld.shared.f32 	%f2592, [%r1507+24];
	ld.global.nc.f32 	%f2593, [%rd182+1536];
	fma.rn.f32 	%f2594, %f2592, %f2593, %f2591;
	ld.shared.f32 	%f2595, [%r1507+28];
	ld.global.nc.f32 	%f2596, [%rd182+1792];
	fma.rn.f32 	%f7244, %f2595, %f2596, %f2594;
	add.s32 	%r2694, %r2694, 8;
$L__BB1_202:
	setp.eq.s32 	%p151, %r40, 0;
	@%p151 bra 	$L__BB1_209;
	and.b32  	%r281, %r1134, 3;
	setp.lt.u32 	%p152, %r41, 3;
	@%p152 bra 	$L__BB1_205;
	add.s32 	%r1510, %r2694, %r36;
	shl.b32 	%r1511, %r1510, 2;
	mov.u32 	%r1512, shared_mem;
	add.s32 	%r1513, %r1512, %r1511;
	ld.shared.f32 	%f2598, [%r1513];
	shl.b32 	%r1514, %r2694, 6;
	add.s32 	%r1515, %r268, %r1514;
	mul.wide.s32 	%rd183, %r1515, 4;
	add.s64 	%rd184, %rd1, %rd183;
	ld.global.nc.f32 	%f2599, [%rd184];
	fma.rn.f32 	%f2600, %f2598, %f2599, %f7244;
	ld.shared.f32 	%f2601, [%r1513+4];
	ld.global.nc.f32 	%f2602, [%rd184+256];
	fma.rn.f32 	%f2603, %f2601, %f2602, %f2600;
	ld.shared.f32 	%f2604, [%r1513+8];
	ld.global.nc.f32 	%f2605, [%rd184+512];
	fma.rn.f32 	%f2606, %f2604, %f2605, %f2603;
	ld.shared.f32 	%f2607, [%r1513+12];
	ld.global.nc.f32 	%f2608, [%rd184+768];
	fma.rn.f32 	%f7244, %f2607, %f2608, %f2606;
	add.s32 	%r2694, %r2694, 4;
$L__BB1_205:
	setp.eq.s32 	%p153, %r281, 0;
	@%p153 bra 	$L__BB1_209;
	add.s32 	%r1516, %r2694, %r36;
	shl.b32 	%r1517, %r1516, 2;
	mov.u32 	%r1518, shared_mem;
	add.s32 	%r284, %r1518, %r1517;
	ld.shared.f32 	%f2609, [%r284];
	shl.b32 	%r1519, %r2694, 6;
	add.s32 	%r1520, %r268, %r1519;
	mul.wide.s32 	%rd185, %r1520, 4;
	add.s64 	%rd16, %rd1, %rd185;
	ld.global.nc.f32 	%f2610, [%rd16];
	fma.rn.f32 	%f7244, %f2609, %f2610, %f7244;
	setp.eq.s32 	%p154, %r281, 1;
	@%p154 bra 	$L__BB1_209;
	ld.shared.f32 	%f2611, [%r284+4];
	ld.global.nc.f32 	%f2612, [%rd16+256];
	fma.rn.f32 	%f7244, %f2611, %f2612, %f7244;
	setp.eq.s32 	%p155, %r281, 2;
	@%p155 bra 	$L__BB1_209;
	ld.shared.f32 	%f2613, [%r284+8];
	ld.global.nc.f32 	%f2614, [%rd16+512];
	fma.rn.f32 	%f7244, %f2613, %f2614, %f7244;
$L__BB1_209:
	setp.lt.u32 	%p156, %r37, 15;
	st.global.f32 	[%rd67+56], %f7244;
	add.s32 	%r285, %r2985, 15;
	mov.f32 	%f7252, 0f00000000;
	mov.b32 	%r2700, 0;
	@%p156 bra 	$L__BB1_212;
	and.b32  	%r2700, %r1134, 2147483632;
	neg.s32 	%r2698, %r2700;
	shl.b32 	%r1522, %r36, 2;
	mov.u32 	%r1523, shared_mem;
	add.s32 	%r1524, %r1522, %r1523;
	add.s32 	%r2696, %r1524, 32;
	mov.f32 	%f7252, 0f00000000;
	mov.u32 	%r2697, %r2985;
$L__BB1_211:
	.pragma "nounroll";
	ld.shared.f32 	%f2618, [%r2696+-32];
	add.s32 	%r1525, %r2697, 15;
	mul.wide.s32 	%rd186, %r1525, 4;
	add.s64 	%rd187, %rd1, %rd186;
	ld.global.nc.f32 	%f2619, [%rd187];
	fma.rn.f32 	%f2620, %f2618, %f2619, %f7252;
	ld.shared.f32 	%f2621, [%r2696+-28];
	ld.global.nc.f32 	%f2622, [%rd187+256];
	fma.rn.f32 	%f2623, %f2621, %f2622, %f2620;
	ld.shared.f32 	%f2624, [%r2696+-24];
	ld.global.nc.f32 	%f2625, [%rd187+512];
	fma.rn.f32 	%f2626, %f2624, %f2625, %f2623;
	ld.shared.f32 	%f2627, [%r2696+-20];
	ld.global.nc.f32 	%f2628, [%rd187+768];
	fma.rn.f32 	%f2629, %f2627, %f2628, %f2626;
	ld.shared.f32 	%f2630, [%r2696+-16];
	ld.global.nc.f32 	%f2631, [%rd187+1024];
	fma.rn.f32 	%f2632, %f2630, %f2631, %f2629;
	ld.shared.f32 	%f2633, [%r2696+-12];
	ld.global.nc.f32 	%f2634, [%rd187+1280];
	fma.rn.f32 	%f2635, %f2633, %f2634, %f2632;
	ld.shared.f32 	%f2636, [%r2696+-8];
	ld.global.nc.f32 	%f2637, [%rd187+1536];
	fma.rn.f32 	%f2638, %f2636, %f2637, %f2635;
	ld.shared.f32 	%f2639, [%r2696+-4];
	ld.global.nc.f32 	%f2640, [%rd187+1792];
	fma.rn.f32 	%f2641, %f2639, %f2640, %f2638;
	ld.shared.f32 	%f2642, [%r2696];
	ld.global.nc.f32 	%f2643, [%rd187+2048];
	fma.rn.f32 	%f2644, %f2642, %f2643, %f2641;
	ld.shared.f32 	%f2645, [%r2696+4];
	ld.global.nc.f32 	%f2646, [%rd187+2304];
	fma.rn.f32 	%f2647, %f2645, %f2646, %f2644;
	ld.shared.f32 	%f2648, [%r2696+8];
	ld.global.nc.f32 	%f2649, [%rd187+2560];
	fma.rn.f32 	%f2650, %f2648, %f2649, %f2647;
	ld.shared.f32 	%f2651, [%r2696+12];
	ld.global.nc.f32 	%f2652, [%rd187+2816];
	fma.rn.f32 	%f2653, %f2651, %f2652, %f2650;
	ld.shared.f32 	%f2654, [%r2696+16];
	ld.global.nc.f32 	%f2655, [%rd187+3072];
	fma.rn.f32 	%f2656, %f2654, %f2655, %f2653;
	ld.shared.f32 	%f2657, [%r2696+20];
	ld.global.nc.f32 	%f2658, [%rd187+3328];
	fma.rn.f32 	%f2659, %f2657, %f2658, %f2656;
	ld.shared.f32 	%f2660, [%r2696+24];
	ld.global.nc.f32 	%f2661, [%rd187+3584];
	fma.rn.f32 	%f2662, %f2660, %f2661, %f2659;
	ld.shared.f32 	%f2663, [%r2696+28];
	ld.global.nc.f32 	%f2664, [%rd187+3840];
	fma.rn.f32 	%f7252, %f2663, %f2664, %f2662;
	add.s32 	%r2698, %r2698, 16;
	add.s32 	%r2697, %r2697, 1024;
	add.s32 	%r2696, %r2696, 64;
	setp.ne.s32 	%p157, %r2698, 0;
	@%p157 bra 	$L__BB1_211;
$L__BB1_212:
	setp.eq.s32 	%p158, %r38, 0;
	@%p158 bra 	$L__BB1_222;
	setp.lt.u32 	%p159, %r38, 8;
	@%p159 bra 	$L__BB1_215;
	add.s32 	%r1526, %r2700, %r36;
	shl.b32 	%r1527, %r1526, 2;
	mov.u32 	%r1528, shared_mem;
	add.s32 	%r1529, %r1528, %r1527;
	ld.shared.f32 	%f2666, [%r1529];
	shl.b32 	%r1530, %r2700, 6;
	add.s32 	%r1531, %r285, %r1530;
	mul.wide.s32 	%rd188, %r1531, 4;
	add.s64 	%rd189, %rd1, %rd188;
	ld.global.nc.f32 	%f2667, [%rd189];
	fma.rn.f32 	%f2668, %f2666, %f2667, %f7252;
	ld.shared.f32 	%f2669, [%r1529+4];
	ld.global.nc.f32 	%f2670, [%rd189+256];
	fma.rn.f32 	%f2671, %f2669, %f2670, %f2668;
	ld.shared.f32 	%f2672, [%r1529+8];
	ld.global.nc.f32 	%f2673, [%rd189+512];
	fma.rn.f32 	%f2674, %f2672, %f2673, %f2671;
	ld.shared.f32 	%f2675, [%r1529+12];
	ld.global.nc.f32 	%f2676, [%rd189+768];
	fma.rn.f32 	%f2677, %f2675, %f2676, %f2674;
	ld.shared.f32 	%f2678, [%r1529+16];
	ld.global.nc.f32 	%f2679, [%rd189+1024];
	fma.rn.f32 	%f2680, %f2678, %f2679, %f2677;
	ld.shared.f32 	%f2681, [%r1529+20];
	ld.global.nc.f32 	%f2682, [%rd189+1280];
	fma.rn.f32 	%f2683, %f2681, %f2682, %f2680;
	ld.shared.f32 	%f2684, [%r1529+24];
	ld.global.nc.f32 	%f2685, [%rd189+1536];
	fma.rn.f32 	%f2686, %f2684, %f2685, %f2683;
	ld.shared.f32 	%f2687, [%r1529+28];
	ld.global.nc.f32 	%f2688, [%rd189+1792];
	fma.rn.f32 	%f7252, %f2687, %f2688, %f2686;
	add.s32 	%r2700, %r2700, 8;
$L__BB1_215:
	setp.eq.s32 	%p160, %r40, 0;
	@%p160 bra 	$L__BB1_222;
	and.b32  	%r298, %r1134, 3;
	setp.lt.u32 	%p161, %r41, 3;
	@%p161 bra 	$L__BB1_218;
	add.s32 	%r1532, %r2700, %r36;
	shl.b32 	%r1533, %r1532, 2;
	mov.u32 	%r1534, shared_mem;
	add.s32 	%r1535, %r1534, %r1533;
	ld.shared.f32 	%f2690, [%r1535];
	shl.b32 	%r1536, %r2700, 6;
	add.s32 	%r1537, %r285, %r1536;
	mul.wide.s32 	%rd190, %r1537, 4;
	add.s64 	%rd191, %rd1, %rd190;
	ld.global.nc.f32 	%f2691, [%rd191];
	fma.rn.f32 	%f2692, %f2690, %f2691, %f7252;
	ld.shared.f32 	%f2693, [%r1535+4];
	ld.global.nc.f32 	%f2694, [%rd191+256];
	fma.rn.f32 	%f2695, %f2693, %f2694, %f2692;
	ld.shared.f32 	%f2696, [%r1535+8];
	ld.global.nc.f32 	%f2697, [%rd191+512];
	fma.rn.f32 	%f2698, %f2696, %f2697, %f2695;
	ld.shared.f32 	%f2699, [%r1535+12];
	ld.global.nc.f32 	%f2700, [%rd191+768];
	fma.rn.f32 	%f7252, %f2699, %f2700, %f2698;
	add.s32 	%r2700, %r2700, 4;
$L__BB1_218:
	setp.eq.s32 	%p162, %r298, 0;
	@%p162 bra 	$L__BB1_222;
	add.s32 	%r1538, %r2700, %r36;
	shl.b32 	%r1539, %r1538, 2;
	mov.u32 	%r1540, shared_mem;
	add.s32 	%r301, %r1540, %r1539;
	ld.shared.f32 	%f2701, [%r301];
	shl.b32 	%r1541, %r2700, 6;
	add.s32 	%r1542, %r285, %r1541;
	mul.wide.s32 	%rd192, %r1542, 4;
	add.s64 	%rd17, %rd1, %rd192;
	ld.global.nc.f32 	%f2702, [%rd17];
	fma.rn.f32 	%f7252, %f2701, %f2702, %f7252;
	setp.eq.s32 	%p163, %r298, 1;
	@%p163 bra 	$L__BB1_222;
	ld.shared.f32 	%f2703, [%r301+4];
	ld.global.nc.f32 	%f2704, [%rd17+256];
	fma.rn.f32 	%f7252, %f2703, %f2704, %f7252;
	setp.eq.s32 	%p164, %r298, 2;
	@%p164 bra 	$L__BB1_222;
	ld.shared.f32 	%f2705, [%r301+8];
	ld.global.nc.f32 	%f2706, [%rd17+512];
	fma.rn.f32 	%f7252, %f2705, %f2706, %f7252;
$L__BB1_222:
	setp.lt.u32 	%p165, %r37, 15;
	st.global.f32 	[%rd67+60], %f7252;
	add.s32 	%r302, %r2985, 16;
	mov.f32 	%f7260, 0f00000000;
	mov.b32 	%r2706, 0;
	@%p165 bra 	$L__BB1_225;
	and.b32  	%r2706, %r1134, 2147483632;
	neg.s32 	%r2704, %r2706;
	shl.b32 	%r1544, %r36, 2;
	mov.u32 	%r1545, shared_mem;
	add.s32 	%r1546, %r1544, %r1545;
	add.s32 	%r2702, %r1546, 32;
	mov.f32 	%f7260, 0f00000000;
	mov.u32 	%r2703, %r2985;
$L__BB1_224:
	.pragma "nounroll";
	ld.shared.f32 	%f2710, [%r2702+-32];
	add.s32 	%r1547, %r2703, 16;
	mul.wide.s32 	%rd193, %r1547, 4;
	add.s64 	%rd194, %rd1, %rd193;
	ld.global.nc.f32 	%f2711, [%rd194];
	fma.rn.f32 	%f2712, %f2710, %f2711, %f7260;
	ld.shared.f32 	%f2713, [%r2702+-28];
	ld.global.nc.f32 	%f2714, [%rd194+256];
	fma.rn.f32 	%f2715, %f2713, %f2714, %f2712;
	ld.shared.f32 	%f2716, [%r2702+-24];
	ld.global.nc.f32 	%f2717, [%rd194+512];
	fma.rn.f32 	%f2718, %f2716, %f2717, %f2715;
	ld.shared.f32 	%f2719, [%r2702+-20];
	ld.global.nc.f32 	%f2720, [%rd194+768];
	fma.rn.f32 	%f2721, %f2719, %f2720, %f2718;
	ld.shared.f32 	%f2722, [%r2702+-16];
	ld.global.nc.f32 	%f2723, [%rd194+1024];
	fma.rn.f32 	%f2724, %f2722, %f2723, %f2721;
	ld.shared.f32 	%f2725, [%r2702+-12];
	ld.global.nc.f32 	%f2726, [%rd194+1280];
	fma.rn.f32 	%f2727, %f2725, %f2726, %f2724;
	ld.shared.f32 	%f2728, [%r2702+-8];
	ld.global.nc.f32 	%f2729, [%rd194+1536];
	fma.rn.f32 	%f2730, %f2728, %f2729, %f2727;
	ld.shared.f32 	%f2731, [%r2702+-4];
	ld.global.nc.f32 	%f2732, [%rd194+1792];
	fma.rn.f32 	%f2733, %f2731, %f2732, %f2730;
	ld.shared.f32 	%f2734, [%r2702];
	ld.global.nc.f32 	%f2735, [%rd194+2048];
	fma.rn.f32 	%f2736, %f2734, %f2735, %f2733;
	ld.shared.f32 	%f2737, [%r2702+4];
	ld.global.nc.f32 	%f2738, [%rd194+2304];
	fma.rn.f32 	%f2739, %f2737, %f2738, %f2736;
	ld.shared.f32 	%f2740, [%r2702+8];
	ld.global.nc.f32 	%f2741, [%rd194+2560];
	fma.rn.f32 	%f2742, %f2740, %f2741, %f2739;
	ld.shared.f32 	%f2743, [%r2702+12];
	ld.global.nc.f32 	%f2744, [%rd194+2816];
	fma.rn.f32 	%f2745, %f2743, %f2744, %f2742;
	ld.shared.f32 	%f2746, [%r2702+16];
	ld.global.nc.f32 	%f2747, [%rd194+3072];
	fma.rn.f32 	%f2748, %f2746, %f2747, %f2745;
	ld.shared.f32 	%f2749, [%r2702+20];
	ld.global.nc.f32 	%f2750, [%rd194+3328];
	fma.rn.f32 	%f2751, %f2749, %f2750, %f2748;
	ld.shared.f32 	%f2752, [%r2702+24];
	ld.global.nc.f32 	%f2753, [%rd194+3584];
	fma.rn.f32 	%f2754, %f2752, %f2753, %f2751;
	ld.shared.f32 	%f2755, [%r2702+28];
	ld.global.nc.f32 	%f2756, [%rd194+3840];
	fma.rn.f32 	%f7260, %f2755, %f2756, %f2754;
	add.s32 	%r2704, %r2704, 16;
	add.s32 	%r2703, %r2703, 1024;
	add.s32 	%r2702, %r2702, 64;
	setp.ne.s32 	%p166, %r2704, 0;
	@%p166 bra 	$L__BB1_224;
$L__BB1_225:
	setp.eq.s32 	%p167, %r38, 0;
	@%p167 bra 	$L__BB1_235;
	setp.lt.u32 	%p168, %r38, 8;
	@%p168 bra 	$L__BB1_228;
	add.s32 	%r1548, %r2706, %r36;
	shl.b32 	%r1549, %r1548, 2;
	mov.u32 	%r1550, shared_mem;
	add.s32 	%r1551, %r1550, %r1549;
	ld.shared.f32 	%f2758, [%r1551];
	shl.b32 	%r1552, %r2706, 6;
	add.s32 	%r1553, %r302, %r1552;
	mul.wide.s32 	%rd195, %r1553, 4;
	add.s64 	%rd196, %rd1, %rd195;
	ld.global.nc.f32 	%f2759, [%rd196];
	fma.rn.f32 	%f2760, %f2758, %f2759, %f7260;
	ld.shared.f32 	%f2761, [%r1551+4];
	ld.global.nc.f32 	%f2762, [%rd196+256];
	fma.rn.f32 	%f2763, %f2761, %f2762, %f2760;
	ld.shared.f32 	%f2764, [%r1551+8];
	ld.global.nc.f32 	%f2765, [%rd196+512];
	fma.rn.f32 	%f2766, %f2764, %f2765, %f2763;
	ld.shared.f32 	%f2767, [%r1551+12];
	ld.global.nc.f32 	%f2768, [%rd196+768];
	fma.rn.f32 	%f2769, %f2767, %f2768, %f2766;
	ld.shared.f32 	%f2770, [%r1551+16];
	ld.global.nc.f32 	%f2771, [%rd196+1024];
	fma.rn.f32 	%f2772, %f2770, %f2771, %f2769;
	ld.shared.f32 	%f2773, [%r1551+20];
	ld.global.nc.f32 	%f2774, [%rd196+1280];
	fma.rn.f32 	%f2775, %f2773, %f2774, %f2772;
	ld.shared.f32 	%f2776, [%r1551+24];
	ld.global.nc.f32 	%f2777, [%rd196+1536];
	fma.rn.f32 	%f2778, %f2776, %f2777, %f2775;
	ld.shared.f32 	%f2779, [%r1551+28];
	ld.global.nc.f32 	%f2780, [%rd196+1792];
	fma.rn.f32 	%f7260, %f2779, %f2780, %f2778;
	add.s32 	%r2706, %r2706, 8;
$L__BB1_228:
	setp.eq.s32 	%p169, %r40, 0;
	@%p169 bra 	$L__BB1_235;
	and.b32  	%r315, %r1134, 3;
	setp.lt.u32 	%p170, %r41, 3;
	@%p170 bra 	$L__BB1_231;
	add.s32 	%r1554, %r2706, %r36;
	shl.b32 	%r1555, %r1554, 2;
	mov.u32 	%r1556, shared_mem;
	add.s32 	%r1557, %r1556, %r1555;
	ld.shared.f32 	%f2782, [%r1557];
	shl.b32 	%r1558, %r2706, 6;
	add.s32 	%r1559, %r302, %r1558;
	mul.wide.s32 	%rd197, %r1559, 4;
	add.s64 	%rd198, %rd1, %rd197;
	ld.global.nc.f32 	%f2783, [%rd198];
	fma.rn.f32 	%f2784, %f2782, %f2783, %f7260;
	ld.shared.f32 	%f2785, [%r1557+4];
	ld.global.nc.f32 	%f2786, [%rd198+256];
	fma.rn.f32 	%f2787, %f2785, %f2786, %f2784;
	ld.shared.f32 	%f2788, [%r1557+8];
	ld.global.nc.f32 	%f2789, [%rd198+512];
	fma.rn.f32 	%f2790, %f2788, %f2789, %f2787;
	ld.shared.f32 	%f2791, [%r1557+12];
	ld.global.nc.f32 	%f2792, [%rd198+768];
	fma.rn.f32 	%f7260, %f2791, %f2792, %f2790;
	add.s32 	%r2706, %r2706, 4;
$L__BB1_231:
	setp.eq.s32 	%p171, %r315, 0;
	@%p171 bra 	$L__BB1_235;
	add.s32 	%r1560, %r2706, %r36;
	shl.b32 	%r1561, %r1560, 2;
	mov.u32 	%r1562, shared_mem;
	add.s32 	%r318, %r1562, %r1561;
	ld.shared.f32 	%f2793, [%r318];
	shl.b32 	%r1563, %r2706, 6;
	add.s32 	%r1564, %r302, %r1563;
	mul.wide.s32 	%rd199, %r1564, 4;
	add.s64 	%rd18, %rd1, %rd199;
	ld.global.nc.f32 	%f2794, [%rd18];
	fma.rn.f32 	%f7260, %f2793, %f2794, %f7260;
	setp.eq.s32 	%p172, %r315, 1;
	@%p172 bra 	$L__BB1_235;
	ld.shared.f32 	%f2795, [%r318+4];
	ld.global.nc.f32 	%f2796, [%rd18+256];
	fma.rn.f32 	%f7260, %f2795, %f2796, %f7260;
	setp.eq.s32 	%p173, %r315, 2;
	@%p173 bra 	$L__BB1_235;
	ld.shared.f32 	%f2797, [%r318+8];
	ld.global.nc.f32 	%f2798, [%rd18+512];
	fma.rn.f32 	%f7260, %f2797, %f2798, %f7260;
$L__BB1_235:
	setp.lt.u32 	%p174, %r37, 15;
	st.global.f32 	[%rd67+64], %f7260;
	add.s32 	%r319, %r2985, 17;
	mov.f32 	%f7268, 0f00000000;
	mov.b32 	%r2712, 0;
	@%p174 bra 	$L__BB1_238;
	and.b32  	%r2712, %r1134, 2147483632;
	neg.s32 	%r2710, %r2712;
	shl.b32 	%r1566, %r36, 2;
	mov.u32 	%r1567, shared_mem;
	add.s32 	%r1568, %r1566, %r1567;
	add.s32 	%r2708, %r1568, 32;
	mov.f32 	%f7268, 0f00000000;
	mov.u32 	%r2709, %r2985;
$L__BB1_237:
	.pragma "nounroll";
	ld.shared.f32 	%f2802, [%r2708+-32];
	add.s32 	%r1569, %r2709, 17;
	mul.wide.s32 	%rd200, %r1569, 4;
	add.s64 	%rd201, %rd1, %rd200;
	ld.global.nc.f32 	%f2803, [%rd201];
	fma.rn.f32 	%f2804, %f2802, %f2803, %f7268;
	ld.shared.f32 	%f2805, [%r2708+-28];
	ld.global.nc.f32 	%f2806, [%rd201+256];
	fma.rn.f32 	%f2807, %f2805, %f2806, %f2804;
	ld.shared.f32 	%f2808, [%r2708+-24];
	ld.global.nc.f32 	%f2809, [%rd201+512];
	fma.rn.f32 	%f2810, %f2808, %f2809, %f2807;
	ld.shared.f32 	%f2811, [%r2708+-20];
	ld.global.nc.f32 	%f2812, [%rd201+768];
	fma.rn.f32 	%f2813, %f2811, %f2812, %f2810;
	ld.shared.f32 	%f2814, [%r2708+-16];
	ld.global.nc.f32 	%f2815, [%rd201+1024];
	fma.rn.f32 	%f2816, %f2814, %f2815, %f2813;
	ld.shared.f32 	%f2817, [%r2708+-12];
	ld.global.nc.f32 	%f2818, [%rd201+1280];
	fma.rn.f32 	%f2819, %f2817, %f2818, %f2816;
	ld.shared.f32 	%f2820, [%r2708+-8];
	ld.global.nc.f32 	%f2821, [%rd201+1536];
	fma.rn.f32 	%f2822, %f2820, %f2821, %f2819;
	ld.shared.f32 	%f2823, [%r2708+-4];
	ld.global.nc.f32 	%f2824, [%rd201+1792];
	fma.rn.f32 	%f2825, %f2823, %f2824, %f2822;
	ld.shared.f32 	%f2826, [%r2708];
	ld.global.nc.f32 	%f2827, [%rd201+2048];
	fma.rn.f32 	%f2828, %f2826, %f2827, %f2825;
	ld.shared.f32 	%f2829, [%r2708+4];
	ld.global.nc.f32 	%f2830, [%rd201+2304];
	fma.rn.f32 	%f2831, %f2829, %f2830, %f2828;
	ld.shared.f32 	%f2832, [%r2708+8];
	ld.global.nc.f32 	%f2833, [%rd201+2560];
	fma.rn.f32 	%f2834, %f2832, %f2833, %f2831;
	ld.shared.f32 	%f2835, [%r2708+12];
	ld.global.nc.f32 	%f2836, [%rd201+2816];
	fma.rn.f32 	%f2837, %f2835, %f2836, %f2834;
	ld.shared.f32 	%f2838, [%r2708+16];
	ld.global.nc.f32 	%f2839, [%rd201+3072];
	fma.rn.f32 	%f2840, %f2838, %f2839, %f2837;
	ld.shared.f32 	%f2841, [%r2708+20];
	ld.global.nc.f32 	%f2842, [%rd201+3328];
	fma.rn.f32 	%f2843, %f2841, %f2842, %f2840;
	ld.shared.f32 	%f2844, [%r2708+24];
	ld.global.nc.f32 	%f2845, [%rd201+3584];
	fma.rn.f32 	%f2846, %f2844, %f2845, %f2843;
	ld.shared.f32 	%f2847, [%r2708+28];
	ld.global.nc.f32 	%f2848, [%rd201+3840];
	fma.rn.f32 	%f7268, %f2847, %f2848, %f2846;
	add.s32 	%r2710, %r2710, 16;
	add.s32 	%r2709, %r2709, 1024;
	add.s32 	%r2708, %r2708, 64;
	setp.ne.s32 	%p175, %r2710, 0;
	@%p175 bra 	$L__BB1_237;
$L__BB1_238:
	setp.eq.s32 	%p176, %r38, 0;
	@%p176 bra 	$L__BB1_248;
	setp.lt.u32 	%p177, %r38, 8;
	@%p177 bra 	$L__BB1_241;
	add.s32 	%r1570, %r2712, %r36;
	shl.b32 	%r1571, %r1570, 2;
	mov.u32 	%r1572, shared_mem;
	add.s32 	%r1573, %r1572, %r1571;
	ld.shared.f32 	%f2850, [%r1573];
	shl.b32 	%r1574, %r2712, 6;
	add.s32 	%r1575, %r319, %r1574;
	mul.wide.s32 	%rd202, %r1575, 4;
	add.s64 	%rd203, %rd1, %rd202;
	ld.global.nc.f32 	%f2851, [%rd203];
	fma.rn.f32 	%f2852, %f2850, %f2851, %f7268;
	ld.shared.f32 	%f2853, [%r1573+4];
	ld.global.nc.f32 	%f2854, [%rd203+256];
	fma.rn.f32 	%f2855, %f2853, %f2854, %f2852;
	ld.shared.f32 	%f2856, [%r1573+8];
	ld.global.nc.f32 	%f2857, [%rd203+512];
	fma.rn.f32 	%f2858, %f2856, %f2857, %f2855;
	ld.shared.f32 	%f2859, [%r1573+12];
	ld.global.nc.f32 	%f2860, [%rd203+768];
	fma.rn.f32 	%f2861, %f2859, %f2860, %f2858;
	ld.shared.f32 	%f2862, [%r1573+16];
	ld.global.nc.f32 	%f2863, [%rd203+1024];
	fma.rn.f32 	%f2864, %f2862, %f2863, %f2861;
	ld.shared.f32 	%f2865, [%r1573+20];
	ld.global.nc.f32 	%f2866, [%rd203+1280];
	fma.rn.f32 	%f2867, %f2865, %f2866, %f2864;
	ld.shared.f32 	%f2868, [%r1573+24];
	ld.global.nc.f32 	%f2869, [%rd203+1536];
	fma.rn.f32 	%f2870, %f2868, %f2869, %f2867;
	ld.shared.f32 	%f2871, [%r1573+28];
	ld.global.nc.f32 	%f2872, [%rd203+1792];
	fma.rn.f32 	%f7268, %f2871, %f2872, %f2870;
	add.s32 	%r2712, %r2712, 8;
$L__BB1_241:
	setp.eq.s32 	%p178, %r40, 0;
	@%p178 bra 	$L__BB1_248;
	and.b32  	%r332, %r1134, 3;
	setp.lt.u32 	%p179, %r41, 3;
	@%p179 bra 	$L__BB1_244;
	add.s32 	%r1576, %r2712, %r36;
	shl.b32 	%r1577, %r1576, 2;
	mov.u32 	%r1578, shared_mem;
	add.s32 	%r1579, %r1578, %r1577;
	ld.shared.f32 	%f2874, [%r1579];
	shl.b32 	%r1580, %r2712, 6;
	add.s32 	%r1581, %r319, %r1580;
	mul.wide.s32 	%rd204, %r1581, 4;
	add.s64 	%rd205, %rd1, %rd204;
	ld.global.nc.f32 	%f2875, [%rd205];
	fma.rn.f32 	%f2876, %f2874, %f2875, %f7268;
	ld.shared.f32 	%f2877, [%r1579+4];
	ld.global.nc.f32 	%f2878, [%rd205+256];
	fma.rn.f32 	%f2879, %f2877, %f2878, %f2876;
	ld.shared.f32 	%f2880, [%r1579+8];
	ld.global.nc.f32 	%f2881, [%rd205+512];
	fma.rn.f32 	%f2882, %f2880, %f2881, %f2879;
	ld.shared.f32 	%f2883, [%r1579+12];
	ld.global.nc.f32 	%f2884, [%rd205+768];
	fma.rn.f32 	%f7268, %f2883, %f2884, %f2882;
	add.s32 	%r2712, %r2712, 4;
$L__BB1_244:
	setp.eq.s32 	%p180, %r332, 0;
	@%p180 bra 	$L__BB1_248;
	add.s32 	%r1582, %r2712, %r36;
	shl.b32 	%r1583, %r1582, 2;
	mov.u32 	%r1584, shared_mem;
	add.s32 	%r335, %r1584, %r1583;
	ld.shared.f32 	%f2885, [%r335];
	shl.b32 	%r1585, %r2712, 6;
	add.s32 	%r1586, %r319, %r1585;
	mul.wide.s32 	%rd206, %r1586, 4;
	add.s64 	%rd19, %rd1, %rd206;
	ld.global.nc.f32 	%f2886, [%rd19];
	fma.rn.f32 	%f7268, %f2885, %f2886, %f7268;
	setp.eq.s32 	%p181, %r332, 1;
	@%p181 bra 	$L__BB1_248;
	ld.shared.f32 	%f2887, [%r335+4];
	ld.global.nc.f32 	%f2888, [%rd19+256];
	fma.rn.f32 	%f7268, %f2887, %f2888, %f7268;
	setp.eq.s32 	%p182, %r332, 2;
	@%p182 bra 	$L__BB1_248;
	ld.shared.f32 	%f2889, [%r335+8];
	ld.global.nc.f32 	%f2890, [%rd19+512];
	fma.rn.f32 	%f7268, %f2889, %f2890, %f7268;
$L__BB1_248:
	setp.lt.u32 	%p183, %r37, 15;
	st.global.f32 	[%rd67+68], %f7268;
	add.s32 	%r336, %r2985, 18;
	mov.f32 	%f7276, 0f00000000;
	mov.b32 	%r2718, 0;
	@%p183 bra 	$L__BB1_251;
	and.b32  	%r2718, %r1134, 2147483632;
	neg.s32 	%r2716, %r2718;
	shl.b32 	%r1588, %r36, 2;
	mov.u32 	%r1589, shared_mem;
	add.s32 	%r1590, %r1588, %r1589;
	add.s32 	%r2714, %r1590, 32;
	mov.f32 	%f7276, 0f00000000;
	mov.u32 	%r2715, %r2985;
$L__BB1_250:
	.pragma "nounroll";
	ld.shared.f32 	%f2894, [%r2714+-32];
	add.s32 	%r1591, %r2715, 18;
	mul.wide.s32 	%rd207, %r1591, 4;
	add.s64 	%rd208, %rd1, %rd207;
	ld.global.nc.f32 	%f2895, [%rd208];
	fma.rn.f32 	%f2896, %f2894, %f2895, %f7276;
	ld.shared.f32 	%f2897, [%r2714+-28];
	ld.global.nc.f32 	%f2898, [%rd208+256];
	fma.rn.f32 	%f2899, %f2897, %f2898, %f2896;
	ld.shared.f32 	%f2900, [%r2714+-24];
	ld.global.nc.f32 	%f2901, [%rd208+512];
	fma.rn.f32 	%f2902, %f2900, %f2901, %f2899;
	ld.shared.f32 	%f2903, [%r2714+-20];
	ld.global.nc.f32 	%f2904, [%rd208+768];
	fma.rn.f32 	%f2905, %f2903, %f2904, %f2902;
	ld.shared.f32 	%f2906, [%r2714+-16];
	ld.global.nc.f32 	%f2907, [%rd208+1024];
	fma.rn.f32 	%f2908, %f2906, %f2907, %f2905;
	ld.shared.f32 	%f2909, [%r2714+-12];
	ld.global.nc.f32 	%f2910, [%rd208+1280];
	fma.rn.f32 	%f2911, %f2909, %f2910, %f2908;
	ld.shared.f32 	%f2912, [%r2714+-8];
	ld.global.nc.f32 	%f2913, [%rd208+1536];
	fma.rn.f32 	%f2914, %f2912, %f2913, %f2911;
	ld.shared.f32 	%f2915, [%r2714+-4];
	ld.global.nc.f32 	%f2916, [%rd208+1792];
	fma.rn.f32 	%f2917, %f2915, %f2916, %f2914;
	ld.shared.f32 	%f2918, [%r2714];
	ld.global.nc.f32 	%f2919, [%rd208+2048];
	fma.rn.f32 	%f2920, %f2918, %f2919, %f2917;
	ld.shared.f32 	%f2921, [%r2714+4];
	ld.global.nc.f32 	%f2922, [%rd208+2304];
	fma.rn.f32 	%f2923, %f2921, %f2922, %f2920;
	ld.shared.f32 	%f2924, [%r2714+8];
	ld.global.nc.f32 	%f2925, [%rd208+2560];
	fma.rn.f32 	%f2926, %f2924, %f2925, %f2923;
	ld.shared.f32 	%f2927, [%r2714+12];
	ld.global.nc.f32 	%f2928, [%rd208+2816];
	fma.rn.f32 	%f2929, %f2927, %f2928, %f2926;
	ld.shared.f32 	%f2930, [%r2714+16];
	ld.global.nc.f32 	%f2931, [%rd208+3072];
	fma.rn.f32 	%f2932, %f2930, %f2931, %f2929;
	ld.shared.f32 	%f2933, [%r2714+20];
	ld.global.nc.f32 	%f2934, [%rd208+3328];
	fma.rn.f32 	%f2935, %f2933, %f2934, %f2932;
	ld.shared.f32 	%f2936, [%r2714+24];
	ld.global.nc.f32 	%f2937, [%rd208+3584];
	fma.rn.f32 	%f2938, %f2936, %f2937, %f2935;
	ld.shared.f32 	%f2939, [%r2714+28];
	ld.global.nc.f32 	%f2940, [%rd208+3840];
	fma.rn.f32 	%f7276, %f2939, %f2940, %f2938;
	add.s32 	%r2716, %r2716, 16;
	add.s32 	%r2715, %r2715, 1024;
	add.s32 	%r2714, %r2714, 64;
	setp.ne.s32 	%p184, %r2716, 0;
	@%p184 bra 	$L__BB1_250;
$L__BB1_251:
	setp.eq.s32 	%p185, %r38, 0;
	@%p185 bra 	$L__BB1_261;
	setp.lt.u32 	%p186, %r38, 8;
	@%p186 bra 	$L__BB1_254;
	add.s32 	%r1592, %r2718, %r36;
	shl.b32 	%r1593, %r1592, 2;
	mov.u32 	%r1594, shared_mem;
	add.s32 	%r1595, %r1594, %r1593;
	ld.shared.f32 	%f2942, [%r1595];
	shl.b32 	%r1596, %r2718, 6;
	add.s32 	%r1597, %r336, %r1596;
	mul.wide.s32 	%rd209, %r1597, 4;
	add.s64 	%rd210, %rd1, %rd209;
	ld.global.nc.f32 	%f2943, [%rd210];
	fma.rn.f32 	%f2944, %f2942, %f2943, %f7276;
	ld.shared.f32 	%f2945, [%r1595+4];
	ld.global.nc.f32 	%f2946, [%rd210+256];
	fma.rn.f32 	%f2947, %f2945, %f2946, %f2944;
	ld.shared.f32 	%f2948, [%r1595+8];
	ld.global.nc.f32 	%f2949, [%rd210+512];
	fma.rn.f32 	%f2950, %f2948, %f2949, %f2947;
	ld.shared.f32 	%f2951, [%r1595+12];
	ld.global.nc.f32 	%f2952, [%rd210+768];
	fma.rn.f32 	%f2953, %f2951, %f2952, %f2950;
	ld.shared.f32 	%f2954, [%r1595+16];
	ld.global.nc.f32 	%f2955, [%rd210+1024];
	fma.rn.f32 	%f2956, %f2954, %f2955, %f2953;
	ld.shared.f32 	%f2957, [%r1595+20];
	ld.global.nc.f32 	%f2958, [%rd210+1280];
	fma.rn.f32 	%f2959, %f2957, %f2958, %f2956;
	ld.shared.f32 	%f2960, [%r1595+24];
	ld.global.nc.f32 	%f2961, [%rd210+1536];
	fma.rn.f32 	%f2962, %f2960, %f2961, %f2959;
	ld.shared.f32 	%f2963, [%r1595+28];
	ld.global.nc.f32 	%f2964, [%rd210+1792];
	fma.rn.f32 	%f7276, %f2963, %f2964, %f2962;
	add.s32 	%r2718, %r2718, 8;
$L__BB1_254:
	setp.eq.s32 	%p187, %r40, 0;
	@%p187 bra 	$L__BB1_261;
	and.b32  	%r349, %r1134, 3;
	setp.lt.u32 	%p188, %r41, 3;
	@%p188 bra 	$L__BB1_257;
	add.s32 	%r1598, %r2718, %r36;
	shl.b32 	%r1599, %r1598, 2;
	mov.u32 	%r1600, shared_mem;
	add.s32 	%r1601, %r1600, %r1599;
	ld.shared.f32 	%f2966, [%r1601];
	shl.b32 	%r1602, %r2718, 6;
	add.s32 	%r1603, %r336, %r1602;
	mul.wide.s32 	%rd211, %r1603, 4;
	add.s64 	%rd212, %rd1, %rd211;
	ld.global.nc.f32 	%f2967, [%rd212];
	fma.rn.f32 	%f2968, %f2966, %f2967, %f7276;
	ld.shared.f32 	%f2969, [%r1601+4];
	ld.global.nc.f32 	%f2970, [%rd212+256];
	fma.rn.f32 	%f2971, %f2969, %f2970, %f2968;
	ld.shared.f32 	%f2972, [%r1601+8];
	ld.global.nc.f32 	%f2973, [%rd212+512];
	fma.rn.f32 	%f2974, %f2972, %f2973, %f2971;
	ld.shared.f32 	%f2975, [%r1601+12];
	ld.global.nc.f32 	%f2976, [%rd212+768];
	fma.rn.f32 	%f7276, %f2975, %f2976, %f2974;
	add.s32 	%r2718, %r2718, 4;
$L__BB1_257:
	setp.eq.s32 	%p189, %r349, 0;
	@%p189 bra 	$L__BB1_261;
	add.s32 	%r1604, %r2718, %r36;
	shl.b32 	%r1605, %r1604, 2;
	mov.u32 	%r1606, shared_mem;
	add.s32 	%r352, %r1606, %r1605;
	ld.shared.f32 	%f2977, [%r352];
	shl.b32 	%r1607, %r2718, 6;
	add.s32 	%r1608, %r336, %r1607;
	mul.wide.s32 	%rd213, %r1608, 4;
	add.s64 	%rd20, %rd1, %rd213;
	ld.global.nc.f32 	%f2978, [%rd20];
	fma.rn.f32 	%f7276, %f2977, %f2978, %f7276;
	setp.eq.s32 	%p190, %r349, 1;
	@%p190 bra 	$L__BB1_261;
	ld.shared.f32 	%f2979, [%r352+4];
	ld.global.nc.f32 	%f2980, [%rd20+256];
	fma.rn.f32 	%f7276, %f2979, %f2980, %f7276;
	setp.eq.s32 	%p191, %r349, 2;
	@%p191 bra 	$L__BB1_261;
	ld.shared.f32 	%f2981, [%r352+8];
	ld.global.nc.f32 	%f2982, [%rd20+512];
	fma.rn.f32 	%f7276, %f2981, %f2982, %f7276;
$L__BB1_261:
	setp.lt.u32 	%p192, %r37, 15;
	st.global.f32 	[%rd67+72], %f7276;
	add.s32 	%r353, %r2985, 19;
	mov.f32 	%f7284, 0f00000000;
	mov.b32 	%r2724, 0;
	@%p192 bra 	$L__BB1_264;
	and.b32  	%r2724, %r1134, 2147483632;
	neg.s32 	%r2722, %r2724;
	shl.b32 	%r1610, %r36, 2;
	mov.u32 	%r1611, shared_mem;
	add.s32 	%r1612, %r1610, %r1611;
	add.s32 	%r2720, %r1612, 32;
	mov.f32 	%f7284, 0f00000000;
	mov.u32 	%r2721, %r2985;
$L__BB1_263:
	.pragma "nounroll";
	ld.shared.f32 	%f2986, [%r2720+-32];
	add.s32 	%r1613, %r2721, 19;
	mul.wide.s32 	%rd214, %r1613, 4;
	add.s64 	%rd215, %rd1, %rd214;
	ld.global.nc.f32 	%f2987, [%rd215];
	fma.rn.f32 	%f2988, %f2986, %f2987, %f7284;
	ld.shared.f32 	%f2989, [%r2720+-28];
	ld.global.nc.f32 	%f2990, [%rd215+256];
	fma.rn.f32 	%f2991, %f2989, %f2990, %f2988;
	ld.shared.f32 	%f2992, [%r2720+-24];
	ld.global.nc.f32 	%f2993, [%rd215+512];
	fma.rn.f32 	%f2994, %f2992, %f2993, %f2991;
	ld.shared.f32 	%f2995, [%r2720+-20];
	ld.global.nc.f32 	%f2996, [%rd215+768];
	fma.rn.f32 	%f2997, %f2995, %f2996, %f2994;
	ld.shared.f32 	%f2998, [%r2720+-16];
	ld.global.nc.f32 	%f2999, [%rd215+1024];
	fma.rn.f32 	%f3000, %f2998, %f2999, %f2997;
	ld.shared.f32 	%f3001, [%r2720+-12];
	ld.global.nc.f32 	%f3002, [%rd215+1280];
	fma.rn.f32 	%f3003, %f3001, %f3002, %f3000;
	ld.shared.f32 	%f3004, [%r2720+-8];
	ld.global.nc.f32 	%f3005, [%rd215+1536];
	fma.rn.f32 	%f3006, %f3004, %f3005, %f3003;
	ld.shared.f32 	%f3007, [%r2720+-4];
	ld.global.nc.f32 	%f3008, [%rd215+1792];
	fma.rn.f32 	%f3009, %f3007, %f3008, %f3006;
	ld.shared.f32 	%f3010, [%r2720];
	ld.global.nc.f32 	%f3011, [%rd215+2048];
	fma.rn.f32 	%f3012, %f3010, %f3011, %f3009;
	ld.shared.f32 	%f3013, [%r2720+4];
	ld.global.nc.f32 	%f3014, [%rd215+2304];
	fma.rn.f32 	%f3015, %f3013, %f3014, %f3012;
	ld.shared.f32 	%f3016, [%r2720+8];
	ld.global.nc.f32 	%f3017, [%rd215+2560];
	fma.rn.f32 	%f3018, %f3016, %f3017, %f3015;
	ld.shared.f32 	%f3019, [%r2720+12];
	ld.global.nc.f32 	%f3020, [%rd215+2816];
	fma.rn.f32 	%f3021, %f3019, %f3020, %f3018;
	ld.shared.f32 	%f3022, [%r2720+16];
	ld.global.nc.f32 	%f3023, [%rd215+3072];
	fma.rn.f32 	%f3024, %f3022, %f3023, %f3021;
	ld.shared.f32 	%f3025, [%r2720+20];
	ld.global.nc.f32 	%f3026, [%rd215+3328];
	fma.rn.f32 	%f3027, %f3025, %f3026, %f3024;
	ld.shared.f32 	%f3028, [%r2720+24];
	ld.global.nc.f32 	%f3029, [%rd215+3584];
	fma.rn.f32 	%f3030, %f3028, %f3029, %f3027;
	ld.shared.f32 	%f3031, [%r2720+28];
	ld.global.nc.f32 	%f3032, [%rd215+3840];
	fma.rn.f32 	%f7284, %f3031, %f3032, %f3030;
	add.s32 	%r2722, %r2722, 16;
	add.s32 	%r2721, %r2721, 1024;
	add.s32 	%r2720, %r2720, 64;
	setp.ne.s32 	%p193, %r2722, 0;
	@%p193 bra 	$L__BB1_263;
$L__BB1_264:
	setp.eq.s32 	%p194, %r38, 0;
	@%p194 bra 	$L__BB1_274;
	setp.lt.u32 	%p195, %r38, 8;
	@%p195 bra 	$L__BB1_267;
	add.s32 	%r1614, %r2724, %r36;
	shl.b32 	%r1615, %r1614, 2;
	mov.u32 	%r1616, shared_mem;
	add.s32 	%r1617, %r1616, %r1615;
	ld.shared.f32 	%f3034, [%r1617];
	shl.b32 	%r1618, %r2724, 6;
	add.s32 	%r1619, %r353, %r1618;
	mul.wide.s32 	%rd216, %r1619, 4;
	add.s64 	%rd217, %rd1, %rd216;
	ld.global.nc.f32 	%f3035, [%rd217];
	fma.rn.f32 	%f3036, %f3034, %f3035, %f7284;
	ld.shared.f32 	%f3037, [%r1617+4];
	ld.global.nc.f32 	%f3038, [%rd217+256];
	fma.rn.f32 	%f3039, %f3037, %f3038, %f3036;
	ld.shared.f32 	%f3040, [%r1617+8];
	ld.global.nc.f32 	%f3041, [%rd217+512];
	fma.rn.f32 	%f3042, %f3040, %f3041, %f3039;
	ld.shared.f32 	%f3043, [%r1617+12];
	ld.global.nc.f32 	%f3044, [%rd217+768];
	fma.rn.f32 	%f3045, %f3043, %f3044, %f3042;
	ld.shared.f32 	%f3046, [%r1617+16];
	ld.global.nc.f32 	%f3047, [%rd217+1024];
	fma.rn.f32 	%f3048, %f3046, %f3047, %f3045;
	ld.shared.f32 	%f3049, [%r1617+20];
	ld.global.nc.f32 	%f3050, [%rd217+1280];
	fma.rn.f32 	%f3051, %f3049, %f3050, %f3048;
	ld.shared.f32 	%f3052, [%r1617+24];
	ld.global.nc.f32 	%f3053, [%rd217+1536];
	fma.rn.f32 	%f3054, %f3052, %f3053, %f3051;
	ld.shared.f32 	%f3055, [%r1617+28];
	ld.global.nc.f32 	%f3056, [%rd217+1792];
	fma.rn.f32 	%f7284, %f3055, %f3056, %f3054;
	add.s32 	%r2724, %r2724, 8;
$L__BB1_267:
	setp.eq.s32 	%p196, %r40, 0;
	@%p196 bra 	$L__BB1_274;
	and.b32  	%r366, %r1134, 3;
	setp.lt.u32 	%p197, %r41, 3;
	@%p197 bra 	$L__BB1_270;
	add.s32 	%r1620, %r2724, %r36;
	shl.b32 	%r1621, %r1620, 2;
	mov.u32 	%r1622, shared_mem;
	add.s32 	%r1623, %r1622, %r1621;
	ld.shared.f32 	%f3058, [%r1623];
	shl.b32 	%r1624, %r2724, 6;
	add.s32 	%r1625, %r353, %r1624;
	mul.wide.s32 	%rd218, %r1625, 4;
	add.s64 	%rd219, %rd1, %rd218;
	ld.global.nc.f32 	%f3059, [%rd219];
	fma.rn.f32 	%f3060, %f3058, %f3059, %f7284;
	ld.shared.f32 	%f3061, [%r1623+4];
	ld.global.nc.f32 	%f3062, [%rd219+256];
	fma.rn.f32 	%f3063, %f3061, %f3062, %f3060;
	ld.shared.f32 	%f3064, [%r1623+8];
	ld.global.nc.f32 	%f3065, [%rd219+512];
	fma.rn.f32 	%f3066, %f3064, %f3065, %f3063;
	ld.shared.f32 	%f3067, [%r1623+12];
	ld.global.nc.f32 	%f3068, [%rd219+768];
	fma.rn.f32 	%f7284, %f3067, %f3068, %f3066;
	add.s32 	%r2724, %r2724, 4;
$L__BB1_270:
	setp.eq.s32 	%p198, %r366, 0;
	@%p198 bra 	$L__BB1_274;
	add.s32 	%r1626, %r2724, %r36;
	shl.b32 	%r1627, %r1626, 2;
	mov.u32 	%r1628, shared_mem;
	add.s32 	%r369, %r1628, %r1627;
	ld.shared.f32 	%f3069, [%r369];
	shl.b32 	%r1629, %r2724, 6;
	add.s32 	%r1630, %r353, %r1629;
	mul.wide.s32 	%rd220, %r1630, 4;
	add.s64 	%rd21, %rd1, %rd220;
	ld.global.nc.f32 	%f3070, [%rd21];
	fma.rn.f32 	%f7284, %f3069, %f3070, %f7284;
	setp.eq.s32 	%p199, %r366, 1;
	@%p199 bra 	$L__BB1_274;
	ld.shared.f32 	%f3071, [%r369+4];
	ld.global.nc.f32 	%f3072, [%rd21+256];
	fma.rn.f32 	%f7284, %f3071, %f3072, %f7284;
	setp.eq.s32 	%p200, %r366, 2;
	@%p200 bra 	$L__BB1_274;
	ld.shared.f32 	%f3073, [%r369+8];
	ld.global.nc.f32 	%f3074, [%rd21+512];
	fma.rn.f32 	%f7284, %f3073, %f3074, %f7284;
$L__BB1_274:
	setp.lt.u32 	%p201, %r37, 15;
	st.global.f32 	[%rd67+76], %f7284;
	add.s32 	%r370, %r2985, 20;
	mov.f32 	%f7292, 0f00000000;
	mov.b32 	%r2730, 0;
	@%p201 bra 	$L__BB1_277;
	and.b32  	%r2730, %r1134, 2147483632;
	neg.s32 	%r2728, %r2730;
	shl.b32 	%r1632, %r36, 2;
	mov.u32 	%r1633, shared_mem;
	add.s32 	%r1634, %r1632, %r1633;
	add.s32 	%r2726, %r1634, 32;
	mov.f32 	%f7292, 0f00000000;
	mov.u32 	%r2727, %r2985;
$L__BB1_276:
	.pragma "nounroll";
	ld.shared.f32 	%f3078, [%r2726+-32];
	add.s32 	%r1635, %r2727, 20;
	mul.wide.s32 	%rd221, %r1635, 4;
	add.s64 	%rd222, %rd1, %rd221;
	ld.global.nc.f32 	%f3079, [%rd222];
	fma.rn.f32 	%f3080, %f3078, %f3079, %f7292;
	ld.shared.f32 	%f3081, [%r2726+-28];
	ld.global.nc.f32 	%f3082, [%rd222+256];
	fma.rn.f32 	%f3083, %f3081, %f3082, %f3080;
	ld.shared.f32 	%f3084, [%r2726+-24];
	ld.global.nc.f32 	%f3085, [%rd222+512];
	fma.rn.f32 	%f3086, %f3084, %f3085, %f3083;
	ld.shared.f32 	%f3087, [%r2726+-20];
	ld.global.nc.f32 	%f3088, [%rd222+768];
	fma.rn.f32 	%f3089, %f3087, %f3088, %f3086;
	ld.shared.f32 	%f3090, [%r2726+-16];
	ld.global.nc.f32 	%f3091, [%rd222+1024];
	fma.rn.f32 	%f3092, %f3090, %f3091, %f3089;
	ld.shared.f32 	%f3093, [%r2726+-12];
	ld.global.nc.f32 	%f3094, [%rd222+1280];
	fma.rn.f32 	%f3095, %f3093, %f3094, %f3092;
	ld.shared.f32 	%f3096, [%r2726+-8];
	ld.global.nc.f32 	%f3097, [%rd222+1536];
	fma.rn.f32 	%f3098, %f3096, %f3097, %f3095;
	ld.shared.f32 	%f3099, [%r2726+-4];
	ld.global.nc.f32 	%f3100, [%rd222+1792];
	fma.rn.f32 	%f3101, %f3099, %f3100, %f3098;
	ld.shared.f32 	%f3102, [%r2726];
	ld.global.nc.f32 	%f3103, [%rd222+2048];
	fma.rn.f32 	%f3104, %f3102, %f3103, %f3101;
	ld.shared.f32 	%f3105, [%r2726+4];
	ld.global.nc.f32 	%f3106, [%rd222+2304];
	fma.rn.f32 	%f3107, %f3105, %f3106, %f3104;
	ld.shared.f32 	%f3108, [%r2726+8];
	ld.global.nc.f32 	%f3109, [%rd222+2560];
	fma.rn.f32 	%f3110, %f3108, %f3109, %f3107;
	ld.shared.f32 	%f3111, [%r2726+12];
	ld.global.nc.f32 	%f3112, [%rd222+2816];
	fma.rn.f32 	%f3113, %f3111, %f3112, %f3110;
	ld.shared.f32 	%f3114, [%r2726+16];
	ld.global.nc.f32 	%f3115, [%rd222+3072];
	fma.rn.f32 	%f3116, %f3114, %f3115, %f3113;
	ld.shared.f32 	%f3117, [%r2726+20];
	ld.global.nc.f32 	%f3118, [%rd222+3328];
	fma.rn.f32 	%f3119, %f3117, %f3118, %f3116;
	ld.shared.f32 	%f3120, [%r2726+24];
	ld.global.nc.f32 	%f3121, [%rd222+3584];
	fma.rn.f32 	%f3122, %f3120, %f3121, %f3119;
	ld.shared.f32 	%f3123, [%r2726+28];
	ld.global.nc.f32 	%f3124, [%rd222+3840];
	fma.rn.f32 	%f7292, %f3123, %f3124, %f3122;
	add.s32 	%r2728, %r2728, 16;
	add.s32 	%r2727, %r2727, 1024;
	add.s32 	%r2726, %r2726, 64;
	setp.ne.s32 	%p202, %r2728, 0;
	@%p202 bra 	$L__BB1_276;
$L__BB1_277:
	setp.eq.s32 	%p203, %r38, 0;
	@%p203 bra 	$L__BB1_287;
	setp.lt.u32 	%p204, %r39, 7;
	@%p204 bra 	$L__BB1_280;
	add.s32 	%r1636, %r2730, %r36;
	shl.b32 	%r1637, %r1636, 2;
	mov.u32 	%r1638, shared_mem;
	add.s32 	%r1639, %r1638, %r1637;
	ld.shared.f32 	%f3126, [%r1639];
	shl.b32 	%r1640, %r2730, 6;
	add.s32 	%r1641, %r370, %r1640;
	mul.wide.s32 	%rd223, %r1641, 4;
	add.s64 	%rd224, %rd1, %rd223;
	ld.global.nc.f32 	%f3127, [%rd224];
	fma.rn.f32 	%f3128, %f3126, %f3127, %f7292;
	ld.shared.f32 	%f3129, [%r1639+4];
	ld.global.nc.f32 	%f3130, [%rd224+256];
	fma.rn.f32 	%f3131, %f3129, %f3130, %f3128;
	ld.shared.f32 	%f3132, [%r1639+8];
	ld.global.nc.f32 	%f3133, [%rd224+512];
	fma.rn.f32 	%f3134, %f3132, %f3133, %f3131;
	ld.shared.f32 	%f3135, [%r1639+12];
	ld.global.nc.f32 	%f3136, [%rd224+768];
	fma.rn.f32 	%f3137, %f3135, %f3136, %f3134;
	ld.shared.f32 	%f3138, [%r1639+16];
	ld.global.nc.f32 	%f3139, [%rd224+1024];
	fma.rn.f32 	%f3140, %f3138, %f3139, %f3137;
	ld.shared.f32 	%f3141, [%r1639+20];
	ld.global.nc.f32 	%f3142, [%rd224+1280];
	fma.rn.f32 	%f3143, %f3141, %f3142, %f3140;
	ld.shared.f32 	%f3144, [%r1639+24];
	ld.global.nc.f32 	%f3145, [%rd224+1536];
	fma.rn.f32 	%f3146, %f3144, %f3145, %f3143;
	ld.shared.f32 	%f3147, [%r1639+28];
	ld.global.nc.f32 	%f3148, [%rd224+1792];
	fma.rn.f32 	%f7292, %f3147, %f3148, %f3146;
	add.s32 	%r2730, %r2730, 8;
$L__BB1_280:
	setp.eq.s32 	%p205, %r40, 0;
	@%p205 bra 	$L__BB1_287;
	and.b32  	%r383, %r1134, 3;
	setp.lt.u32 	%p206, %r41, 3;
	@%p206 bra 	$L__BB1_283;
	add.s32 	%r1642, %r2730, %r36;
	shl.b32 	%r1643, %r1642, 2;
	mov.u32 	%r1644, shared_mem;
	add.s32 	%r1645, %r1644, %r1643;
	ld.shared.f32 	%f3150, [%r1645];
	shl.b32 	%r1646, %r2730, 6;
	add.s32 	%r1647, %r370, %r1646;
	mul.wide.s32 	%rd225, %r1647, 4;
	add.s64 	%rd226, %rd1, %rd225;
	ld.global.nc.f32 	%f3151, [%rd226];
	fma.rn.f32 	%f3152, %f3150, %f3151, %f7292;
	ld.shared.f32 	%f3153, [%r1645+4];
	ld.global.nc.f32 	%f3154, [%rd226+256];
	fma.rn.f32 	%f3155, %f3153, %f3154, %f3152;
	ld.shared.f32 	%f3156, [%r1645+8];
	ld.global.nc.f32 	%f3157, [%rd226+512];
	fma.rn.f32 	%f3158, %f3156, %f3157, %f3155;
	ld.shared.f32 	%f3159, [%r1645+12];
	ld.global.nc.f32 	%f3160, [%rd226+768];
	fma.rn.f32 	%f7292, %f3159, %f3160, %f3158;
	add.s32 	%r2730, %r2730, 4;
$L__BB1_283:
	setp.eq.s32 	%p207, %r383, 0;
	@%p207 bra 	$L__BB1_287;
	add.s32 	%r1648, %r2730, %r36;
	shl.b32 	%r1649, %r1648, 2;
	mov.u32 	%r1650, shared_mem;
	add.s32 	%r386, %r1650, %r1649;
	ld.shared.f32 	%f3161, [%r386];
	shl.b32 	%r1651, %r2730, 6;
	add.s32 	%r1652, %r370, %r1651;
	mul.wide.s32 	%rd227, %r1652, 4;
	add.s64 	%rd22, %rd1, %rd227;
	ld.global.nc.f32 	%f3162, [%rd22];
	fma.rn.f32 	%f7292, %f3161, %f3162, %f7292;
	setp.eq.s32 	%p208, %r383, 1;
	@%p208 bra 	$L__BB1_287;
	ld.shared.f32 	%f3163, [%r386+4];
	ld.global.nc.f32 	%f3164, [%rd22+256];
	fma.rn.f32 	%f7292, %f3163, %f3164, %f7292;
	setp.eq.s32 	%p209, %r383, 2;
	@%p209 bra 	$L__BB1_287;
	ld.shared.f32 	%f3165, [%r386+8];
	ld.global.nc.f32 	%f3166, [%rd22+512];
	fma.rn.f32 	%f7292, %f3165, %f3166, %f7292;
$L__BB1_287:
	setp.lt.u32 	%p210, %r37, 15;
	st.global.f32 	[%rd67+80], %f7292;
	add.s32 	%r387, %r2985, 21;
	mov.f32 	%f7300, 0f00000000;
	mov.b32 	%r2736, 0;
	@%p210 bra 	$L__BB1_290;
	and.b32  	%r2736, %r1134, 2147483632;
	neg.s32 	%r2734, %r2736;
	shl.b32 	%r1654, %r36, 2;
	mov.u32 	%r1655, shared_mem;
	add.s32 	%r1656, %r1654, %r1655;
	add.s32 	%r2732, %r1656, 32;
	mov.f32 	%f7300, 0f00000000;
	mov.u32 	%r2733, %r2985;
$L__BB1_289:
	.pragma "nounroll";
	ld.shared.f32 	%f3170, [%r2732+-32];
	add.s32 	%r1657, %r2733, 21;
	mul.wide.s32 	%rd228, %r1657, 4;
	add.s64 	%rd229, %rd1, %rd228;
	ld.global.nc.f32 	%f3171, [%rd229];
	fma.rn.f32 	%f3172, %f3170, %f3171, %f7300;
	ld.shared.f32 	%f3173, [%r2732+-28];
	ld.global.nc.f32 	%f3174, [%rd229+256];
	fma.rn.f32 	%f3175, %f3173, %f3174, %f3172;
	ld.shared.f32 	%f3176, [%r2732+-24];
	ld.global.nc.f32 	%f3177, [%rd229+512];
	fma.rn.f32 	%f3178, %f3176, %f3177, %f3175;
	ld.shared.f32 	%f3179, [%r2732+-20];
	ld.global.nc.f32 	%f3180, [%rd229+768];
	fma.rn.f32 	%f3181, %f3179, %f3180, %f3178;
	ld.shared.f32 	%f3182, [%r2732+-16];
	ld.global.nc.f32 	%f3183, [%rd229+1024];
	fma.rn.f32 	%f3184, %f3182, %f3183, %f3181;
	ld.shared.f32 	%f3185, [%r2732+-12];
	ld.global.nc.f32 	%f3186, [%rd229+1280];
	fma.rn.f32 	%f3187, %f3185, %f3186, %f3184;
	ld.shared.f32 	%f3188, [%r2732+-8];
	ld.global.nc.f32 	%f3189, [%rd229+1536];
	fma.rn.f32 	%f3190, %f3188, %f3189, %f3187;
	ld.shared.f32 	%f3191, [%r2732+-4];
	ld.global.nc.f32 	%f3192, [%rd229+1792];
	fma.rn.f32 	%f3193, %f3191, %f3192, %f3190;
	ld.shared.f32 	%f3194, [%r2732];
	ld.global.nc.f32 	%f3195, [%rd229+2048];
	fma.rn.f32 	%f3196, %f3194, %f3195, %f3193;
	ld.shared.f32 	%f3197, [%r2732+4];
	ld.global.nc.f32 	%f3198, [%rd229+2304];
	fma.rn.f32 	%f3199, %f3197, %f3198, %f3196;
	ld.shared.f32 	%f3200, [%r2732+8];
	ld.global.nc.f32 	%f3201, [%rd229+2560];
	fma.rn.f32 	%f3202, %f3200, %f3201, %f3199;
	ld.shared.f32 	%f3203, [%r2732+12];
	ld.global.nc.f32 	%f3204, [%rd229+2816];
	fma.rn.f32 	%f3205, %f3203, %f3204, %f3202;
	ld.shared.f32 	%f3206, [%r2732+16];
	ld.global.nc.f32 	%f3207, [%rd229+3072];
	fma.rn.f32 	%f3208, %f3206, %f3207, %f3205;
	ld.shared.f32 	%f3209, [%r2732+20];
	ld.global.nc.f32 	%f3210, [%rd229+3328];
	fma.rn.f32 	%f3211, %f3209, %f3210, %f3208;
	ld.shared.f32 	%f3212, [%r2732+24];
	ld.global.nc.f32 	%f3213, [%rd229+3584];
	fma.rn.f32 	%f3214, %f3212, %f3213, %f3211;
	ld.shared.f32 	%f3215, [%r2732+28];
	ld.global.nc.f32 	%f3216, [%rd229+3840];
	fma.rn.f32 	%f7300, %f3215, %f3216, %f3214;
	add.s32 	%r2734, %r2734, 16;
	add.s32 	%r2733, %r2733, 1024;
	add.s32 	%r2732, %r2732, 64;
	setp.ne.s32 	%p211, %r2734, 0;
	@%p211 bra 	$L__BB1_289;
$L__BB1_290:
	setp.eq.s32 	%p212, %r38, 0;
	@%p212 bra 	$L__BB1_300;
	setp.lt.u32 	%p213, %r39, 7;
	@%p213 bra 	$L__BB1_293;
	add.s32 	%r1658, %r2736, %r36;
	shl.b32 	%r1659, %r1658, 2;
	mov.u32 	%r1660, shared_mem;
	add.s32 	%r1661, %r1660, %r1659;
	ld.shared.f32 	%f3218, [%r1661];
	shl.b32 	%r1662, %r2736, 6;
	add.s32 	%r1663, %r387, %r1662;
	mul.wide.s32 	%rd230, %r1663, 4;
	add.s64 	%rd231, %rd1, %rd230;
	ld.global.nc.f32 	%f3219, [%rd231];
	fma.rn.f32 	%f3220, %f3218, %f3219, %f7300;
	ld.shared.f32 	%f3221, [%r1661+4];
	ld.global.nc.f32 	%f3222, [%rd231+256];
	fma.rn.f32 	%f3223, %f3221, %f3222, %f3220;
	ld.shared.f32 	%f3224, [%r1661+8];
	ld.global.nc.f32 	%f3225, [%rd231+512];
	fma.rn.f32 	%f3226, %f3224, %f3225, %f3223;
	ld.shared.f32 	%f3227, [%r1661+12];
	ld.global.nc.f32 	%f3228, [%rd231+768];
	fma.rn.f32 	%f3229, %f3227, %f3228, %f3226;
	ld.shared.f32 	%f3230, [%r1661+16];
	ld.global.nc.f32 	%f3231, [%rd231+1024];
	fma.rn.f32 	%f3232, %f3230, %f3231, %f3229;
	ld.shared.f32 	%f3233, [%r1661+20];
	ld.global.nc.f32 	%f3234, [%rd231+1280];
	fma.rn.f32 	%f3235, %f3233, %f3234, %f3232;
	ld.shared.f32 	%f3236, [%r1661+24];
	ld.global.nc.f32 	%f3237, [%rd231+1536];
	fma.rn.f32 	%f3238, %f3236, %f3237, %f3235;
	ld.shared.f32 	%f3239, [%r1661+28];
	ld.global.nc.f32 	%f3240, [%rd231+1792];
	fma.rn.f32 	%f7300, %f3239, %f3240, %f3238;
	add.s32 	%r2736, %r2736, 8;
$L__BB1_293:
	setp.eq.s32 	%p214, %r40, 0;
	@%p214 bra 	$L__BB1_300;
	and.b32  	%r400, %r1134, 3;
	setp.lt.u32 	%p215, %r41, 3;
	@%p215 bra 	$L__BB1_296;
	add.s32 	%r1664, %r2736, %r36;
	shl.b32 	%r1665, %r1664, 2;
	mov.u32 	%r1666, shared_mem;
	add.s32 	%r1667, %r1666, %r1665;
	ld.shared.f32 	%f3242, [%r1667];
	shl.b32 	%r1668, %r2736, 6;
	add.s32 	%r1669, %r387, %r1668;
	mul.wide.s32 	%rd232, %r1669, 4;
	add.s64 	%rd233, %rd1, %rd232;
	ld.global.nc.f32 	%f3243, [%rd233];
	fma.rn.f32 	%f3244, %f3242, %f3243, %f7300;
	ld.shared.f32 	%f3245, [%r1667+4];
	ld.global.nc.f32 	%f3246, [%rd233+256];
	fma.rn.f32 	%f3247, %f3245, %f3246, %f3244;
	ld.shared.f32 	%f3248, [%r1667+8];
	ld.global.nc.f32 	%f3249, [%rd233+512];
	fma.rn.f32 	%f3250, %f3248, %f3249, %f3247;
	ld.shared.f32 	%f3251, [%r1667+12];
	ld.global.nc.f32 	%f3252, [%rd233+768];
	fma.rn.f32 	%f7300, %f3251, %f3252, %f3250;
	add.s32 	%r2736, %r2736, 4;
$L__BB1_296:
	setp.eq.s32 	%p216, %r400, 0;
	@%p216 bra 	$L__BB1_300;
	add.s32 	%r1670, %r2736, %r36;
	shl.b32 	%r1671, %r1670, 2;
	mov.u32 	%r1672, shared_mem;
	add.s32 	%r403, %r1672, %r1671;
	ld.shared.f32 	%f3253, [%r403];
	shl.b32 	%r1673, %r2736, 6;
	add.s32 	%r1674, %r387, %r1673;
	mul.wide.s32 	%rd234, %r1674, 4;
	add.s64 	%rd23, %rd1, %rd234;
	ld.global.nc.f32 	%f3254, [%rd23];
	fma.rn.f32 	%f7300, %f3253, %f3254, %f7300;
	setp.eq.s32 	%p217, %r400, 1;
	@%p217 bra 	$L__BB1_300;
	ld.shared.f32 	%f3255, [%r403+4];
	ld.global.nc.f32 	%f3256, [%rd23+256];
	fma.rn.f32 	%f7300, %f3255, %f3256, %f7300;
	setp.eq.s32 	%p218, %r400, 2;
	@%p218 bra 	$L__BB1_300;
	ld.shared.f32 	%f3257, [%r403+8];
	ld.global.nc.f32 	%f3258, [%rd23+512];
	fma.rn.f32 	%f7300, %f3257, %f3258, %f7300;
$L__BB1_300:
	setp.lt.u32 	%p219, %r37, 15;
	st.global.f32 	[%rd67+84], %f7300;
	add.s32 	%r404, %r2985, 22;
	mov.f32 	%f7308, 0f00000000;
	mov.b32 	%r2742, 0;
	@%p219 bra 	$L__BB1_303;
	and.b32  	%r2742, %r1134, 2147483632;
	neg.s32 	%r2740, %r2742;
	shl.b32 	%r1676, %r36, 2;
	mov.u32 	%r1677, shared_mem;
	add.s32 	%r1678, %r1676, %r1677;
	add.s32 	%r2738, %r1678, 32;
	mov.f32 	%f7308, 0f00000000;
	mov.u32 	%r2739, %r2985;
$L__BB1_302:
	.pragma "nounroll";
	ld.shared.f32 	%f3262, [%r2738+-32];
	add.s32 	%r1679, %r2739, 22;
	mul.wide.s32 	%rd235, %r1679, 4;
	add.s64 	%rd236, %rd1, %rd235;
	ld.global.nc.f32 	%f3263, [%rd236];
	fma.rn.f32 	%f3264, %f3262, %f3263, %f7308;
	ld.shared.f32 	%f3265, [%r2738+-28];
	ld.global.nc.f32 	%f3266, [%rd236+256];
	fma.rn.f32 	%f3267, %f3265, %f3266, %f3264;
	ld.shared.f32 	%f3268, [%r2738+-24];
	ld.global.nc.f32 	%f3269, [%rd236+512];
	fma.rn.f32 	%f3270, %f3268, %f3269, %f3267;
	ld.shared.f32 	%f3271, [%r2738+-20];
	ld.global.nc.f32 	%f3272, [%rd236+768];
	fma.rn.f32 	%f3273, %f3271, %f3272, %f3270;
	ld.shared.f32 	%f3274, [%r2738+-16];
	ld.global.nc.f32 	%f3275, [%rd236+1024];
	fma.rn.f32 	%f3276, %f3274, %f3275, %f3273;
	ld.shared.f32 	%f3277, [%r2738+-12];
	ld.global.nc.f32 	%f3278, [%rd236+1280];
	fma.rn.f32 	%f3279, %f3277, %f3278, %f3276;
	ld.shared.f32 	%f3280, [%r2738+-8];
	ld.global.nc.f32 	%f3281, [%rd236+1536];
	fma.rn.f32 	%f3282, %f3280, %f3281, %f3279;
	ld.shared.f32 	%f3283, [%r2738+-4];
	ld.global.nc.f32 	%f3284, [%rd236+1792];
	fma.rn.f32 	%f3285, %f3283, %f3284, %f3282;
	ld.shared.f32 	%f3286, [%r2738];
	ld.global.nc.f32 	%f3287, [%rd236+2048];
	fma.rn.f32 	%f3288, %f3286, %f3287, %f3285;
	ld.shared.f32 	%f3289, [%r2738+4];
	ld.global.nc.f32 	%f3290, [%rd236+2304];
	fma.rn.f32 	%f3291, %f3289, %f3290, %f3288;
	ld.shared.f32 	%f3292, [%r2738+8];
	ld.global.nc.f32 	%f3293, [%rd236+2560];
	fma.rn.f32 	%f3294, %f3292, %f3293, %f3291;
	ld.shared.f32 	%f3295, [%r2738+12];
	ld.global.nc.f32 	%f3296, [%rd236+2816];
	fma.rn.f32 	%f3297, %f3295, %f3296, %f3294;
	ld.shared.f32 	%f3298, [%r2738+16];
	ld.global.nc.f32 	%f3299, [%rd236+3072];
	fma.rn.f32 	%f3300, %f3298, %f3299, %f3297;
	ld.shared.f32 	%f3301, [%r2738+20];
	ld.global.nc.f32 	%f3302, [%rd236+3328];
	fma.rn.f32 	%f3303, %f3301, %f3302, %f3300;
	ld.shared.f32 	%f3304, [%r2738+24];
	ld.global.nc.f32 	%f3305, [%rd236+3584];
	fma.rn.f32 	%f3306, %f3304, %f3305, %f3303;
	ld.shared.f32 	%f3307, [%r2738+28];
	ld.global.nc.f32 	%f3308, [%rd236+3840];
	fma.rn.f32 	%f7308, %f3307, %f3308, %f3306;
	add.s32 	%r2740, %r2740, 16;
	add.s32 	%r2739, %r2739, 1024;
	add.s32 	%r2738, %r2738, 64;
	setp.ne.s32 	%p220, %r2740, 0;
	@%p220 bra 	$L__BB1_302;
$L__BB1_303:
	setp.eq.s32 	%p221, %r38, 0;
	@%p221 bra 	$L__BB1_313;
	setp.lt.u32 	%p222, %r39, 7;
	@%p222 bra 	$L__BB1_306;
	add.s32 	%r1680, %r2742, %r36;
	shl.b32 	%r1681, %r1680, 2;
	mov.u32 	%r1682, shared_mem;
	add.s32 	%r1683, %r1682, %r1681;
	ld.shared.f32 	%f3310, [%r1683];
	shl.b32 	%r1684, %r2742, 6;
	add.s32 	%r1685, %r404, %r1684;
	mul.wide.s32 	%rd237, %r1685, 4;
	add.s64 	%rd238, %rd1, %rd237;
	ld.global.nc.f32 	%f3311, [%rd238];
	fma.rn.f32 	%f3312, %f3310, %f3311, %f7308;
	ld.shared.f32 	%f3313, [%r1683+4];
	ld.global.nc.f32 	%f3314, [%rd238+256];
	fma.rn.f32 	%f3315, %f3313, %f3314, %f3312;
	ld.shared.f32 	%f3316, [%r1683+8];
	ld.global.nc.f32 	%f3317, [%rd238+512];
	fma.rn.f32 	%f3318, %f3316, %f3317, %f3315;
	ld.shared.f32 	%f3319, [%r1683+12];
	ld.global.nc.f32 	%f3320, [%rd238+768];
	fma.rn.f32 	%f3321, %f3319, %f3320, %f3318;
	ld.shared.f32 	%f3322, [%r1683+16];
	ld.global.nc.f32 	%f3323, [%rd238+1024];
	fma.rn.f32 	%f3324, %f3322, %f3323, %f3321;
	ld.shared.f32 	%f3325, [%r1683+20];
	ld.global.nc.f32 	%f3326, [%rd238+1280];
	fma.rn.f32 	%f3327, %f3325, %f3326, %f3324;
	ld.shared.f32 	%f3328, [%r1683+24];
	ld.global.nc.f32 	%f3329, [%rd238+1536];
	fma.rn.f32 	%f3330, %f3328, %f3329, %f3327;
	ld.shared.f32 	%f3331, [%r1683+28];
	ld.global.nc.f32 	%f3332, [%rd238+1792];
	fma.rn.f32 	%f7308, %f3331, %f3332, %f3330;
	add.s32 	%r2742, %r2742, 8;
$L__BB1_306:
	setp.eq.s32 	%p223, %r40, 0;
	@%p223 bra 	$L__BB1_313;
	and.b32  	%r417, %r1134, 3;
	setp.lt.u32 	%p224, %r41, 3;
	@%p224 bra 	$L__BB1_309;
	add.s32 	%r1686, %r2742, %r36;
	shl.b32 	%r1687, %r1686, 2;
	mov.u32 	%r1688, shared_mem;
	add.s32 	%r1689, %r1688, %r1687;
	ld.shared.f32 	%f3334, [%r1689];
	shl.b32 	%r1690, %r2742, 6;
	add.s32 	%r1691, %r404, %r1690;
	mul.wide.s32 	%rd239, %r1691, 4;
	add.s64 	%rd240, %rd1, %rd239;
	ld.global.nc.f32 	%f3335, [%rd240];
	fma.rn.f32 	%f3336, %f3334, %f3335, %f7308;
	ld.shared.f32 	%f3337, [%r1689+4];
	ld.global.nc.f32 	%f3338, [%rd240+256];
	fma.rn.f32 	%f3339, %f3337, %f3338, %f3336;
	ld.shared.f32 	%f3340, [%r1689+8];
	ld.global.nc.f32 	%f3341, [%rd240+512];
	fma.rn.f32 	%f3342, %f3340, %f3341, %f3339;
	ld.shared.f32 	%f3343, [%r1689+12];
	ld.global.nc.f32 	%f3344, [%rd240+768];
	fma.rn.f32 	%f7308, %f3343, %f3344, %f3342;
	add.s32 	%r2742, %r2742, 4;
$L__BB1_309:
	setp.eq.s32 	%p225, %r417, 0;
	@%p225 bra 	$L__BB1_313;
	add.s32 	%r1692, %r2742, %r36;
	shl.b32 	%r1693, %r1692, 2;
	mov.u32 	%r1694, shared_mem;
	add.s32 	%r420, %r1694, %r1693;
	ld.shared.f32 	%f3345, [%r420];
	shl.b32 	%r1695, %r2742, 6;
	add.s32 	%r1696, %r404, %r1695;
	mul.wide.s32 	%rd241, %r1696, 4;
	add.s64 	%rd24, %rd1, %rd241;
	ld.global.nc.f32 	%f3346, [%rd24];
	fma.rn.f32 	%f7308, %f3345, %f3346, %f7308;
	setp.eq.s32 	%p226, %r417, 1;
	@%p226 bra 	$L__BB1_313;
	ld.shared.f32 	%f3347, [%r420+4];
	ld.global.nc.f32 	%f3348, [%rd24+256];
	fma.rn.f32 	%f7308, %f3347, %f3348, %f7308;
	setp.eq.s32 	%p227, %r417, 2;
	@%p227 bra 	$L__BB1_313;
	ld.shared.f32 	%f3349, [%r420+8];
	ld.global.nc.f32 	%f3350, [%rd24+512];
	fma.rn.f32 	%f7308, %f3349, %f3350, %f7308;
$L__BB1_313:
	setp.lt.u32 	%p228, %r37, 15;
	st.global.f32 	[%rd67+88], %f7308;
	add.s32 	%r421, %r2985, 23;
	mov.f32 	%f7316, 0f00000000;
	mov.b32 	%r2748, 0;
	@%p228 bra 	$L__BB1_316;
	and.b32  	%r2748, %r1134, 2147483632;
	neg.s32 	%r2746, %r2748;
	shl.b32 	%r1698, %r36, 2;
	mov.u32 	%r1699, shared_mem;
	add.s32 	%r1700, %r1698, %r1699;
	add.s32 	%r2744, %r1700, 32;
	mov.f32 	%f7316, 0f00000000;
	mov.u32 	%r2745, %r2985;
$L__BB1_315:
	.pragma "nounroll";
	ld.shared.f32 	%f3354, [%r2744+-32];
	add.s32 	%r1701, %r2745, 23;
	mul.wide.s32 	%rd242, %r1701, 4;
	add.s64 	%rd243, %rd1, %rd242;
	ld.global.nc.f32 	%f3355, [%rd243];
	fma.rn.f32 	%f3356, %f3354, %f3355, %f7316;
	ld.shared.f32 	%f3357, [%r2744+-28];
	ld.global.nc.f32 	%f3358, [%rd243+256];
	fma.rn.f32 	%f3359, %f3357, %f3358, %f3356;
	ld.shared.f32 	%f3360, [%r2744+-24];
	ld.global.nc.f32 	%f3361, [%rd243+512];
	fma.rn.f32 	%f3362, %f3360, %f3361, %f3359;
	ld.shared.f32 	%f3363, [%r2744+-20];
	ld.global.nc.f32 	%f3364, [%rd243+768];
	fma.rn.f32 	%f3365, %f3363, %f3364, %f3362;
	ld.shared.f32 	%f3366, [%r2744+-16];
	ld.global.nc.f32 	%f3367, [%rd243+1024];
	fma.rn.f32 	%f3368, %f3366, %f3367, %f3365;
	ld.shared.f32 	%f3369, [%r2744+-12];
	ld.global.nc.f32 	%f3370, [%rd243+1280];
	fma.rn.f32 	%f3371, %f3369, %f3370, %f3368;
	ld.shared.f32 	%f3372, [%r2744+-8];
	ld.global.nc.f32 	%f3373, [%rd243+1536];
	fma.rn.f32 	%f3374, %f3372, %f3373, %f3371;
	ld.shared.f32 	%f3375, [%r2744+-4];
	ld.global.nc.f32 	%f3376, [%rd243+1792];
	fma.rn.f32 	%f3377, %f3375, %f3376, %f3374;
	ld.shared.f32 	%f3378, [%r2744];
	ld.global.nc.f32 	%f3379, [%rd243+2048];
	fma.rn.f32 	%f3380, %f3378, %f3379, %f3377;
	ld.shared.f32 	%f3381, [%r2744+4];
	ld.global.nc.f32 	%f3382, [%rd243+2304];
	fma.rn.f32 	%f3383, %f3381, %f3382, %f3380;
	ld.shared.f32 	%f3384, [%r2744+8];
	ld.global.nc.f32 	%f3385, [%rd243+2560];
	fma.rn.f32 	%f3386, %f3384, %f3385, %f3383;
	ld.shared.f32 	%f3387, [%r2744+12];
	ld.global.nc.f32 	%f3388, [%rd243+2816];
	fma.rn.f32 	%f3389, %f3387, %f3388, %f3386;
	ld.shared.f32 	%f3390, [%r2744+16];
	ld.global.nc.f32 	%f3391, [%rd243+3072];
	fma.rn.f32 	%f3392, %f3390, %f3391, %f3389;
	ld.shared.f32 	%f3393, [%r2744+20];
	ld.global.nc.f32 	%f3394, [%rd243+3328];
	fma.rn.f32 	%f3395, %f3393, %f3394, %f3392;
	ld.shared.f32 	%f3396, [%r2744+24];
	ld.global.nc.f32 	%f3397, [%rd243+3584];
	fma.rn.f32 	%f3398, %f3396, %f3397, %f3395;
	ld.shared.f32 	%f3399, [%r2744+28];
	ld.global.nc.f32 	%f3400, [%rd243+3840];
	fma.rn.f32 	%f7316, %f3399, %f3400, %f3398;
	add.s32 	%r2746, %r2746, 16;
	add.s32 	%r2745, %r2745, 1024;
	add.s32 	%r2744, %r2744, 64;
	setp.ne.s32 	%p229, %r2746, 0;
	@%p229 bra 	$L__BB1_315;
$L__BB1_316:
	setp.eq.s32 	%p230, %r38, 0;
	@%p230 bra 	$L__BB1_326;
	setp.lt.u32 	%p231, %r39, 7;
	@%p231 bra 	$L__BB1_319;
	add.s32 	%r1702, %r2748, %r36;
	shl.b32 	%r1703, %r1702, 2;
	mov.u32 	%r1704, shared_mem;
	add.s32 	%r1705, %r1704, %r1703;
	ld.shared.f32 	%f3402, [%r1705];
	shl.b32 	%r1706, %r2748, 6;
	add.s32 	%r1707, %r421, %r1706;
	mul.wide.s32 	%rd244, %r1707, 4;
	add.s64 	%rd245, %rd1, %rd244;
	ld.global.nc.f32 	%f3403, [%rd245];
	fma.rn.f32 	%f3404, %f3402, %f3403, %f7316;
	ld.shared.f32 	%f3405, [%r1705+4];
	ld.global.nc.f32 	%f3406, [%rd245+256];
	fma.rn.f32 	%f3407, %f3405, %f3406, %f3404;
	ld.shared.f32 	%f3408, [%r1705+8];
	ld.global.nc.f32 	%f3409, [%rd245+512];
	fma.rn.f32 	%f3410, %f3408, %f3409, %f3407;
	ld.shared.f32 	%f3411, [%r1705+12];
	ld.global.nc.f32 	%f3412, [%rd245+768];
	fma.rn.f32 	%f3413, %f3411, %f3412, %f3410;
	ld.shared.f32 	%f3414, [%r1705+16];
	ld.global.nc.f32 	%f3415, [%rd245+1024];
	fma.rn.f32 	%f3416, %f3414, %f3415, %f3413;
	ld.shared.f32 	%f3417, [%r1705+20];
	ld.global.nc.f32 	%f3418, [%rd245+1280];
	fma.rn.f32 	%f3419, %f3417, %f3418, %f3416;
	ld.shared.f32 	%f3420, [%r1705+24];
	ld.global.nc.f32 	%f3421, [%rd245+1536];
	fma.rn.f32 	%f3422, %f3420, %f3421, %f3419;
	ld.shared.f32 	%f3423, [%r1705+28];
	ld.global.nc.f32 	%f3424, [%rd245+1792];
	fma.rn.f32 	%f7316, %f3423, %f3424, %f3422;
	add.s32 	%r2748, %r2748, 8;
$L__BB1_319:
	setp.eq.s32 	%p232, %r40, 0;
	@%p232 bra 	$L__BB1_326;
	and.b32  	%r434, %r1134, 3;
	setp.lt.u32 	%p233, %r41, 3;
	@%p233 bra 	$L__BB1_322;
	add.s32 	%r1708, %r2748, %r36;
	shl.b32 	%r1709, %r1708, 2;
	mov.u32 	%r1710, shared_mem;
	add.s32 	%r1711, %r1710, %r1709;
	ld.shared.f32 	%f3426, [%r1711];
	shl.b32 	%r1712, %r2748, 6;
	add.s32 	%r1713, %r421, %r1712;
	mul.wide.s32 	%rd246, %r1713, 4;
	add.s64 	%rd247, %rd1, %rd246;
	ld.global.nc.f32 	%f3427, [%rd247];
	fma.rn.f32 	%f3428, %f3426, %f3427, %f7316;
	ld.shared.f32 	%f3429, [%r1711+4];
	ld.global.nc.f32 	%f3430, [%rd247+256];
	fma.rn.f32 	%f3431, %f3429, %f3430, %f3428;
	ld.shared.f32 	%f3432, [%r1711+8];
	ld.global.nc.f32 	%f3433, [%rd247+512];
	fma.rn.f32 	%f3434, %f3432, %f3433, %f3431;
	ld.shared.f32 	%f3435, [%r1711+12];
	ld.global.nc.f32 	%f3436, [%rd247+768];
	fma.rn.f32 	%f7316, %f3435, %f3436, %f3434;
	add.s32 	%r2748, %r2748, 4;
$L__BB1_322:
	setp.eq.s32 	%p234, %r434, 0;
	@%p234 bra 	$L__BB1_326;
	add.s32 	%r1714, %r2748, %r36;
	shl.b32 	%r1715, %r1714, 2;
	mov.u32 	%r1716, shared_mem;
	add.s32 	%r437, %r1716, %r1715;
	ld.shared.f32 	%f3437, [%r437];
	shl.b32 	%r1717, %r2748, 6;
	add.s32 	%r1718, %r421, %r1717;
	mul.wide.s32 	%rd248, %r1718, 4;
	add.s64 	%rd25, %rd1, %rd248;
	ld.global.nc.f32 	%f3438, [%rd25];
	fma.rn.f32 	%f7316, %f3437, %f3438, %f7316;
	setp.eq.s32 	%p235, %r434, 1;
	@%p235 bra 	$L__BB1_326;
	ld.shared.f32 	%f3439, [%r437+4];
	ld.global.nc.f32 	%f3440, [%rd25+256];
	fma.rn.f32 	%f7316, %f3439, %f3440, %f7316;
	setp.eq.s32 	%p236, %r434, 2;
	@%p236 bra 	$L__BB1_326;
	ld.shared.f32 	%f3441, [%r437+8];
	ld.global.nc.f32 	%f3442, [%rd25+512];
	fma.rn.f32 	%f7316, %f3441, %f3442, %f7316;
$L__BB1_326:
	setp.lt.u32 	%p237, %r37, 15;
	st.global.f32 	[%rd67+92], %f7316;
	add.s32 	%r438, %r2985, 24;
	mov.f32 	%f7324, 0f00000000;
	mov.b32 	%r2754, 0;
	@%p237 bra 	$L__BB1_329;
	and.b32  	%r2754, %r1134, 2147483632;
	neg.s32 	%r2752, %r2754;
	shl.b32 	%r1720, %r36, 2;
	mov.u32 	%r1721, shared_mem;
	add.s32 	%r1722, %r1720, %r1721;
	add.s32 	%r2750, %r1722, 32;
	mov.f32 	%f7324, 0f00000000;
	mov.u32 	%r2751, %r2985;
$L__BB1_328:
	.pragma "nounroll";
	ld.shared.f32 	%f3446, [%r2750+-32];
	add.s32 	%r1723, %r2751, 24;
	mul.wide.s32 	%rd249, %r1723, 4;
	add.s64 	%rd250, %rd1, %rd249;
	ld.global.nc.f32 	%f3447, [%rd250];
	fma.rn.f32 	%f3448, %f3446, %f3447, %f7324;
	ld.shared.f32 	%f3449, [%r2750+-28];
	ld.global.nc.f32 	%f3450, [%rd250+256];
	fma.rn.f32 	%f3451, %f3449, %f3450, %f3448;
	ld.shared.f32 	%f3452, [%r2750+-24];
	ld.global.nc.f32 	%f3453, [%rd250+512];
	fma.rn.f32 	%f3454, %f3452, %f3453, %f3451;
	ld.shared.f32 	%f3455, [%r2750+-20];
	ld.global.nc.f32 	%f3456, [%rd250+768];
	fma.rn.f32 	%f3457, %f3455, %f3456, %f3454;
	ld.shared.f32 	%f3458, [%r2750+-16];
	ld.global.nc.f32 	%f3459, [%rd250+1024];
	fma.rn.f32 	%f3460, %f3458, %f3459, %f3457;
	ld.shared.f32 	%f3461, [%r2750+-12];
	ld.global.nc.f32 	%f3462, [%rd250+1280];
	fma.rn.f32 	%f3463, %f3461, %f3462, %f3460;
	ld.shared.f32 	%f3464, [%r2750+-8];
	ld.global.nc.f32 	%f3465, [%rd250+1536];
	fma.rn.f32 	%f3466, %f3464, %f3465, %f3463;
	ld.shared.f32 	%f3467, [%r2750+-4];
	ld.global.nc.f32 	%f3468, [%rd250+1792];
	fma.rn.f32 	%f3469, %f3467, %f3468, %f3466;
	ld.shared.f32 	%f3470, [%r2750];
	ld.global.nc.f32 	%f3471, [%rd250+2048];
	fma.rn.f32 	%f3472, %f3470, %f3471, %f3469;
	ld.shared.f32 	%f3473, [%r2750+4];
	ld.global.nc.f32 	%f3474, [%rd250+2304];
	fma.rn.f32 	%f3475, %f3473, %f3474, %f3472;
	ld.shared.f32 	%f3476, [%r2750+8];
	ld.global.nc.f32 	%f3477, [%rd250+2560];
	fma.rn.f32 	%f3478, %f3476, %f3477, %f3475;
	ld.shared.f32 	%f3479, [%r2750+12];
	ld.global.nc.f32 	%f3480, [%rd250+2816];
	fma.rn.f32 	%f3481, %f3479, %f3480, %f3478;
	ld.shared.f32 	%f3482, [%r2750+16];
	ld.global.nc.f32 	%f3483, [%rd250+3072];
	fma.rn.f32 	%f3484, %f3482, %f3483, %f3481;
	ld.shared.f32 	%f3485, [%r2750+20];
	ld.global.nc.f32 	%f3486, [%rd250+3328];
	fma.rn.f32 	%f3487, %f3485, %f3486, %f3484;
	ld.shared.f32 	%f3488, [%r2750+24];
	ld.global.nc.f32 	%f3489, [%rd250+3584];
	fma.rn.f32 	%f3490, %f3488, %f3489, %f3487;
	ld.shared.f32 	%f3491, [%r2750+28];
	ld.global.nc.f32 	%f3492, [%rd250+3840];
	fma.rn.f32 	%f7324, %f3491, %f3492, %f3490;
	add.s32 	%r2752, %r2752, 16;
	add.s32 	%r2751, %r2751, 1024;
	add.s32 	%r2750, %r2750, 64;
	setp.ne.s32 	%p238, %r2752, 0;
	@%p238 bra 	$L__BB1_328;
$L__BB1_329:
	setp.eq.s32 	%p239, %r38, 0;
	@%p239 bra 	$L__BB1_339;
	setp.lt.u32 	%p240, %r39, 7;
	@%p240 bra 	$L__BB1_332;
	add.s32 	%r1724, %r2754, %r36;
	shl.b32 	%r1725, %r1724, 2;
	mov.u32 	%r1726, shared_mem;
	add.s32 	%r1727, %r1726, %r1725;
	ld.shared.f32 	%f3494, [%r1727];
	shl.b32 	%r1728, %r2754, 6;
	add.s32 	%r1729, %r438, %r1728;
	mul.wide.s32 	%rd251, %r1729, 4;
	add.s64 	%rd252, %rd1, %rd251;
	ld.global.nc.f32 	%f3495, [%rd252];
	fma.rn.f32 	%f3496, %f3494, %f3495, %f7324;
	ld.shared.f32 	%f3497, [%r1727+4];
	ld.global.nc.f32 	%f3498, [%rd252+256];
	fma.rn.f32 	%f3499, %f3497, %f3498, %f3496;
	ld.shared.f32 	%f3500, [%r1727+8];
	ld.global.nc.f32 	%f3501, [%rd252+512];
	fma.rn.f32 	%f3502, %f3500, %f3501, %f3499;
	ld.shared.f32 	%f3503, [%r1727+12];
	ld.global.nc.f32 	%f3504, [%rd252+768];
	fma.rn.f32 	%f3505, %f3503, %f3504, %f3502;
	ld.shared.f32 	%f3506, [%r1727+16];
	ld.global.nc.f32 	%f3507, [%rd252+1024];
	fma.rn.f32 	%f3508, %f3506, %f3507, %f3505;
	ld.shared.f32 	%f3509, [%r1727+20];
	ld.global.nc.f32 	%f3510, [%rd252+1280];
	fma.rn.f32 	%f3511, %f3509, %f3510, %f3508;
	ld.shared.f32 	%f3512, [%r1727+24];
	ld.global.nc.f32 	%f3513, [%rd252+1536];
	fma.rn.f32 	%f3514, %f3512, %f3513, %f3511;
	ld.shared.f32 	%f3515, [%r1727+28];
	ld.global.nc.f32 	%f3516, [%rd252+1792];
	fma.rn.f32 	%f7324, %f3515, %f3516, %f3514;
	add.s32 	%r2754, %r2754, 8;
$L__BB1_332:
	setp.eq.s32 	%p241, %r40, 0;
	@%p241 bra 	$L__BB1_339;
	and.b32  	%r451, %r1134, 3;
	setp.lt.u32 	%p242, %r41, 3;
	@%p242 bra 	$L__BB1_335;
	add.s32 	%r1730, %r2754, %r36;
	shl.b32 	%r1731, %r1730, 2;
	mov.u32 	%r1732, shared_mem;
	add.s32 	%r1733, %r1732, %r1731;
	ld.shared.f32 	%f3518, [%r1733];
	shl.b32 	%r1734, %r2754, 6;
	add.s32 	%r1735, %r438, %r1734;
	mul.wide.s32 	%rd253, %r1735, 4;
	add.s64 	%rd254, %rd1, %rd253;
	ld.global.nc.f32 	%f3519, [%rd254];
	fma.rn.f32 	%f3520, %f3518, %f3519, %f7324;
	ld.shared.f32 	%f3521, [%r1733+4];
	ld.global.nc.f32 	%f3522, [%rd254+256];
	fma.rn.f32 	%f3523, %f3521, %f3522, %f3520;
	ld.shared.f32 	%f3524, [%r1733+8];
	ld.global.nc.f32 	%f3525, [%rd254+512];
	fma.rn.f32 	%f3526, %f3524, %f3525, %f3523;
	ld.shared.f32 	%f3527, [%r1733+12];
	ld.global.nc.f32 	%f3528, [%rd254+768];
	fma.rn.f32 	%f7324, %f3527, %f3528, %f3526;
	add.s32 	%r2754, %r2754, 4;
$L__BB1_335:
	setp.eq.s32 	%p243, %r451, 0;
	@%p243 bra 	$L__BB1_339;
	add.s32 	%r1736, %r2754, %r36;
	shl.b32 	%r1737, %r1736, 2;
	mov.u32 	%r1738, shared_mem;
	add.s32 	%r454, %r1738, %r1737;
	ld.shared.f32 	%f3529, [%r454];
	shl.b32 	%r1739, %r2754, 6;
	add.s32 	%r1740, %r438, %r1739;
	mul.wide.s32 	%rd255, %r1740, 4;
	add.s64 	%rd26, %rd1, %rd255;
	ld.global.nc.f32 	%f3530, [%rd26];
	fma.rn.f32 	%f7324, %f3529, %f3530, %f7324;
	setp.eq.s32 	%p244, %r451, 1;
	@%p244 bra 	$L__BB1_339;
	ld.shared.f32 	%f3531, [%r454+4];
	ld.global.nc.f32 	%f3532, [%rd26+256];
	fma.rn.f32 	%f7324, %f3531, %f3532, %f7324;
	setp.eq.s32 	%p245, %r451, 2;
	@%p245 bra 	$L__BB1_339;
	ld.shared.f32 	%f3533, [%r454+8];
	ld.global.nc.f32 	%f3534, [%rd26+512];
	fma.rn.f32 	%f7324, %f3533, %f3534, %f7324;
$L__BB1_339:
	setp.lt.u32 	%p246, %r37, 15;
	st.global.f32 	[%rd67+96], %f7324;
	add.s32 	%r455, %r2985, 25;
	mov.f32 	%f7332, 0f00000000;
	mov.b32 	%r2760, 0;
	@%p246 bra 	$L__BB1_342;
	and.b32  	%r2760, %r1134, 2147483632;
	neg.s32 	%r2758, %r2760;
	shl.b32 	%r1742, %r36, 2;
	mov.u32 	%r1743, shared_mem;
	add.s32 	%r1744, %r1742, %r1743;
	add.s32 	%r2756, %r1744, 32;
	mov.f32 	%f7332, 0f00000000;
	mov.u32 	%r2757, %r2985;
$L__BB1_341:
	.pragma "nounroll";
	ld.shared.f32 	%f3538, [%r2756+-32];
	add.s32 	%r1745, %r2757, 25;
	mul.wide.s32 	%rd256, %r1745, 4;
	add.s64 	%rd257, %rd1, %rd256;
	ld.global.nc.f32 	%f3539, [%rd257];
	fma.rn.f32 	%f3540, %f3538, %f3539, %f7332;
	ld.shared.f32 	%f3541, [%r2756+-28];
	ld.global.nc.f32 	%f3542, [%rd257+256];
	fma.rn.f32 	%f3543, %f3541, %f3542, %f3540;
	ld.shared.f32 	%f3544, [%r2756+-24];
	ld.global.nc.f32 	%f3545, [%rd257+512];
	fma.rn.f32 	%f3546, %f3544, %f3545, %f3543;
	ld.shared.f32 	%f3547, [%r2756+-20];
	ld.global.nc.f32 	%f3548, [%rd257+768];
	fma.rn.f32 	%f3549, %f3547, %f3548, %f3546;
	ld.shared.f32 	%f3550, [%r2756+-16];
	ld.global.nc.f32 	%f3551, [%rd257+1024];
	fma.rn.f32 	%f3552, %f3550, %f3551, %f3549;
	ld.shared.f32 	%f3553, [%r2756+-12];
	ld.global.nc.f32 	%f3554, [%rd257+1280];
	fma.rn.f32 	%f3555, %f3553, %f3554, %f3552;
	ld.shared.f32 	%f3556, [%r2756+-8];
	ld.global.nc.f32 	%f3557, [%rd257+1536];
	fma.rn.f32 	%f3558, %f3556, %f3557, %f3555;
	ld.shared.f32 	%f3559, [%r2756+-4];
	ld.global.nc.f32 	%f3560, [%rd257+1792];
	fma.rn.f32 	%f3561, %f3559, %f3560, %f3558;
	ld.shared.f32 	%f3562, [%r2756];
	ld.global.nc.f32 	%f3563, [%rd257+2048];
	fma.rn.f32 	%f3564, %f3562, %f3563, %f3561;
	ld.shared.f32 	%f3565, [%r2756+4];
	ld.global.nc.f32 	%f3566, [%rd257+2304];
	fma.rn.f32 	%f3567, %f3565, %f3566, %f3564;
	ld.shared.f32 	%f3568, [%r2756+8];
	ld.global.nc.f32 	%f3569, [%rd257+2560];
	fma.rn.f32 	%f3570, %f3568, %f3569, %f3567;
	ld.shared.f32 	%f3571, [%r2756+12];
	ld.global.nc.f32 	%f3572, [%rd257+2816];
	fma.rn.f32 	%f3573, %f3571, %f3572, %f3570;
	ld.shared.f32 	%f3574, [%r2756+16];
	ld.global.nc.f32 	%f3575, [%rd257+3072];
	fma.rn.f32 	%f3576, %f3574, %f3575, %f3573;
	ld.shared.f32 	%f3577, [%r2756+20];
	ld.global.nc.f32 	%f3578, [%rd257+3328];
	fma.rn.f32 	%f3579, %f3577, %f3578, %f3576;
	ld.shared.f32 	%f3580, [%r2756+24];
	ld.global.nc.f32 	%f3581, [%rd257+3584];
	fma.rn.f32 	%f3582, %f3580, %f3581, %f3579;
	ld.shared.f32 	%f3583, [%r2756+28];
	ld.global.nc.f32 	%f3584, [%rd257+3840];
	fma.rn.f32 	%f7332, %f3583, %f3584, %f3582;
	add.s32 	%r2758, %r2758, 16;
	add.s32 	%r2757, %r2757, 1024;
	add.s32 	%r2756, %r2756, 64;
	setp.ne.s32 	%p247, %r2758, 0;
	@%p247 bra 	$L__BB1_341;
$L__BB1_342:
	setp.eq.s32 	%p248, %r38, 0;
	@%p248 bra 	$L__BB1_352;
	setp.lt.u32 	%p249, %r39, 7;
	@%p249 bra 	$L__BB1_345;
	add.s32 	%r1746, %r2760, %r36;
	shl.b32 	%r1747, %r1746, 2;
	mov.u32 	%r1748, shared_mem;
	add.s32 	%r1749, %r1748, %r1747;
	ld.shared.f32 	%f3586, [%r1749];
	shl.b32 	%r1750, %r2760, 6;
	add.s32 	%r1751, %r455, %r1750;
	mul.wide.s32 	%rd258, %r1751, 4;
	add.s64 	%rd259, %rd1, %rd258;
	ld.global.nc.f32 	%f3587, [%rd259];
	fma.rn.f32 	%f3588, %f3586, %f3587, %f7332;
	ld.shared.f32 	%f3589, [%r1749+4];
	ld.global.nc.f32 	%f3590, [%rd259+256];
	fma.rn.f32 	%f3591, %f3589, %f3590, %f3588;
	ld.shared.f32 	%f3592, [%r1749+8];
	ld.global.nc.f32 	%f3593, [%rd259+512];
	fma.rn.f32 	%f3594, %f3592, %f3593, %f3591;
	ld.shared.f32 	%f3595, [%r1749+12];
	ld.global.nc.f32 	%f3596, [%rd259+768];
	fma.rn.f32 	%f3597, %f3595, %f3596, %f3594;
	ld.shared.f32 	%f3598, [%r1749+16];
	ld.global.nc.f32 	%f3599, [%rd259+1024];
	fma.rn.f32 	%f3600, %f3598, %f3599, %f3597;
	ld.shared.f32 	%f3601, [%r1749+20];
	ld.global.nc.f32 	%f3602, [%rd259+1280];
	fma.rn.f32 	%f3603, %f3601, %f3602, %f3600;
	ld.shared.f32 	%f3604, [%r1749+24];
	ld.global.nc.f32 	%f3605, [%rd259+1536];
	fma.rn.f32 	%f3606, %f3604, %f3605, %f3603;
	ld.shared.f32 	%f3607, [%r1749+28];
	ld.global.nc.f32 	%f3608, [%rd259+1792];
	fma.rn.f32 	%f7332, %f3607, %f3608, %f3606;
	add.s32 	%r2760, %r2760, 8;
$L__BB1_345:
	setp.eq.s32 	%p250, %r40, 0;
	@%p250 bra 	$L__BB1_352;
	and.b32  	%r468, %r1134, 3;
	setp.lt.u32 	%p251, %r41, 3;
	@%p251 bra 	$L__BB1_348;
	add.s32 	%r1752, %r2760, %r36;
	shl.b32 	%r1753, %r1752, 2;
	mov.u32 	%r1754, shared_mem;
	add.s32 	%r1755, %r1754, %r1753;
	ld.shared.f32 	%f3610, [%r1755];
	shl.b32 	%r1756, %r2760, 6;
	add.s32 	%r1757, %r455, %r1756;
	mul.wide.s32 	%rd260, %r1757, 4;
	add.s64 	%rd261, %rd1, %rd260;
	ld.global.nc.f32 	%f3611, [%rd261];
	fma.rn.f32 	%f3612, %f3610, %f3611, %f7332;
	ld.shared.f32 	%f3613, [%r1755+4];
	ld.global.nc.f32 	%f3614, [%rd261+256];
	fma.rn.f32 	%f3615, %f3613, %f3614, %f3612;
	ld.shared.f32 	%f3616, [%r1755+8];
	ld.global.nc.f32 	%f3617, [%rd261+512];
	fma.rn.f32 	%f3618, %f3616, %f3617, %f3615;
	ld.shared.f32 	%f3619, [%r1755+12];
	ld.global.nc.f32 	%f3620, [%rd261+768];
	fma.rn.f32 	%f7332, %f3619, %f3620, %f3618;
	add.s32 	%r2760, %r2760, 4;
$L__BB1_348:
	setp.eq.s32 	%p252, %r468, 0;
	@%p252 bra 	$L__BB1_352;
	add.s32 	%r1758, %r2760, %r36;
	shl.b32 	%r1759, %r1758, 2;
	mov.u32 	%r1760, shared_mem;
	add.s32 	%r471, %r1760, %r1759;
	ld.shared.f32 	%f3621, [%r471];
	shl.b32 	%r1761, %r2760, 6;
	add.s32 	%r1762, %r455, %r1761;
	mul.wide.s32 	%rd262, %r1762, 4;
	add.s64 	%rd27, %rd1, %rd262;
	ld.global.nc.f32 	%f3622, [%rd27];
	fma.rn.f32 	%f7332, %f3621, %f3622, %f7332;
	setp.eq.s32 	%p253, %r468, 1;
	@%p253 bra 	$L__BB1_352;
	ld.shared.f32 	%f3623, [%r471+4];
	ld.global.nc.f32 	%f3624, [%rd27+256];
	fma.rn.f32 	%f7332, %f3623, %f3624, %f7332;
	setp.eq.s32 	%p254, %r468, 2;
	@%p254 bra 	$L__BB1_352;
	ld.shared.f32 	%f3625, [%r471+8];
	ld.global.nc.f32 	%f3626, [%rd27+512];
	fma.rn.f32 	%f7332, %f3625, %f3626, %f7332;
$L__BB1_352:
	setp.lt.u32 	%p255, %r37, 15;
	st.global.f32 	[%rd67+100], %f7332;
	add.s32 	%r472, %r2985, 26;
	mov.f32 	%f7340, 0f00000000;
	mov.b32 	%r2766, 0;
	@%p255 bra 	$L__BB1_355;
	and.b32  	%r2766, %r1134, 2147483632;
	neg.s32 	%r2764, %r2766;
	shl.b32 	%r1764, %r36, 2;
	mov.u32 	%r1765, shared_mem;
	add.s32 	%r1766, %r1764, %r1765;
	add.s32 	%r2762, %r1766, 32;
	mov.f32 	%f7340, 0f00000000;
	mov.u32 	%r2763, %r2985;
$L__BB1_354:
	.pragma "nounroll";
	ld.shared.f32 	%f3630, [%r2762+-32];
	add.s32 	%r1767, %r2763, 26;
	mul.wide.s32 	%rd263, %r1767, 4;
	add.s64 	%rd264, %rd1, %rd263;
	ld.global.nc.f32 	%f3631, [%rd264];
	fma.rn.f32 	%f3632, %f3630, %f3631, %f7340;
	ld.shared.f32 	%f3633, [%r2762+-28];
	ld.global.nc.f32 	%f3634, [%rd264+256];
	fma.rn.f32 	%f3635, %f3633, %f3634, %f3632;
	ld.shared.f32 	%f3636, [%r2762+-24];
	ld.global.nc.f32 	%f3637, [%rd264+512];
	fma.rn.f32 	%f3638, %f3636, %f3637, %f3635;
	ld.shared.f32 	%f3639, [%r2762+-20];
	ld.global.nc.f32 	%f3640, [%rd264+768];
	fma.rn.f32 	%f3641, %f3639, %f3640, %f3638;
	ld.shared.f32 	%f3642, [%r2762+-16];
	ld.global.nc.f32 	%f3643, [%rd264+1024];
	fma.rn.f32 	%f3644, %f3642, %f3643, %f3641;
	ld.shared.f32 	%f3645, [%r2762+-12];
	ld.global.nc.f32 	%f3646, [%rd264+1280];
	fma.rn.f32 	%f3647, %f3645, %f3646, %f3644;
	ld.shared.f32 	%f3648, [%r2762+-8];
	ld.global.nc.f32 	%f3649, [%rd264+1536];
	fma.rn.f32 	%f3650, %f3648, %f3649, %f3647;
	ld.shared.f32 	%f3651, [%r2762+-4];
	ld.global.nc.f32 	%f3652, [%rd264+1792];
	fma.rn.f32 	%f3653, %f3651, %f3652, %f3650;
	ld.shared.f32 	%f3654, [%r2762];
	ld.global.nc.f32 	%f3655, [%rd264+2048];
	fma.rn.f32 	%f3656, %f3654, %f3655, %f3653;
	ld.shared.f32 	%f3657, [%r2762+4];
	ld.global.nc.f32 	%f3658, [%rd264+2304];
	fma.rn.f32 	%f3659, %f3657, %f3658, %f3656;
	ld.shared.f32 	%f3660, [%r2762+8];
	ld.global.nc.f32 	%f3661, [%rd264+2560];
	fma.rn.f32 	%f3662, %f3660, %f3661, %f3659;
	ld.shared.f32 	%f3663, [%r2762+12];
	ld.global.nc.f32 	%f3664, [%rd264+2816];
	fma.rn.f32 	%f3665, %f3663, %f3664, %f3662;
	ld.shared.f32 	%f3666, [%r2762+16];
	ld.global.nc.f32 	%f3667, [%rd264+3072];
	fma.rn.f32 	%f3668, %f3666, %f3667, %f3665;
	ld.shared.f32 	%f3669, [%r2762+20];
	ld.global.nc.f32 	%f3670, [%rd264+3328];
	fma.rn.f32 	%f3671, %f3669, %f3670, %f3668;
	ld.shared.f32 	%f3672, [%r2762+24];
	ld.global.nc.f32 	%f3673, [%rd264+3584];
	fma.rn.f32 	%f3674, %f3672, %f3673, %f3671;
	ld.shared.f32 	%f3675, [%r2762+28];
	ld.global.nc.f32 	%f3676, [%rd264+3840];
	fma.rn.f32 	%f7340, %f3675, %f3676, %f3674;
	add.s32 	%r2764, %r2764, 16;
	add.s32 	%r2763, %r2763, 1024;
	add.s32 	%r2762, %r2762, 64;
	setp.ne.s32 	%p256, %r2764, 0;
	@%p256 bra 	$L__BB1_354;
$L__BB1_355:
	setp.eq.s32 	%p257, %r38, 0;
	@%p257 bra 	$L__BB1_365;
	setp.lt.u32 	%p258, %r39, 7;
	@%p258 bra 	$L__BB1_358;
	add.s32 	%r1768, %r2766, %r36;
	shl.b32 	%r1769, %r1768, 2;
	mov.u32 	%r1770, shared_mem;
	add.s32 	%r1771, %r1770, %r1769;
	ld.shared.f32 	%f3678, [%r1771];
	shl.b32 	%r1772, %r2766, 6;
	add.s32 	%r1773, %r472, %r1772;
	mul.wide.s32 	%rd265, %r1773, 4;
	add.s64 	%rd266, %rd1, %rd265;
	ld.global.nc.f32 	%f3679, [%rd266];
	fma.rn.f32 	%f3680, %f3678, %f3679, %f7340;
	ld.shared.f32 	%f3681, [%r1771+4];
	ld.global.nc.f32 	%f3682, [%rd266+256];
	fma.rn.f32 	%f3683, %f3681, %f3682, %f3680;
	ld.shared.f32 	%f3684, [%r1771+8];
	ld.global.nc.f32 	%f3685, [%rd266+512];
	fma.rn.f32 	%f3686, %f3684, %f3685, %f3683;
	ld.shared.f32 	%f3687, [%r1771+12];
	ld.global.nc.f32 	%f3688, [%rd266+768];
	fma.rn.f32 	%f3689, %f3687, %f3688, %f3686;
	ld.shared.f32 	%f3690, [%r1771+16];
	ld.global.nc.f32 	%f3691, [%rd266+1024];
	fma.rn.f32 	%f3692, %f3690, %f3691, %f3689;
	ld.shared.f32 	%f3693, [%r1771+20];
	ld.global.nc.f32 	%f3694, [%rd266+1280];
	fma.rn.f32 	%f3695, %f3693, %f3694, %f3692;
	ld.shared.f32 	%f3696, [%r1771+24];
	ld.global.nc.f32 	%f3697, [%rd266+1536];
	fma.rn.f32 	%f3698, %f3696, %f3697, %f3695;
	ld.shared.f32 	%f3699, [%r1771+28];
	ld.global.nc.f32 	%f3700, [%rd266+1792];
	fma.rn.f32 	%f7340, %f3699, %f3700, %f3698;
	add.s32 	%r2766, %r2766, 8;
$L__BB1_358:
	setp.eq.s32 	%p259, %r40, 0;
	@%p259 bra 	$L__BB1_365;
	and.b32  	%r485, %r1134, 3;
	setp.lt.u32 	%p260, %r41, 3;
	@%p260 bra 	$L__BB1_361;
	add.s32 	%r1774, %r2766, %r36;
	shl.b32 	%r1775, %r1774, 2;
	mov.u32 	%r1776, shared_mem;
	add.s32 	%r1777, %r1776, %r1775;
	ld.shared.f32 	%f3702, [%r1777];
	shl.b32 	%r1778, %r2766, 6;
	add.s32 	%r1779, %r472, %r1778;
	mul.wide.s32 	%rd267, %r1779, 4;
	add.s64 	%rd268, %rd1, %rd267;
	ld.global.nc.f32 	%f3703, [%rd268];
	fma.rn.f32 	%f3704, %f3702, %f3703, %f7340;
	ld.shared.f32 	%f3705, [%r1777+4];
	ld.global.nc.f32 	%f3706, [%rd268+256];
	fma.rn.f32 	%f3707, %f3705, %f3706, %f3704;
	ld.shared.f32 	%f3708, [%r1777+8];
	ld.global.nc.f32 	%f3709, [%rd268+512];
	fma.rn.f32 	%f3710, %f3708, %f3709, %f3707;
	ld.shared.f32 	%f3711, [%r1777+12];
	ld.global.nc.f32 	%f3712, [%rd268+768];
	fma.rn.f32 	%f7340, %f3711, %f3712, %f3710;
	add.s32 	%r2766, %r2766, 4;
$L__BB1_361:
	setp.eq.s32 	%p261, %r485, 0;
	@%p261 bra 	$L__BB1_365;
	add.s32 	%r1780, %r2766, %r36;
	shl.b32 	%r1781, %r1780, 2;
	mov.u32 	%r1782, shared_mem;
	add.s32 	%r488, %r1782, %r1781;
	ld.shared.f32 	%f3713, [%r488];
	shl.b32 	%r1783, %r2766, 6;
	add.s32 	%r1784, %r472, %r1783;
	mul.wide.s32 	%rd269, %r1784, 4;
	add.s64 	%rd28, %rd1, %rd269;
	ld.global.nc.f32 	%f3714, [%rd28];
	fma.rn.f32 	%f7340, %f3713, %f3714, %f7340;
	setp.eq.s32 	%p262, %r485, 1;
	@%p262 bra 	$L__BB1_365;
	ld.shared.f32 	%f3715, [%r488+4];
	ld.global.nc.f32 	%f3716, [%rd28+256];
	fma.rn.f32 	%f7340, %f3715, %f3716, %f7340;
	setp.eq.s32 	%p263, %r485, 2;
	@%p263 bra 	$L__BB1_365;
	ld.shared.f32 	%f3717, [%r488+8];
	ld.global.nc.f32 	%f3718, [%rd28+512];
	fma.rn.f32 	%f7340, %f3717, %f3718, %f7340;
$L__BB1_365:
	setp.lt.u32 	%p264, %r37, 15;
	st.global.f32 	[%rd67+104], %f7340;
	add.s32 	%r489, %r2985, 27;
	mov.f32 	%f7348, 0f00000000;
	mov.b32 	%r2772, 0;
	@%p264 bra 	$L__BB1_368;
	and.b32  	%r2772, %r1134, 2147483632;
	neg.s32 	%r2770, %r2772;
	shl.b32 	%r1786, %r36, 2;
	mov.u32 	%r1787, shared_mem;
	add.s32 	%r1788, %r1786, %r1787;
	add.s32 	%r2768, %r1788, 32;
	mov.f32 	%f7348, 0f00000000;
	mov.u32 	%r2769, %r2985;
$L__BB1_367:
	.pragma "nounroll";
	ld.shared.f32 	%f3722, [%r2768+-32];
	add.s32 	%r1789, %r2769, 27;
	mul.wide.s32 	%rd270, %r1789, 4;
	add.s64 	%rd271, %rd1, %rd270;
	ld.global.nc.f32 	%f3723, [%rd271];
	fma.rn.f32 	%f3724, %f3722, %f3723, %f7348;
	ld.shared.f32 	%f3725, [%r2768+-28];
	ld.global.nc.f32 	%f3726, [%rd271+256];
	fma.rn.f32 	%f3727, %f3725, %f3726, %f3724;
	ld.shared.f32 	%f3728, [%r2768+-24];
	ld.global.nc.f32 	%f3729, [%rd271+512];
	fma.rn.f32 	%f3730, %f3728, %f3729, %f3727;
	ld.shared.f32 	%f3731, [%r2768+-20];
	ld.global.nc.f32 	%f3732, [%rd271+768];
	fma.rn.f32 	%f3733, %f3731, %f3732, %f3730;
	ld.shared.f32 	%f3734, [%r2768+-16];
	ld.global.nc.f32 	%f3735, [%rd271+1024];
	fma.rn.f32 	%f3736, %f3734, %f3735, %f3733;
	ld.shared.f32 	%f3737, [%r2768+-12];
	ld.global.nc.f32 	%f3738, [%rd271+1280];
	fma.rn.f32 	%f3739, %f3737, %f3738, %f3736;
	ld.shared.f32 	%f3740, [%r2768+-8];
	ld.global.nc.f32 	%f3741, [%rd271+1536];
	fma.rn.f32 	%f3742, %f3740, %f3741, %f3739;
	ld.shared.f32 	%f3743, [%r2768+-4];
	ld.global.nc.f32 	%f3744, [%rd271+1792];
	fma.rn.f32 	%f3745, %f3743, %f3744, %f3742;
	ld.shared.f32 	%f3746, [%r2768];
	ld.global.nc.f32 	%f3747, [%rd271+2048];
	fma.rn.f32 	%f3748, %f3746, %f3747, %f3745;
	ld.shared.f32 	%f3749, [%r2768+4];
	ld.global.nc.f32 	%f3750, [%rd271+2304];
	fma.rn.f32 	%f3751, %f3749, %f3750, %f3748;
	ld.shared.f32 	%f3752, [%r2768+8];
	ld.global.nc.f32 	%f3753, [%rd271+2560];
	fma.rn.f32 	%f3754, %f3752, %f3753, %f3751;
	ld.shared.f32 	%f3755, [%r2768+12];
	ld.global.nc.f32 	%f3756, [%rd271+2816];
	fma.rn.f32 	%f3757, %f3755, %f3756, %f3754;
	ld.shared.f32 	%f3758, [%r2768+16];
	ld.global.nc.f32 	%f3759, [%rd271+3072];
	fma.rn.f32 	%f3760, %f3758, %f3759, %f3757;
	ld.shared.f32 	%f3761, [%r2768+20];
	ld.global.nc.f32 	%f3762, [%rd271+3328];
	fma.rn.f32 	%f3763, %f3761, %f3762, %f3760;
	ld.shared.f32 	%f3764, [%r2768+24];
	ld.global.nc.f32 	%f3765, [%rd271+3584];
	fma.rn.f32 	%f3766, %f3764, %f3765, %f3763;
	ld.shared.f32 	%f3767, [%r2768+28];
	ld.global.nc.f32 	%f3768, [%rd271+3840];
	fma.rn.f32 	%f7348, %f3767, %f3768, %f3766;
	add.s32 	%r2770, %r2770, 16;
	add.s32 	%r2769, %r2769, 1024;
	add.s32 	%r2768, %r2768, 64;
	setp.ne.s32 	%p265, %r2770, 0;
	@%p265 bra 	$L__BB1_367;
$L__BB1_368:
	setp.eq.s32 	%p266, %r38, 0;
	@%p266 bra 	$L__BB1_378;
	setp.lt.u32 	%p267, %r39, 7;
	@%p267 bra 	$L__BB1_371;
	add.s32 	%r1790, %r2772, %r36;
	shl.b32 	%r1791, %r1790, 2;
	mov.u32 	%r1792, shared_mem;
	add.s32 	%r1793, %r1792, %r1791;
	ld.shared.f32 	%f3770, [%r1793];
	shl.b32 	%r1794, %r2772, 6;
	add.s32 	%r1795, %r489, %r1794;
	mul.wide.s32 	%rd272, %r1795, 4;
	add.s64 	%rd273, %rd1, %rd272;
	ld.global.nc.f32 	%f3771, [%rd273];
	fma.rn.f32 	%f3772, %f3770, %f3771, %f7348;
	ld.shared.f32 	%f3773, [%r1793+4];
	ld.global.nc.f32 	%f3774, [%rd273+256];
	fma.rn.f32 	%f3775, %f3773, %f3774, %f3772;
	ld.shared.f32 	%f3776, [%r1793+8];
	ld.global.nc.f32 	%f3777, [%rd273+512];
	fma.rn.f32 	%f3778, %f3776, %f3777, %f3775;
	ld.shared.f32 	%f3779, [%r1793+12];
	ld.global.nc.f32 	%f3780, [%rd273+768];
	fma.rn.f32 	%f3781, %f3779, %f3780, %f3778;
	ld.shared.f32 	%f3782, [%r1793+16];
	ld.global.nc.f32 	%f3783, [%rd273+1024];
	fma.rn.f32 	%f3784, %f3782, %f3783, %f3781;
	ld.shared.f32 	%f3785, [%r1793+20];
	ld.global.nc.f32 	%f3786, [%rd273+1280];
	fma.rn.f32 	%f3787, %f3785, %f3786, %f3784;
	ld.shared.f32 	%f3788, [%r1793+24];
	ld.global.nc.f32 	%f3789, [%rd273+1536];
	fma.rn.f32 	%f3790, %f3788, %f3789, %f3787;
	ld.shared.f32 	%f3791, [%r1793+28];
	ld.global.nc.f32 	%f3792, [%rd273+1792];
	fma.rn.f32 	%f7348, %f3791, %f3792, %f3790;
	add.s32 	%r2772, %r2772, 8;
$L__BB1_371:
	setp.eq.s32 	%p268, %r40, 0;
	@%p268 bra 	$L__BB1_378;
	and.b32  	%r502, %r1134, 3;
	setp.lt.u32 	%p269, %r41, 3;
	@%p269 bra 	$L__BB1_374;
	add.s32 	%r1796, %r2772, %r36;
	shl.b32 	%r1797, %r1796, 2;
	mov.u32 	%r1798, shared_mem;
	add.s32 	%r1799, %r1798, %r1797;
	ld.shared.f32 	%f3794, [%r1799];
	shl.b32 	%r1800, %r2772, 6;
	add.s32 	%r1801, %r489, %r1800;
	mul.wide.s32 	%rd274, %r1801, 4;
	add.s64 	%rd275, %rd1, %rd274;
	ld.global.nc.f32 	%f3795, [%rd275];
	fma.rn.f32 	%f3796, %f3794, %f3795, %f7348;
	ld.shared.f32 	%f3797, [%r1799+4];
	ld.global.nc.f32 	%f3798, [%rd275+256];
	fma.rn.f32 	%f3799, %f3797, %f3798, %f3796;
	ld.shared.f32 	%f3800, [%r1799+8];
	ld.global.nc.f32 	%f3801, [%rd275+512];
	fma.rn.f32 	%f3802, %f3800, %f3801, %f3799;
	ld.shared.f32 	%f3803, [%r1799+12];
	ld.global.nc.f32 	%f3804, [%rd275+768];
	fma.rn.f32 	%f7348, %f3803, %f3804, %f3802;
	add.s32 	%r2772, %r2772, 4;
$L__BB1_374:
	setp.eq.s32 	%p270, %r502, 0;
	@%p270 bra 	$L__BB1_378;
	add.s32 	%r1802, %r2772, %r36;
	shl.b32 	%r1803, %r1802, 2;
	mov.u32 	%r1804, shared_mem;
	add.s32 	%r505, %r1804, %r1803;
	ld.shared.f32 	%f3805, [%r505];
	shl.b32 	%r1805, %r2772, 6;
	add.s32 	%r1806, %r489, %r1805;
	mul.wide.s32 	%rd276, %r1806, 4;
	add.s64 	%rd29, %rd1, %rd276;
	ld.global.nc.f32 	%f3806, [%rd29];
	fma.rn.f32 	%f7348, %f3805, %f3806, %f7348;
	setp.eq.s32 	%p271, %r502, 1;
	@%p271 bra 	$L__BB1_378;
	ld.shared.f32 	%f3807, [%r505+4];
	ld.global.nc.f32 	%f3808, [%rd29+256];
	fma.rn.f32 	%f7348, %f3807, %f3808, %f7348;
	setp.eq.s32 	%p272, %r502, 2;
	@%p272 bra 	$L__BB1_378;
	ld.shared.f32 	%f3809, [%r505+8];
	ld.global.nc.f32 	%f3810, [%rd29+512];
	fma.rn.f32 	%f7348, %f3809, %f3810, %f7348;
$L__BB1_378:
	setp.lt.u32 	%p273, %r37, 15;
	st.global.f32 	[%rd67+108], %f7348;
	add.s32 	%r506, %r2985, 28;
	mov.f32 	%f7356, 0f00000000;
	mov.b32 	%r2778, 0;
	@%p273 bra 	$L__BB1_381;
	and.b32  	%r2778, %r1134, 2147483632;
	neg.s32 	%r2776, %r2778;
	shl.b32 	%r1808, %r36, 2;
	mov.u32 	%r1809, shared_mem;
	add.s32 	%r1810, %r1808, %r1809;
	add.s32 	%r2774, %r1810, 32;
	mov.f32 	%f7356, 0f00000000;
	mov.u32 	%r2775, %r2985;
$L__BB1_380:
	.pragma "nounroll";
	ld.shared.f32 	%f3814, [%r2774+-32];
	add.s32 	%r1811, %r2775, 28;
	mul.wide.s32 	%rd277, %r1811, 4;
	add.s64 	%rd278, %rd1, %rd277;
	ld.global.nc.f32 	%f3815, [%rd278];
	fma.rn.f32 	%f3816, %f3814, %f3815, %f7356;
	ld.shared.f32 	%f3817, [%r2774+-28];
	ld.global.nc.f32 	%f3818, [%rd278+256];
	fma.rn.f32 	%f3819, %f3817, %f3818, %f3816;
	ld.shared.f32 	%f3820, [%r2774+-24];
	ld.global.nc.f32 	%f3821, [%rd278+512];
	fma.rn.f32 	%f3822, %f3820, %f3821, %f3819;
	ld.shared.f32 	%f3823, [%r2774+-20];
	ld.global.nc.f32 	%f3824, [%rd278+768];
	fma.rn.f32 	%f3825, %f3823, %f3824, %f3822;
	ld.shared.f32 	%f3826, [%r2774+-16];
	ld.global.nc.f32 	%f3827, [%rd278+1024];
	fma.rn.f32 	%f3828, %f3826, %f3827, %f3825;
	ld.shared.f32 	%f3829, [%r2774+-12];
	ld.global.nc.f32 	%f3830, [%rd278+1280];
	fma.rn.f32 	%f3831, %f3829, %f3830, %f3828;
	ld.shared.f32 	%f3832, [%r2774+-8];
	ld.global.nc.f32 	%f3833, [%rd278+1536];
	fma.rn.f32 	%f3834, %f3832, %f3833, %f3831;
	ld.shared.f32 	%f3835, [%r2774+-4];
	ld.global.nc.f32 	%f3836, [%rd278+1792];
	fma.rn.f32 	%f3837, %f3835, %f3836, %f3834;
	ld.shared.f32 	%f3838, [%r2774];
	ld.global.nc.f32 	%f3839, [%rd278+2048];
	fma.rn.f32 	%f3840, %f3838, %f3839, %f3837;
	ld.shared.f32 	%f3841, [%r2774+4];
	ld.global.nc.f32 	%f3842, [%rd278+2304];
	fma.rn.f32 	%f3843, %f3841, %f3842, %f3840;
	ld.shared.f32 	%f3844, [%r2774+8];
	ld.global.nc.f32 	%f3845, [%rd278+2560];
	fma.rn.f32 	%f3846, %f3844, %f3845, %f3843;
	ld.shared.f32 	%f3847, [%r2774+12];
	ld.global.nc.f32 	%f3848, [%rd278+2816];
	fma.rn.f32 	%f3849, %f3847, %f3848, %f3846;
	ld.shared.f32 	%f3850, [%r2774+16];
	ld.global.nc.f32 	%f3851, [%rd278+3072];
	fma.rn.f32 	%f3852, %f3850, %f3851, %f3849;
	ld.shared.f32 	%f3853, [%r2774+20];
	ld.global.nc.f32 	%f3854, [%rd278+3328];
	fma.rn.f32 	%f3855, %f3853, %f3854, %f3852;
	ld.shared.f32 	%f3856, [%r2774+24];
	ld.global.nc.f32 	%f3857, [%rd278+3584];
	fma.rn.f32 	%f3858, %f3856, %f3857, %f3855;
	ld.shared.f32 	%f3859, [%r2774+28];
	ld.global.nc.f32 	%f3860, [%rd278+3840];
	fma.rn.f32 	%f7356, %f3859, %f3860, %f3858;
	add.s32 	%r2776, %r2776, 16;
	add.s32 	%r2775, %r2775, 1024;
	add.s32 	%r2774, %r2774, 64;
	setp.ne.s32 	%p274, %r2776, 0;
	@%p274 bra 	$L__BB1_380;
$L__BB1_381:
	setp.eq.s32 	%p275, %r38, 0;
	@%p275 bra 	$L__BB1_391;
	setp.lt.u32 	%p276, %r39, 7;
	@%p276 bra 	$L__BB1_384;
	add.s32 	%r1812, %r2778, %r36;
	shl.b32 	%r1813, %r1812, 2;
	mov.u32 	%r1814, shared_mem;
	add.s32 	%r1815, %r1814, %r1813;
	ld.shared.f32 	%f3862, [%r1815];
	shl.b32 	%r1816, %r2778, 6;
	add.s32 	%r1817, %r506, %r1816;
	mul.wide.s32 	%rd279, %r1817, 4;
	add.s64 	%rd280, %rd1, %rd279;
	ld.global.nc.f32 	%f3863, [%rd280];
	fma.rn.f32 	%f3864, %f3862, %f3863, %f7356;
	ld.shared.f32 	%f3865, [%r1815+4];
	ld.global.nc.f32 	%f3866, [%rd280+256];
	fma.rn.f32 	%f3867, %f3865, %f3866, %f3864;
	ld.shared.f32 	%f3868, [%r1815+8];
	ld.global.nc.f32 	%f3869, [%rd280+512];
	fma.rn.f32 	%f3870, %f3868, %f3869, %f3867;
	ld.shared.f32 	%f3871, [%r1815+12];
	ld.global.nc.f32 	%f3872, [%rd280+768];
	fma.rn.f32 	%f3873, %f3871, %f3872, %f3870;
	ld.shared.f32 	%f3874, [%r1815+16];
	ld.global.nc.f32 	%f3875, [%rd280+1024];
	fma.rn.f32 	%f3876, %f3874, %f3875, %f3873;
	ld.shared.f32 	%f3877, [%r1815+20];
	ld.global.nc.f32 	%f3878, [%rd280+1280];
	fma.rn.f32 	%f3879, %f3877, %f3878, %f3876;
	ld.shared.f32 	%f3880, [%r1815+24];
	ld.global.nc.f32 	%f3881, [%rd280+1536];
	fma.rn.f32 	%f3882, %f3880, %f3881, %f3879;
	ld.shared.f32 	%f3883, [%r1815+28];
	ld.global.nc.f32 	%f3884, [%rd280+1792];
	fma.rn.f32 	%f7356, %f3883, %f3884, %f3882;
	add.s32 	%r2778, %r2778, 8;
$L__BB1_384:
	setp.eq.s32 	%p277, %r40, 0;
	@%p277 bra 	$L__BB1_391;
	and.b32  	%r519, %r1134, 3;
	setp.lt.u32 	%p278, %r41, 3;
	@%p278 bra 	$L__BB1_387;
	add.s32 	%r1818, %r2778, %r36;
	shl.b32 	%r1819, %r1818, 2;
	mov.u32 	%r1820, shared_mem;
	add.s32 	%r1821, %r1820, %r1819;
	ld.shared.f32 	%f3886, [%r1821];
	shl.b32 	%r1822, %r2778, 6;
	add.s32 	%r1823, %r506, %r1822;
	mul.wide.s32 	%rd281, %r1823, 4;
	add.s64 	%rd282, %rd1, %rd281;
	ld.global.nc.f32 	%f3887, [%rd282];
	fma.rn.f32 	%f3888, %f3886, %f3887, %f7356;
	ld.shared.f32 	%f3889, [%r1821+4];
	ld.global.nc.f32 	%f3890, [%rd282+256];
	fma.rn.f32 	%f3891, %f3889, %f3890, %f3888;
	ld.shared.f32 	%f3892, [%r1821+8];
	ld.global.nc.f32 	%f3893, [%rd282+512];
	fma.rn.f32 	%f3894, %f3892, %f3893, %f3891;
	ld.shared.f32 	%f3895, [%r1821+12];
	ld.global.nc.f32 	%f3896, [%rd282+768];
	fma.rn.f32 	%f7356, %f3895, %f3896, %f3894;
	add.s32 	%r2778, %r2778, 4;
$L__BB1_387:
	setp.eq.s32 	%p279, %r519, 0;
	@%p279 bra 	$L__BB1_391;
	add.s32 	%r1824, %r2778, %r36;
	shl.b32 	%r1825, %r1824, 2;
	mov.u32 	%r1826, shared_mem;
	add.s32 	%r522, %r1826, %r1825;
	ld.shared.f32 	%f3897, [%r522];
	shl.b32 	%r1827, %r2778, 6;
	add.s32 	%r1828, %r506, %r1827;
	mul.wide.s32 	%rd283, %r1828, 4;
	add.s64 	%rd30, %rd1, %rd283;
	ld.global.nc.f32 	%f3898, [%rd30];
	fma.rn.f32 	%f7356, %f3897, %f3898, %f7356;
	setp.eq.s32 	%p280, %r519, 1;
	@%p280 bra 	$L__BB1_391;
	ld.shared.f32 	%f3899, [%r522+4];
	ld.global.nc.f32 	%f3900, [%rd30+256];
	fma.rn.f32 	%f7356, %f3899, %f3900, %f7356;
	setp.eq.s32 	%p281, %r519, 2;
	@%p281 bra 	$L__BB1_391;
	ld.shared.f32 	%f3901, [%r522+8];
	ld.global.nc.f32 	%f3902, [%rd30+512];
	fma.rn.f32 	%f7356, %f3901, %f3902, %f7356;
$L__BB1_391:
	setp.lt.u32 	%p282, %r37, 15;
	st.global.f32 	[%rd67+112], %f7356;
	add.s32 	%r523, %r2985, 29;
	mov.f32 	%f7364, 0f00000000;
	mov.b32 	%r2784, 0;
	@%p282 bra 	$L__BB1_394;
	and.b32  	%r2784, %r1134, 2147483632;
	neg.s32 	%r2782, %r2784;
	shl.b32 	%r1830, %r36, 2;
	mov.u32 	%r1831, shared_mem;
	add.s32 	%r1832, %r1830, %r1831;
	add.s32 	%r2780, %r1832, 32;
	mov.f32 	%f7364, 0f00000000;
	mov.u32 	%r2781, %r2985;
$L__BB1_393:
	.pragma "nounroll";
	ld.shared.f32 	%f3906, [%r2780+-32];
	add.s32 	%r1833, %r2781, 29;
	mul.wide.s32 	%rd284, %r1833, 4;
	add.s64 	%rd285, %rd1, %rd284;
	ld.global.nc.f32 	%f3907, [%rd285];
	fma.rn.f32 	%f3908, %f3906, %f3907, %f7364;
	ld.shared.f32 	%f3909, [%r2780+-28];
	ld.global.nc.f32 	%f3910, [%rd285+256];
	fma.rn.f32 	%f3911, %f3909, %f3910, %f3908;
	ld.shared.f32 	%f3912, [%r2780+-24];
	ld.global.nc.f32 	%f3913, [%rd285+512];
	fma.rn.f32 	%f3914, %f3912, %f3913, %f3911;
	ld.shared.f32 	%f3915, [%r2780+-20];
	ld.global.nc.f32 	%f3916, [%rd285+768];
	fma.rn.f32 	%f3917, %f3915, %f3916, %f3914;
	ld.shared.f32 	%f3918, [%r2780+-16];
	ld.global.nc.f32 	%f3919, [%rd285+1024];
	fma.rn.f32 	%f3920, %f3918, %f3919, %f3917;
	ld.shared.f32 	%f3921, [%r2780+-12];
	ld.global.nc.f32 	%f3922, [%rd285+1280];
	fma.rn.f32 	%f3923, %f3921, %f3922, %f3920;
	ld.shared.f32 	%f3924, [%r2780+-8];
	ld.global.nc.f32 	%f3925, [%rd285+1536];
	fma.rn.f32 	%f3926, %f3924, %f3925, %f3923;
	ld.shared.f32 	%f3927, [%r2780+-4];
	ld.global.nc.f32 	%f3928, [%rd285+1792];
	fma.rn.f32 	%f3929, %f3927, %f3928, %f3926;
	ld.shared.f32 	%f3930, [%r2780];
	ld.global.nc.f32 	%f3931, [%rd285+2048];
	fma.rn.f32 	%f3932, %f3930, %f3931, %f3929;
	ld.shared.f32 	%f3933, [%r2780+4];
	ld.global.nc.f32 	%f3934, [%rd285+2304];
	fma.rn.f32 	%f3935, %f3933, %f3934, %f3932;
	ld.shared.f32 	%f3936, [%r2780+8];
	ld.global.nc.f32 	%f3937, [%rd285+2560];
	fma.rn.f32 	%f3938, %f3936, %f3937, %f3935;
	ld.shared.f32 	%f3939, [%r2780+12];
	ld.global.nc.f32 	%f3940, [%rd285+2816];
	fma.rn.f32 	%f3941, %f3939, %f3940, %f3938;
	ld.shared.f32 	%f3942, [%r2780+16];
	ld.global.nc.f32 	%f3943, [%rd285+3072];
	fma.rn.f32 	%f3944, %f3942, %f3943, %f3941;
	ld.shared.f32 	%f3945, [%r2780+20];
	ld.global.nc.f32 	%f3946, [%rd285+3328];
	fma.rn.f32 	%f3947, %f3945, %f3946, %f3944;
	ld.shared.f32 	%f3948, [%r2780+24];
	ld.global.nc.f32 	%f3949, [%rd285+3584];
	fma.rn.f32 	%f3950, %f3948, %f3949, %f3947;
	ld.shared.f32 	%f3951, [%r2780+28];
	ld.global.nc.f32 	%f3952, [%rd285+3840];
	fma.rn.f32 	%f7364, %f3951, %f3952, %f3950;
	add.s32 	%r2782, %r2782, 16;
	add.s32 	%r2781, %r2781, 1024;
	add.s32 	%r2780, %r2780, 64;
	setp.ne.s32 	%p283, %r2782, 0;
	@%p283 bra 	$L__BB1_393;
$L__BB1_394:
	setp.eq.s32 	%p284, %r38, 0;
	@%p284 bra 	$L__BB1_404;
	setp.lt.u32 	%p285, %r39, 7;
	@%p285 bra 	$L__BB1_397;
	add.s32 	%r1834, %r2784, %r36;
	shl.b32 	%r1835, %r1834, 2;
	mov.u32 	%r1836, shared_mem;
	add.s32 	%r1837, %r1836, %r1835;
	ld.shared.f32 	%f3954, [%r1837];
	shl.b32 	%r1838, %r2784, 6;
	add.s32 	%r1839, %r523, %r1838;
	mul.wide.s32 	%rd286, %r1839, 4;
	add.s64 	%rd287, %rd1, %rd286;
	ld.global.nc.f32 	%f3955, [%rd287];
	fma.rn.f32 	%f3956, %f3954, %f3955, %f7364;
	ld.shared.f32 	%f3957, [%r1837+4];
	ld.global.nc.f32 	%f3958, [%rd287+256];
	fma.rn.f32 	%f3959, %f3957, %f3958, %f3956;
	ld.shared.f32 	%f3960, [%r1837+8];
	ld.global.nc.f32 	%f3961, [%rd287+512];
	fma.rn.f32 	%f3962, %f3960, %f3961, %f3959;
	ld.shared.f32 	%f3963, [%r1837+12];
	ld.global.nc.f32 	%f3964, [%rd287+768];
	fma.rn.f32 	%f3965, %f3963, %f3964, %f3962;
	ld.shared.f32 	%f3966, [%r1837+16];
	ld.global.nc.f32 	%f3967, [%rd287+1024];
	fma.rn.f32 	%f3968, %f3966, %f3967, %f3965;
	ld.shared.f32 	%f3969, [%r1837+20];
	ld.global.nc.f32 	%f3970, [%rd287+1280];
	fma.rn.f32 	%f3971, %f3969, %f3970, %f3968;
	ld.shared.f32 	%f3972, [%r1837+24];
	ld.global.nc.f32 	%f3973, [%rd287+1536];
	fma.rn.f32 	%f3974, %f3972, %f3973, %f3971;
	ld.shared.f32 	%f3975, [%r1837+28];
	ld.global.nc.f32 	%f3976, [%rd287+1792];
	fma.rn.f32 	%f7364, %f3975, %f3976, %f3974;
	add.s32 	%r2784, %r2784, 8;
$L__BB1_397:
	setp.eq.s32 	%p286, %r40, 0;
	@%p286 bra 	$L__BB1_404;
	and.b32  	%r536, %r1134, 3;
	setp.lt.u32 	%p287, %r41, 3;
	@%p287 bra 	$L__BB1_400;
	add.s32 	%r1840, %r2784, %r36;
	shl.b32 	%r1841, %r1840, 2;
	mov.u32 	%r1842, shared_mem;
	add.s32 	%r1843, %r1842, %r1841;
	ld.shared.f32 	%f3978, [%r1843];
	shl.b32 	%r1844, %r2784, 6;
	add.s32 	%r1845, %r523, %r1844;
	mul.wide.s32 	%rd288, %r1845, 4;
	add.s64 	%rd289, %rd1, %rd288;
	ld.global.nc.f32 	%f3979, [%rd289];
	fma.rn.f32 	%f3980, %f3978, %f3979, %f7364;
	ld.shared.f32 	%f3981, [%r1843+4];
	ld.global.nc.f32 	%f3982, [%rd289+256];
	fma.rn.f32 	%f3983, %f3981, %f3982, %f3980;
	ld.shared.f32 	%f3984, [%r1843+8];
	ld.global.nc.f32 	%f3985, [%rd289+512];
	fma.rn.f32 	%f3986, %f3984, %f3985, %f3983;
	ld.shared.f32 	%f3987, [%r1843+12];
	ld.global.nc.f32 	%f3988, [%rd289+768];
	fma.rn.f32 	%f7364, %f3987, %f3988, %f3986;
	add.s32 	%r2784, %r2784, 4;
$L__BB1_400:
	setp.eq.s32 	%p288, %r536, 0;
	@%p288 bra 	$L__BB1_404;
	add.s32 	%r1846, %r2784, %r36;
	shl.b32 	%r1847, %r1846, 2;
	mov.u32 	%r1848, shared_mem;
	add.s32 	%r539, %r1848, %r1847;
	ld.shared.f32 	%f3989, [%r539];
	shl.b32 	%r1849, %r2784, 6;
	add.s32 	%r1850, %r523, %r1849;
	mul.wide.s32 	%rd290, %r1850, 4;
	add.s64 	%rd31, %rd1, %rd290;
	ld.global.nc.f32 	%f3990, [%rd31];
	fma.rn.f32 	%f7364, %f3989, %f3990, %f7364;
	setp.eq.s32 	%p289, %r536, 1;
	@%p289 bra 	$L__BB1_404;
	ld.shared.f32 	%f3991, [%r539+4];
	ld.global.nc.f32 	%f3992, [%rd31+256];
	fma.rn.f32 	%f7364, %f3991, %f3992, %f7364;
	setp.eq.s32 	%p290, %r536, 2;
	@%p290 bra 	$L__BB1_404;
	ld.shared.f32 	%f3993, [%r539+8];
	ld.global.nc.f32 	%f3994, [%rd31+512];
	fma.rn.f32 	%f7364, %f3993, %f3994, %f7364;
$L__BB1_404:
	setp.lt.u32 	%p291, %r37, 15;
	st.global.f32 	[%rd67+116], %f7364;
	add.s32 	%r540, %r2985, 30;
	mov.f32 	%f7372, 0f00000000;
	mov.b32 	%r2790, 0;
	@%p291 bra 	$L__BB1_407;
	and.b32  	%r2790, %r1134, 2147483632;
	neg.s32 	%r2788, %r2790;
	shl.b32 	%r1852, %r36, 2;
	mov.u32 	%r1853, shared_mem;
	add.s32 	%r1854, %r1852, %r1853;
	add.s32 	%r2786, %r1854, 32;
	mov.f32 	%f7372, 0f00000000;
	mov.u32 	%r2787, %r2985;
$L__BB1_406:
	.pragma "nounroll";
	ld.shared.f32 	%f3998, [%r2786+-32];
	add.s32 	%r1855, %r2787, 30;
	mul.wide.s32 	%rd291, %r1855, 4;
	add.s64 	%rd292, %rd1, %rd291;
	ld.global.nc.f32 	%f3999, [%rd292];
	fma.rn.f32 	%f4000, %f3998, %f3999, %f7372;
	ld.shared.f32 	%f4001, [%r2786+-28];
	ld.global.nc.f32 	%f4002, [%rd292+256];
	fma.rn.f32 	%f4003, %f4001, %f4002, %f4000;
	ld.shared.f32 	%f4004, [%r2786+-24];
	ld.global.nc.f32 	%f4005, [%rd292+512];
	fma.rn.f32 	%f4006, %f4004, %f4005, %f4003;
	ld.shared.f32 	%f4007, [%r2786+-20];
	ld.global.nc.f32 	%f4008, [%rd292+768];
	fma.rn.f32 	%f4009, %f4007, %f4008, %f4006;
	ld.shared.f32 	%f4010, [%r2786+-16];
	ld.global.nc.f32 	%f4011, [%rd292+1024];
	fma.rn.f32 	%f4012, %f4010, %f4011, %f4009;
	ld.shared.f32 	%f4013, [%r2786+-12];
	ld.global.nc.f32 	%f4014, [%rd292+1280];
	fma.rn.f32 	%f4015, %f4013, %f4014, %f4012;
	ld.shared.f32 	%f4016, [%r2786+-8];
	ld.global.nc.f32 	%f4017, [%rd292+1536];
	fma.rn.f32 	%f4018, %f4016, %f4017, %f4015;
	ld.shared.f32 	%f4019, [%r2786+-4];
	ld.global.nc.f32 	%f4020, [%rd292+1792];
	fma.rn.f32 	%f4021, %f4019, %f4020, %f4018;
	ld.shared.f32 	%f4022, [%r2786];
	ld.global.nc.f32 	%f4023, [%rd292+2048];
	fma.rn.f32 	%f4024, %f4022, %f4023, %f4021;
	ld.shared.f32 	%f4025, [%r2786+4];
	ld.global.nc.f32 	%f4026, [%rd292+2304];
	fma.rn.f32 	%f4027, %f4025, %f4026, %f4024;
	ld.shared.f32 	%f4028, [%r2786+8];
	ld.global.nc.f32 	%f4029, [%rd292+2560];
	fma.rn.f32 	%f4030, %f4028, %f4029, %f4027;
	ld.shared.f32 	%f4031, [%r2786+12];
	ld.global.nc.f32 	%f4032, [%rd292+2816];
	fma.rn.f32 	%f4033, %f4031, %f4032, %f4030;
	ld.shared.f32 	%f4034, [%r2786+16];
	ld.global.nc.f32 	%f4035, [%rd292+3072];
	fma.rn.f32 	%f4036, %f4034, %f4035, %f4033;
	ld.shared.f32 	%f4037, [%r2786+20];
	ld.global.nc.f32 	%f4038, [%rd292+3328];
	fma.rn.f32 	%f4039, %f4037, %f4038, %f4036;
	ld.shared.f32 	%f4040, [%r2786+24];
	ld.global.nc.f32 	%f4041, [%rd292+3584];
	fma.rn.f32 	%f4042, %f4040, %f4041, %f4039;
	ld.shared.f32 	%f4043, [%r2786+28];
	ld.global.nc.f32 	%f4044, [%rd292+3840];
	fma.rn.f32 	%f7372, %f4043, %f4044, %f4042;
	add.s32 	%r2788, %r2788, 16;
	add.s32 	%r2787, %r2787, 1024;
	add.s32 	%r2786, %r2786, 64;
	setp.ne.s32 	%p292, %r2788, 0;
	@%p292 bra 	$L__BB1_406;
$L__BB1_407:
	setp.eq.s32 	%p293, %r38, 0;
	@%p293 bra 	$L__BB1_417;
	setp.lt.u32 	%p294, %r39, 7;
	@%p294 bra 	$L__BB1_410;
	add.s32 	%r1856, %r2790, %r36;
	shl.b32 	%r1857, %r1856, 2;
	mov.u32 	%r1858, shared_mem;
	add.s32 	%r1859, %r1858, %r1857;
	ld.shared.f32 	%f4046, [%r1859];
	shl.b32 	%r1860, %r2790, 6;
	add.s32 	%r1861, %r540, %r1860;
	mul.wide.s32 	%rd293, %r1861, 4;
	add.s64 	%rd294, %rd1, %rd293;
	ld.global.nc.f32 	%f4047, [%rd294];
	fma.rn.f32 	%f4048, %f4046, %f4047, %f7372;
	ld.shared.f32 	%f4049, [%r1859+4];
	ld.global.nc.f32 	%f4050, [%rd294+256];
	fma.rn.f32 	%f4051, %f4049, %f4050, %f4048;
	ld.shared.f32 	%f4052, [%r1859+8];
	ld.global.nc.f32 	%f4053, [%rd294+512];
	fma.rn.f32 	%f4054, %f4052, %f4053, %f4051;
	ld.shared.f32 	%f4055, [%r1859+12];
	ld.global.nc.f32 	%f4056, [%rd294+768];
	fma.rn.f32 	%f4057, %f4055, %f4056, %f4054;
	ld.shared.f32 	%f4058, [%r1859+16];
	ld.global.nc.f32 	%f4059, [%rd294+1024];
	fma.rn.f32 	%f4060, %f4058, %f4059, %f4057;
	ld.shared.f32 	%f4061, [%r1859+20];
	ld.global.nc.f32 	%f4062, [%rd294+1280];
	fma.rn.f32 	%f4063, %f4061, %f4062, %f4060;
	ld.shared.f32 	%f4064, [%r1859+24];
	ld.global.nc.f32 	%f4065, [%rd294+1536];
	fma.rn.f32 	%f4066, %f4064, %f4065, %f4063;
	ld.shared.f32 	%f4067, [%r1859+28];
	ld.global.nc.f32 	%f4068, [%rd294+1792];
	fma.rn.f32 	%f7372, %f4067, %f4068, %f4066;
	add.s32 	%r2790, %r2790, 8;
$L__BB1_410:
	setp.eq.s32 	%p295, %r40, 0;
	@%p295 bra 	$L__BB1_417;
	and.b32  	%r553, %r1134, 3;
	setp.lt.u32 	%p296, %r41, 3;
	@%p296 bra 	$L__BB1_413;
	add.s32 	%r1862, %r2790, %r36;
	shl.b32 	%r1863, %r1862, 2;
	mov.u32 	%r1864, shared_mem;
	add.s32 	%r1865, %r1864, %r1863;
	ld.shared.f32 	%f4070, [%r1865];
	shl.b32 	%r1866, %r2790, 6;
	add.s32 	%r1867, %r540, %r1866;
	mul.wide.s32 	%rd295, %r1867, 4;
	add.s64 	%rd296, %rd1, %rd295;
	ld.global.nc.f32 	%f4071, [%rd296];
	fma.rn.f32 	%f4072, %f4070, %f4071, %f7372;
	ld.shared.f32 	%f4073, [%r1865+4];
	ld.global.nc.f32 	%f4074, [%rd296+256];
	fma.rn.f32 	%f4075, %f4073, %f4074, %f4072;
	ld.shared.f32 	%f4076, [%r1865+8];
	ld.global.nc.f32 	%f4077, [%rd296+512];
	fma.rn.f32 	%f4078, %f4076, %f4077, %f4075;
	ld.shared.f32 	%f4079, [%r1865+12];
	ld.global.nc.f32 	%f4080, [%rd296+768];
	fma.rn.f32 	%f7372, %f4079, %f4080, %f4078;
	add.s32 	%r2790, %r2790, 4;
$L__BB1_413:
	setp.eq.s32 	%p297, %r553, 0;
	@%p297 bra 	$L__BB1_417;
	add.s32 	%r1868, %r2790, %r36;
	shl.b32 	%r1869, %r1868, 2;
	mov.u32 	%r1870, shared_mem;
	add.s32 	%r556, %r1870, %r1869;
	ld.shared.f32 	%f4081, [%r556];
	shl.b32 	%r1871, %r2790, 6;
	add.s32 	%r1872, %r540, %r1871;
	mul.wide.s32 	%rd297, %r1872, 4;
	add.s64 	%rd32, %rd1, %rd297;
	ld.global.nc.f32 	%f4082, [%rd32];
	fma.rn.f32 	%f7372, %f4081, %f4082, %f7372;
	setp.eq.s32 	%p298, %r553, 1;
	@%p298 bra 	$L__BB1_417;
	ld.shared.f32 	%f4083, [%r556+4];
	ld.global.nc.f32 	%f4084, [%rd32+256];
	fma.rn.f32 	%f7372, %f4083, %f4084, %f7372;
	setp.eq.s32 	%p299, %r553, 2;
	@%p299 bra 	$L__BB1_417;
	ld.shared.f32 	%f4085, [%r556+8];
	ld.global.nc.f32 	%f4086, [%rd32+512];
	fma.rn.f32 	%f7372, %f4085, %f4086, %f7372;
$L__BB1_417:
	setp.lt.u32 	%p300, %r37, 15;
	st.global.f32 	[%rd67+120], %f7372;
	add.s32 	%r557, %r2985, 31;
	mov.f32 	%f7380, 0f00000000;
	mov.b32 	%r2796, 0;
	@%p300 bra 	$L__BB1_420;
	and.b32  	%r2796, %r1134, 2147483632;
	neg.s32 	%r2794, %r2796;
	shl.b32 	%r1874, %r36, 2;
	mov.u32 	%r1875, shared_mem;
	add.s32 	%r1876, %r1874, %r1875;
	add.s32 	%r2792, %r1876, 32;
	mov.f32 	%f7380, 0f00000000;
	mov.u32 	%r2793, %r2985;
$L__BB1_419:
	.pragma "nounroll";
	ld.shared.f32 	%f4090, [%r2792+-32];
	add.s32 	%r1877, %r2793, 31;
	mul.wide.s32 	%rd298, %r1877, 4;
	add.s64 	%rd299, %rd1, %rd298;
	ld.global.nc.f32 	%f4091, [%rd299];
	fma.rn.f32 	%f4092, %f4090, %f4091, %f7380;
	ld.shared.f32 	%f4093, [%r2792+-28];
	ld.global.nc.f32 	%f4094, [%rd299+256];
	fma.rn.f32 	%f4095, %f4093, %f4094, %f4092;
	ld.shared.f32 	%f4096, [%r2792+-24];
	ld.global.nc.f32 	%f4097, [%rd299+512];
	fma.rn.f32 	%f4098, %f4096, %f4097, %f4095;
	ld.shared.f32 	%f4099, [%r2792+-20];
	ld.global.nc.f32 	%f4100, [%rd299+768];
	fma.rn.f32 	%f4101, %f4099, %f4100, %f4098;
	ld.shared.f32 	%f4102, [%r2792+-16];
	ld.global.nc.f32 	%f4103, [%rd299+1024];
	fma.rn.f32 	%f4104, %f4102, %f4103, %f4101;
	ld.shared.f32 	%f4105, [%r2792+-12];
	ld.global.nc.f32 	%f4106, [%rd299+1280];
	fma.rn.f32 	%f4107, %f4105, %f4106, %f4104;
	ld.shared.f32 	%f4108, [%r2792+-8];
	ld.global.nc.f32 	%f4109, [%rd299+1536];
	fma.rn.f32 	%f4110, %f4108, %f4109, %f4107;
	ld.shared.f32 	%f4111, [%r2792+-4];
	ld.global.nc.f32 	%f4112, [%rd299+1792];
	fma.rn.f32 	%f4113, %f4111, %f4112, %f4110;
	ld.shared.f32 	%f4114, [%r2792];
	ld.global.nc.f32 	%f4115, [%rd299+2048];
	fma.rn.f32 	%f4116, %f4114, %f4115, %f4113;
	ld.shared.f32 	%f4117, [%r2792+4];
	ld.global.nc.f32 	%f4118, [%rd299+2304];
	fma.rn.f32 	%f4119, %f4117, %f4118, %f4116;
	ld.shared.f32 	%f4120, [%r2792+8];
	ld.global.nc.f32 	%f4121, [%rd299+2560];
	fma.rn.f32 	%f4122, %f4120, %f4121, %f4119;
	ld.shared.f32 	%f4123, [%r2792+12];
	ld.global.nc.f32 	%f4124, [%rd299+2816];
	fma.rn.f32 	%f4125, %f4123, %f4124, %f4122;
	ld.shared.f32 	%f4126, [%r2792+16];
	ld.global.nc.f32 	%f4127, [%rd299+3072];
	fma.rn.f32 	%f4128, %f4126, %f4127, %f4125;
	ld.shared.f32 	%f4129, [%r2792+20];
	ld.global.nc.f32 	%f4130, [%rd299+3328];
	fma.rn.f32 	%f4131, %f4129, %f4130, %f4128;
	ld.shared.f32 	%f4132, [%r2792+24];
	ld.global.nc.f32 	%f4133, [%rd299+3584];
	fma.rn.f32 	%f4134, %f4132, %f4133, %f4131;
	ld.shared.f32 	%f4135, [%r2792+28];
	ld.global.nc.f32 	%f4136, [%rd299+3840];
	fma.rn.f32 	%f7380, %f4135, %f4136, %f4134;
	add.s32 	%r2794, %r2794, 16;
	add.s32 	%r2793, %r2793, 1024;
	add.s32 	%r2792, %r2792, 64;
	setp.ne.s32 	%p301, %r2794, 0;
	@%p301 bra 	$L__BB1_419;
$L__BB1_420:
	setp.eq.s32 	%p302, %r38, 0;
	@%p302 bra 	$L__BB1_430;
	setp.lt.u32 	%p303, %r39, 7;
	@%p303 bra 	$L__BB1_423;
	add.s32 	%r1878, %r2796, %r36;
	shl.b32 	%r1879, %r1878, 2;
	mov.u32 	%r1880, shared_mem;
	add.s32 	%r1881, %r1880, %r1879;
	ld.shared.f32 	%f4138, [%r1881];
	shl.b32 	%r1882, %r2796, 6;
	add.s32 	%r1883, %r557, %r1882;
	mul.wide.s32 	%rd300, %r1883, 4;
	add.s64 	%rd301, %rd1, %rd300;
	ld.global.nc.f32 	%f4139, [%rd301];
	fma.rn.f32 	%f4140, %f4138, %f4139, %f7380;
	ld.shared.f32 	%f4141, [%r1881+4];
	ld.global.nc.f32 	%f4142, [%rd301+256];
	fma.rn.f32 	%f4143, %f4141, %f4142, %f4140;
	ld.shared.f32 	%f4144, [%r1881+8];
	ld.global.nc.f32 	%f4145, [%rd301+512];
	fma.rn.f32 	%f4146, %f4144, %f4145, %f4143;
	ld.shared.f32 	%f4147, [%r1881+12];
	ld.global.nc.f32 	%f4148, [%rd301+768];
	fma.rn.f32 	%f4149, %f4147, %f4148, %f4146;
	ld.shared.f32 	%f4150, [%r1881+16];
	ld.global.nc.f32 	%f4151, [%rd301+1024];
	fma.rn.f32 	%f4152, %f4150, %f4151, %f4149;
	ld.shared.f32 	%f4153, [%r1881+20];
	ld.global.nc.f32 	%f4154, [%rd301+1280];
	fma.rn.f32 	%f4155, %f4153, %f4154, %f4152;
	ld.shared.f32 	%f4156, [%r1881+24];
	ld.global.nc.f32 	%f4157, [%rd301+1536];
	fma.rn.f32 	%f4158, %f4156, %f4157, %f4155;
	ld.shared.f32 	%f4159, [%r1881+28];
	ld.global.nc.f32 	%f4160, [%rd301+1792];
	fma.rn.f32 	%f7380, %f4159, %f4160, %f4158;
	add.s32 	%r2796, %r2796, 8;
$L__BB1_423:
	setp.eq.s32 	%p304, %r40, 0;
	@%p304 bra 	$L__BB1_430;
	and.b32  	%r570, %r1134, 3;
	setp.lt.u32 	%p305, %r41, 3;
	@%p305 bra 	$L__BB1_426;
	add.s32 	%r1884, %r2796, %r36;
	shl.b32 	%r1885, %r1884, 2;
	mov.u32 	%r1886, shared_mem;
	add.s32 	%r1887, %r1886, %r1885;
	ld.shared.f32 	%f4162, [%r1887];
	shl.b32 	%r1888, %r2796, 6;
	add.s32 	%r1889, %r557, %r1888;
	mul.wide.s32 	%rd302, %r1889, 4;
	add.s64 	%rd303, %rd1, %rd302;
	ld.global.nc.f32 	%f4163, [%rd303];
	fma.rn.f32 	%f4164, %f4162, %f4163, %f7380;
	ld.shared.f32 	%f4165, [%r1887+4];
	ld.global.nc.f32 	%f4166, [%rd303+256];
	fma.rn.f32 	%f4167, %f4165, %f4166, %f4164;
	ld.shared.f32 	%f4168, [%r1887+8];
	ld.global.nc.f32 	%f4169, [%rd303+512];
	fma.rn.f32 	%f4170, %f4168, %f4169, %f4167;
	ld.shared.f32 	%f4171, [%r1887+12];
	ld.global.nc.f32 	%f4172, [%rd303+768];
	fma.rn.f32 	%f7380, %f4171, %f4172, %f4170;
	add.s32 	%r2796, %r2796, 4;
$L__BB1_426:
	setp.eq.s32 	%p306, %r570, 0;
	@%p306 bra 	$L__BB1_430;
	add.s32 	%r1890, %r2796, %r36;
	shl.b32 	%r1891, %r1890, 2;
	mov.u32 	%r1892, shared_mem;
	add.s32 	%r573, %r1892, %r1891;
	ld.shared.f32 	%f4173, [%r573];
	shl.b32 	%r1893, %r2796, 6;
	add.s32 	%r1894, %r557, %r1893;
	mul.wide.s32 	%rd304, %r1894, 4;
	add.s64 	%rd33, %rd1, %rd304;
	ld.global.nc.f32 	%f4174, [%rd33];
	fma.rn.f32 	%f7380, %f4173, %f4174, %f7380;
	setp.eq.s32 	%p307, %r570, 1;
	@%p307 bra 	$L__BB1_430;
	ld.shared.f32 	%f4175, [%r573+4];
	ld.global.nc.f32 	%f4176, [%rd33+256];
	fma.rn.f32 	%f7380, %f4175, %f4176, %f7380;
	setp.eq.s32 	%p308, %r570, 2;
	@%p308 bra 	$L__BB1_430;
	ld.shared.f32 	%f4177, [%r573+8];
	ld.global.nc.f32 	%f4178, [%rd33+512];
	fma.rn.f32 	%f7380, %f4177, %f4178, %f7380;
$L__BB1_430:
	setp.lt.u32 	%p309, %r37, 15;
	st.global.f32 	[%rd67+124], %f7380;
	add.s32 	%r574, %r2985, 32;
	mov.f32 	%f7388, 0f00000000;
	mov.b32 	%r2802, 0;
	@%p309 bra 	$L__BB1_433;
	and.b32  	%r2802, %r1134, 2147483632;
	neg.s32 	%r2800, %r2802;
	shl.b32 	%r1896, %r36, 2;
	mov.u32 	%r1897, shared_mem;
	add.s32 	%r1898, %r1896, %r1897;
	add.s32 	%r2798, %r1898, 32;
	mov.f32 	%f7388, 0f00000000;
	mov.u32 	%r2799, %r2985;
$L__BB1_432:
	.pragma "nounroll";
	ld.shared.f32 	%f4182, [%r2798+-32];
	add.s32 	%r1899, %r2799, 32;
	mul.wide.s32 	%rd305, %r1899, 4;
	add.s64 	%rd306, %rd1, %rd305;
	ld.global.nc.f32 	%f4183, [%rd306];
	fma.rn.f32 	%f4184, %f4182, %f4183, %f7388;
	ld.shared.f32 	%f4185, [%r2798+-28];
	ld.global.nc.f32 	%f4186, [%rd306+256];
	fma.rn.f32 	%f4187, %f4185, %f4186, %f4184;
	ld.shared.f32 	%f4188, [%r2798+-24];
	ld.global.nc.f32 	%f4189, [%rd306+512];
	fma.rn.f32 	%f4190, %f4188, %f4189, %f4187;
	ld.shared.f32 	%f4191, [%r2798+-20];
	ld.global.nc.f32 	%f4192, [%rd306+768];
	fma.rn.f32 	%f4193, %f4191, %f4192, %f4190;
	ld.shared.f32 	%f4194, [%r2798+-16];
	ld.global.nc.f32 	%f4195, [%rd306+1024];
	fma.rn.f32 	%f4196, %f4194, %f4195, %f4193;
	ld.shared.f32 	%f4197, [%r2798+-12];
	ld.global.nc.f32 	%f4198, [%rd306+1280];
	fma.rn.f32 	%f4199, %f4197, %f4198, %f4196;
	ld.shared.f32 	%f4200, [%r2798+-8];
	ld.global.nc.f32 	%f4201, [%rd306+1536];
	fma.rn.f32 	%f4202, %f4200, %f4201, %f4199;
	ld.shared.f32 	%f4203, [%r2798+-4];
	ld.global.nc.f32 	%f4204, [%rd306+1792];
	fma.rn.f32 	%f4205, %f4203, %f4204, %f4202;
	ld.shared.f32 	%f4206, [%r2798];
	ld.global.nc.f32 	%f4207, [%rd306+2048];
	fma.rn.f32 	%f4208, %f4206, %f4207, %f4205;
	ld.shared.f32 	%f4209, [%r2798+4];
	ld.global.nc.f32 	%f4210, [%rd306+2304];
	fma.rn.f32 	%f4211, %f4209, %f4210, %f4208;
	ld.shared.f32 	%f4212, [%r2798+8];
	ld.global.nc.f32 	%f4213, [%rd306+2560];
	fma.rn.f32 	%f4214, %f4212, %f4213, %f4211;
	ld.shared.f32 	%f4215, [%r2798+12];
	ld.global.nc.f32 	%f4216, [%rd306+2816];
	fma.rn.f32 	%f4217, %f4215, %f4216, %f4214;
	ld.shared.f32 	%f4218, [%r2798+16];
	ld.global.nc.f32 	%f4219, [%rd306+3072];
	fma.rn.f32 	%f4220, %f4218, %f4219, %f4217;
	ld.shared.f32 	%f4221, [%r2798+20];
	ld.global.nc.f32 	%f4222, [%rd306+3328];
	fma.rn.f32 	%f4223, %f4221, %f4222, %f4220;
	ld.shared.f32 	%f4224, [%r2798+24];
	ld.global.nc.f32 	%f4225, [%rd306+3584];
	fma.rn.f32 	%f4226, %f4224, %f4225, %f4223;
	ld.shared.f32 	%f4227, [%r2798+28];
	ld.global.nc.f32 	%f4228, [%rd306+3840];
	fma.rn.f32 	%f7388, %f4227, %f4228, %f4226;
	add.s32 	%r2800, %r2800, 16;
	add.s32 	%r2799, %r2799, 1024;
	add.s32 	%r2798, %r2798, 64;
	setp.ne.s32 	%p310, %r2800, 0;
	@%p310 bra 	$L__BB1_432;
$L__BB1_433:
	setp.eq.s32 	%p311, %r38, 0;
	@%p311 bra 	$L__BB1_443;
	setp.lt.u32 	%p312, %r39, 7;
	@%p312 bra 	$L__BB1_436;
	add.s32 	%r1900, %r2802, %r36;
	shl.b32 	%r1901, %r1900, 2;
	mov.u32 	%r1902, shared_mem;
	add.s32 	%r1903, %r1902, %r1901;
	ld.shared.f32 	%f4230, [%r1903];
	shl.b32 	%r1904, %r2802, 6;
	add.s32 	%r1905, %r574, %r1904;
	mul.wide.s32 	%rd307, %r1905, 4;
	add.s64 	%rd308, %rd1, %rd307;
	ld.global.nc.f32 	%f4231, [%rd308];
	fma.rn.f32 	%f4232, %f4230, %f4231, %f7388;
	ld.shared.f32 	%f4233, [%r1903+4];
	ld.global.nc.f32 	%f4234, [%rd308+256];
	fma.rn.f32 	%f4235, %f4233, %f4234, %f4232;
	ld.shared.f32 	%f4236, [%r1903+8];
	ld.global.nc.f32 	%f4237, [%rd308+512];
	fma.rn.f32 	%f4238, %f4236, %f4237, %f4235;
	ld.shared.f32 	%f4239, [%r1903+12];
	ld.global.nc.f32 	%f4240, [%rd308+768];
	fma.rn.f32 	%f4241, %f4239, %f4240, %f4238;
	ld.shared.f32 	%f4242, [%r1903+16];
	ld.global.nc.f32 	%f4243, [%rd308+1024];
	fma.rn.f32 	%f4244, %f4242, %f4243, %f4241;
	ld.shared.f32 	%f4245, [%r1903+20];
	ld.global.nc.f32 	%f4246, [%rd308+1280];
	fma.rn.f32 	%f4247, %f4245, %f4246, %f4244;
	ld.shared.f32 	%f4248, [%r1903+24];
	ld.global.nc.f32 	%f4249, [%rd308+1536];
	fma.rn.f32 	%f4250, %f4248, %f4249, %f4247;
	ld.shared.f32 	%f4251, [%r1903+28];
	ld.global.nc.f32 	%f4252, [%rd308+1792];
	fma.rn.f32 	%f7388, %f4251, %f4252, %f4250;
	add.s32 	%r2802, %r2802, 8;
$L__BB1_436:
	setp.eq.s32 	%p313, %r40, 0;
	@%p313 bra 	$L__BB1_443;
	and.b32  	%r587, %r1134, 3;
	setp.lt.u32 	%p314, %r41, 3;
	@%p314 bra 	$L__BB1_439;
	add.s32 	%r1906, %r2802, %r36;
	shl.b32 	%r1907, %r1906, 2;
	mov.u32 	%r1908, shared_mem;
	add.s32 	%r1909, %r1908, %r1907;
	ld.shared.f32 	%f4254, [%r1909];
	shl.b32 	%r1910, %r2802, 6;
	add.s32 	%r1911, %r574, %r1910;
	mul.wide.s32 	%rd309, %r1911, 4;
	add.s64 	%rd310, %rd1, %rd309;
	ld.global.nc.f32 	%f4255, [%rd310];
	fma.rn.f32 	%f4256, %f4254, %f4255, %f7388;
	ld.shared.f32 	%f4257, [%r1909+4];
	ld.global.nc.f32 	%f4258, [%rd310+256];
	fma.rn.f32 	%f4259, %f4257, %f4258, %f4256;
	ld.shared.f32 	%f4260, [%r1909+8];
	ld.global.nc.f32 	%f4261, [%rd310+512];
	fma.rn.f32 	%f4262, %f4260, %f4261, %f4259;
	ld.shared.f32 	%f4263, [%r1909+12];
	ld.global.nc.f32 	%f4264, [%rd310+768];
	fma.rn.f32 	%f7388, %f4263, %f4264, %f4262;
	add.s32 	%r2802, %r2802, 4;
$L__BB1_439:
	setp.eq.s32 	%p315, %r587, 0;
	@%p315 bra 	$L__BB1_443;
	add.s32 	%r1912, %r2802, %r36;
	shl.b32 	%r1913, %r1912, 2;
	mov.u32 	%r1914, shared_mem;
	add.s32 	%r590, %r1914, %r1913;
	ld.shared.f32 	%f4265, [%r590];
	shl.b32 	%r1915, %r2802, 6;
	add.s32 	%r1916, %r574, %r1915;
	mul.wide.s32 	%rd311, %r1916, 4;
	add.s64 	%rd34, %rd1, %rd311;
	ld.global.nc.f32 	%f4266, [%rd34];
	fma.rn.f32 	%f7388, %f4265, %f4266, %f7388;
	setp.eq.s32 	%p316, %r587, 1;
	@%p316 bra 	$L__BB1_443;
	ld.shared.f32 	%f4267, [%r590+4];
	ld.global.nc.f32 	%f4268, [%rd34+256];
	fma.rn.f32 	%f7388, %f4267, %f4268, %f7388;
	setp.eq.s32 	%p317, %r587, 2;
	@%p317 bra 	$L__BB1_443;
	ld.shared.f32 	%f4269, [%r590+8];
	ld.global.nc.f32 	%f4270, [%rd34+512];
	fma.rn.f32 	%f7388, %f4269, %f4270, %f7388;
$L__BB1_443:
	setp.lt.u32 	%p318, %r37, 15;
	st.global.f32 	[%rd67+128], %f7388;
	add.s32 	%r591, %r2985, 33;
	mov.f32 	%f7396, 0f00000000;
	mov.b32 	%r2808, 0;
	@%p318 bra 	$L__BB1_446;
	and.b32  	%r2808, %r1134, 2147483632;
	neg.s32 	%r2806, %r2808;
	shl.b32 	%r1918, %r36, 2;
	mov.u32 	%r1919, shared_mem;
	add.s32 	%r1920, %r1918, %r1919;
	add.s32 	%r2804, %r1920, 32;
	mov.f32 	%f7396, 0f00000000;
	mov.u32 	%r2805, %r2985;
$L__BB1_445:
	.pragma "nounroll";
	ld.shared.f32 	%f4274, [%r2804+-32];
	add.s32 	%r1921, %r2805, 33;
	mul.wide.s32 	%rd312, %r1921, 4;
	add.s64 	%rd313, %rd1, %rd312;
	ld.global.nc.f32 	%f4275, [%rd313];
	fma.rn.f32 	%f4276, %f4274, %f4275, %f7396;
	ld.shared.f32 	%f4277, [%r2804+-28];
	ld.global.nc.f32 	%f4278, [%rd313+256];
	fma.rn.f32 	%f4279, %f4277, %f4278, %f4276;
	ld.shared.f32 	%f4280, [%r2804+-24];
	ld.global.nc.f32 	%f4281, [%rd313+512];
	fma.rn.f32 	%f4282, %f4280, %f4281, %f4279;
	ld.shared.f32 	%f4283, [%r2804+-20];
	ld.global.nc.f32 	%f4284, [%rd313+768];
	fma.rn.f32 	%f4285, %f4283, %f4284, %f4282;
	ld.shared.f32 	%f4286, [%r2804+-16];
	ld.global.nc.f32 	%f4287, [%rd313+1024];
	fma.rn.f32 	%f4288, %f4286, %f4287, %f4285;
	ld.shared.f32 	%f4289, [%r2804+-12];
	ld.global.nc.f32 	%f4290, [%rd313+1280];
	fma.rn.f32 	%f4291, %f4289, %f4290, %f4288;
	ld.shared.f32 	%f4292, [%r2804+-8];
	ld.global.nc.f32 	%f4293, [%rd313+1536];
	fma.rn.f32 	%f4294, %f4292, %f4293, %f4291;
	ld.shared.f32 	%f4295, [%r2804+-4];
	ld.global.nc.f32 	%f4296, [%rd313+1792];
	fma.rn.f32 	%f4297, %f4295, %f4296, %f4294;
	ld.shared.f32 	%f4298, [%r2804];
	ld.global.nc.f32 	%f4299, [%rd313+2048];
	fma.rn.f32 	%f4300, %f4298, %f4299, %f4297;
	ld.shared.f32 	%f4301, [%r2804+4];
	ld.global.nc.f32 	%f4302, [%rd313+2304];
	fma.rn.f32 	%f4303, %f4301, %f4302, %f4300;
	ld.shared.f32 	%f4304, [%r2804+8];
	ld.global.nc.f32 	%f4305, [%rd313+2560];
	fma.rn.f32 	%f4306, %f4304, %f4305, %f4303;
	ld.shared.f32 	%f4307, [%r2804+12];
	ld.global.nc.f32 	%f4308, [%rd313+2816];
	fma.rn.f32 	%f4309, %f4307, %f4308, %f4306;
	ld.shared.f32 	%f4310, [%r2804+16];
	ld.global.nc.f32 	%f4311, [%rd313+3072];
	fma.rn.f32 	%f4312, %f4310, %f4311, %f4309;
	ld.shared.f32 	%f4313, [%r2804+20];
	ld.global.nc.f32 	%f4314, [%rd313+3328];
	fma.rn.f32 	%f4315, %f4313, %f4314, %f4312;
	ld.shared.f32 	%f4316, [%r2804+24];
	ld.global.nc.f32 	%f4317, [%rd313+3584];
	fma.rn.f32 	%f4318, %f4316, %f4317, %f4315;
	ld.shared.f32 	%f4319, [%r2804+28];
	ld.global.nc.f32 	%f4320, [%rd313+3840];
	fma.rn.f32 	%f7396, %f4319, %f4320, %f4318;
	add.s32 	%r2806, %r2806, 16;
	add.s32 	%r2805, %r2805, 1024;
	add.s32 	%r2804, %r2804, 64;
	setp.ne.s32 	%p319, %r2806, 0;
	@%p319 bra 	$L__BB1_445;
$L__BB1_446:
	setp.eq.s32 	%p320, %r38, 0;
	@%p320 bra 	$L__BB1_456;
	setp.lt.u32 	%p321, %r39, 7;
	@%p321 bra 	$L__BB1_449;
	add.s32 	%r1922, %r2808, %r36;
	shl.b32 	%r1923, %r1922, 2;
	mov.u32 	%r1924, shared_mem;
	add.s32 	%r1925, %r1924, %r1923;
	ld.shared.f32 	%f4322, [%r1925];
	shl.b32 	%r1926, %r2808, 6;
	add.s32 	%r1927, %r591, %r1926;
	mul.wide.s32 	%rd314, %r1927, 4;
	add.s64 	%rd315, %rd1, %rd314;
	ld.global.nc.f32 	%f4323, [%rd315];
	fma.rn.f32 	%f4324, %f4322, %f4323, %f7396;
	ld.shared.f32 	%f4325, [%r1925+4];
	ld.global.nc.f32 	%f4326, [%rd315+256];
	fma.rn.f32 	%f4327, %f4325, %f4326, %f4324;
	ld.shared.f32 	%f4328, [%r1925+8];
	ld.global.nc.f32 	%f4329, [%rd315+512];
	fma.rn.f32 	%f4330, %f4328, %f4329, %f4327;
	ld.shared.f32 	%f4331, [%r1925+12];
	ld.global.nc.f32 	%f4332, [%rd315+768];
	fma.rn.f32 	%f4333, %f4331, %f4332, %f4330;
	ld.shared.f32 	%f4334, [%r1925+16];
	ld.global.nc.f32 	%f4335, [%rd315+1024];
	fma.rn.f32 	%f4336, %f4334, %f4335, %f4333;
	ld.shared.f32 	%f4337, [%r1925+20];
	ld.global.nc.f32 	%f4338, [%rd315+1280];
	fma.rn.f32 	%f4339, %f4337, %f4338, %f4336;
	ld.shared.f32 	%f4340, [%r1925+24];
	ld.global.nc.f32 	%f4341, [%rd315+1536];
	fma.rn.f32 	%f4342, %f4340, %f4341, %f4339;
	ld.shared.f32 	%f4343, [%r1925+28];
	ld.global.nc.f32 	%f4344, [%rd315+1792];
	fma.rn.f32 	%f7396, %f4343, %f4344, %f4342;
	add.s32 	%r2808, %r2808, 8;
$L__BB1_449:
	setp.eq.s32 	%p322, %r40, 0;
	@%p322 bra 	$L__BB1_456;
	and.b32  	%r604, %r1134, 3;
	setp.lt.u32 	%p323, %r41, 3;
	@%p323 bra 	$L__BB1_452;
	add.s32 	%r1928, %r2808, %r36;
	shl.b32 	%r1929, %r1928, 2;
	mov.u32 	%r1930, shared_mem;
	add.s32 	%r1931, %r1930, %r1929;
	ld.shared.f32 	%f4346, [%r1931];
	shl.b32 	%r1932, %r2808, 6;
	add.s32 	%r1933, %r591, %r1932;
	mul.wide.s32 	%rd316, %r1933, 4;
	add.s64 	%rd317, %rd1, %rd316;
	ld.global.nc.f32 	%f4347, [%rd317];
	fma.rn.f32 	%f4348, %f4346, %f4347, %f7396;
	ld.shared.f32 	%f4349, [%r1931+4];
	ld.global.nc.f32 	%f4350, [%rd317+256];
	fma.rn.f32 	%f4351, %f4349, %f4350, %f4348;
	ld.shared.f32 	%f4352, [%r1931+8];
	ld.global.nc.f32 	%f4353, [%rd317+512];
	fma.rn.f32 	%f4354, %f4352, %f4353, %f4351;
	ld.shared.f32 	%f4355, [%r1931+12];
	ld.global.nc.f32 	%f4356, [%rd317+768];
	fma.rn.f32 	%f7396, %f4355, %f4356, %f4354;
	add.s32 	%r2808, %r2808, 4;
$L__BB1_452:
	setp.eq.s32 	%p324, %r604, 0;
	@%p324 bra 	$L__BB1_456;
	add.s32 	%r1934, %r2808, %r36;
	shl.b32 	%r1935, %r1934, 2;
	mov.u32 	%r1936, shared_mem;
	add.s32 	%r607, %r1936, %r1935;
	ld.shared.f32 	%f4357, [%r607];
	shl.b32 	%r1937, %r2808, 6;
	add.s32 	%r1938, %r591, %r1937;
	mul.wide.s32 	%rd318, %r1938, 4;
	add.s64 	%rd35, %rd1, %rd318;
	ld.global.nc.f32 	%f4358, [%rd35];
	fma.rn.f32 	%f7396, %f4357, %f4358, %f7396;
	setp.eq.s32 	%p325, %r604, 1;
	@%p325 bra 	$L__BB1_456;
	ld.shared.f32 	%f4359, [%r607+4];
	ld.global.nc.f32 	%f4360, [%rd35+256];
	fma.rn.f32 	%f7396, %f4359, %f4360, %f7396;
	setp.eq.s32 	%p326, %r604, 2;
	@%p326 bra 	$L__BB1_456;
	ld.shared.f32 	%f4361, [%r607+8];
	ld.global.nc.f32 	%f4362, [%rd35+512];
	fma.rn.f32 	%f7396, %f4361, %f4362, %f7396;
$L__BB1_456:
	setp.lt.u32 	%p327, %r37, 15;
	st.global.f32 	[%rd67+132], %f7396;
	add.s32 	%r608, %r2985, 34;
	mov.f32 	%f7404, 0f00000000;
	mov.b32 	%r2814, 0;
	@%p327 bra 	$L__BB1_459;
	and.b32  	%r2814, %r1134, 2147483632;
	neg.s32 	%r2812, %r2814;
	shl.b32 	%r1940, %r36, 2;
	mov.u32 	%r1941, shared_mem;
	add.s32 	%r1942, %r1940, %r1941;
	add.s32 	%r2810, %r1942, 32;
	mov.f32 	%f7404, 0f00000000;
	mov.u32 	%r2811, %r2985;
$L__BB1_458:
	.pragma "nounroll";
	ld.shared.f32 	%f4366, [%r2810+-32];
	add.s32 	%r1943, %r2811, 34;
	mul.wide.s32 	%rd319, %r1943, 4;
	add.s64 	%rd320, %rd1, %rd319;
	ld.global.nc.f32 	%f4367, [%rd320];
	fma.rn.f32 	%f4368, %f4366, %f4367, %f7404;
	ld.shared.f32 	%f4369, [%r2810+-28];
	ld.global.nc.f32 	%f4370, [%rd320+256];
	fma.rn.f32 	%f4371, %f4369, %f4370, %f4368;
	ld.shared.f32 	%f4372, [%r2810+-24];
	ld.global.nc.f32 	%f4373, [%rd320+512];
	fma.rn.f32 	%f4374, %f4372, %f4373, %f4371;
	ld.shared.f32 	%f4375, [%r2810+-20];
	ld.global.nc.f32 	%f4376, [%rd320+768];
	fma.rn.f32 	%f4377, %f4375, %f4376, %f4374;
	ld.shared.f32 	%f4378, [%r2810+-16];
	ld.global.nc.f32 	%f4379, [%rd320+1024];
	fma.rn.f32 	%f4380, %f4378, %f4379, %f4377;
	ld.shared.f32 	%f4381, [%r2810+-12];
	ld.global.nc.f32 	%f4382, [%rd320+1280];
	fma.rn.f32 	%f4383, %f4381, %f4382, %f4380;
	ld.shared.f32 	%f4384, [%r2810+-8];
	ld.global.nc.f32 	%f4385, [%rd320+1536];
	fma.rn.f32 	%f4386, %f4384, %f4385, %f4383;
	ld.shared.f32 	%f4387, [%r2810+-4];
	ld.global.nc.f32 	%f4388, [%rd320+1792];
	fma.rn.f32 	%f4389, %f4387, %f4388, %f4386;
	ld.shared.f32 	%f4390, [%r2810];
	ld.global.nc.f32 	%f4391, [%rd320+2048];
	fma.rn.f32 	%f4392, %f4390, %f4391, %f4389;
	ld.shared.f32 	%f4393, [%r2810+4];
	ld.global.nc.f32 	%f4394, [%rd320+2304];
	fma.rn.f32 	%f4395, %f4393, %f4394, %f4392;
	ld.shared.f32 	%f4396, [%r2810+8];
	ld.global.nc.f32 	%f4397, [%rd320+2560];
	fma.rn.f32 	%f4398, %f4396, %f4397, %f4395;
	ld.shared.f32 	%f4399, [%r2810+12];
	ld.global.nc.f32 	%f4400, [%rd320+2816];
	fma.rn.f32 	%f4401, %f4399, %f4400, %f4398;
	ld.shared.f32 	%f4402, [%r2810+16];
	ld.global.nc.f32 	%f4403, [%rd320+3072];
	fma.rn.f32 	%f4404, %f4402, %f4403, %f4401;
	ld.shared.f32 	%f4405, [%r2810+20];
	ld.global.nc.f32 	%f4406, [%rd320+3328];
	fma.rn.f32 	%f4407, %f4405, %f4406, %f4404;
	ld.shared.f32 	%f4408, [%r2810+24];
	ld.global.nc.f32 	%f4409, [%rd320+3584];
	fma.rn.f32 	%f4410, %f4408, %f4409, %f4407;
	ld.shared.f32 	%f4411, [%r2810+28];
	ld.global.nc.f32 	%f4412, [%rd320+3840];
	fma.rn.f32 	%f7404, %f4411, %f4412, %f4410;
	add.s32 	%r2812, %r2812, 16;
	add.s32 	%r2811, %r2811, 1024;
	add.s32 	%r2810, %r2810, 64;
	setp.ne.s32 	%p328, %r2812, 0;
	@%p328 bra 	$L__BB1_458;
$L__BB1_459:
	setp.eq.s32 	%p329, %r38, 0;
	@%p329 bra 	$L__BB1_469;
	setp.lt.u32 	%p330, %r39, 7;
	@%p330 bra 	$L__BB1_462;
	add.s32 	%r1944, %r2814, %r36;
	shl.b32 	%r1945, %r1944, 2;
	mov.u32 	%r1946, shared_mem;
	add.s32 	%r1947, %r1946, %r1945;
	ld.shared.f32 	%f4414, [%r1947];
	shl.b32 	%r1948, %r2814, 6;
	add.s32 	%r1949, %r608, %r1948;
	mul.wide.s32 	%rd321, %r1949, 4;
	add.s64 	%rd322, %rd1, %rd321;
	ld.global.nc.f32 	%f4415, [%rd322];
	fma.rn.f32 	%f4416, %f4414, %f4415, %f7404;
	ld.shared.f32 	%f4417, [%r1947+4];
	ld.global.nc.f32 	%f4418, [%rd322+256];
	fma.rn.f32 	%f4419, %f4417, %f4418, %f4416;
	ld.shared.f32 	%f4420, [%r1947+8];
	ld.global.nc.f32 	%f4421, [%rd322+512];
	fma.rn.f32 	%f4422, %f4420, %f4421, %f4419;
	ld.shared.f32 	%f4423, [%r1947+12];
	ld.global.nc.f32 	%f4424, [%rd322+768];
	fma.rn.f32 	%f4425, %f4423, %f4424, %f4422;
	ld.shared.f32 	%f4426, [%r1947+16];
	ld.global.nc.f32 	%f4427, [%rd322+1024];
	fma.rn.f32 	%f4428, %f4426, %f4427, %f4425;
	ld.shared.f32 	%f4429, [%r1947+20];
	ld.global.nc.f32 	%f4430, [%rd322+1280];
	fma.rn.f32 	%f4431, %f4429, %f4430, %f4428;
	ld.shared.f32 	%f4432, [%r1947+24];
	ld.global.nc.f32 	%f4433, [%rd322+1536];
	fma.rn.f32 	%f4434, %f4432, %f4433, %f4431;
	ld.shared.f32 	%f4435, [%r1947+28];
	ld.global.nc.f32 	%f4436, [%rd322+1792];
	fma.rn.f32 	%f7404, %f4435, %f4436, %f4434;
	add.s32 	%r2814, %r2814, 8;
$L__BB1_462:
	setp.eq.s32 	%p331, %r40, 0;
	@%p331 bra 	$L__BB1_469;
	and.b32  	%r621, %r1134, 3;
	setp.lt.u32 	%p332, %r41, 3;
	@%p332 bra 	$L__BB1_465;
	add.s32 	%r1950, %r2814, %r36;
	shl.b32 	%r1951, %r1950, 2;
	mov.u32 	%r1952, shared_mem;
	add.s32 	%r1953, %r1952, %r1951;
	ld.shared.f32 	%f4438, [%r1953];
	shl.b32 	%r1954, %r2814, 6;
	add.s32 	%r1955, %r608, %r1954;
	mul.wide.s32 	%rd323, %r1955, 4;
	add.s64 	%rd324, %rd1, %rd323;
	ld.global.nc.f32 	%f4439, [%rd324];
	fma.rn.f32 	%f4440, %f4438, %f4439, %f7404;
	ld.shared.f32 	%f4441, [%r1953+4];
	ld.global.nc.f32 	%f4442, [%rd324+256];
	fma.rn.f32 	%f4443, %f4441, %f4442, %f4440;
	ld.shared.f32 	%f4444, [%r1953+8];
	ld.global.nc.f32 	%f4445, [%rd324+512];
	fma.rn.f32 	%f4446, %f4444, %f4445, %f4443;
	ld.shared.f32 	%f4447, [%r1953+12];
	ld.global.nc.f32 	%f4448, [%rd324+768];
	fma.rn.f32 	%f7404, %f4447, %f4448, %f4446;
	add.s32 	%r2814, %r2814, 4;
$L__BB1_465:
	setp.eq.s32 	%p333, %r621, 0;
	@%p333 bra 	$L__BB1_469;
	add.s32 	%r1956, %r2814, %r36;
	shl.b32 	%r1957, %r1956, 2;
	mov.u32 	%r1958, shared_mem;
	add.s32 	%r624, %r1958, %r1957;
	ld.shared.f32 	%f4449, [%r624];
	shl.b32 	%r1959, %r2814, 6;
	add.s32 	%r1960, %r608, %r1959;
	mul.wide.s32 	%rd325, %r1960, 4;
	add.s64 	%rd36, %rd1, %rd325;
	ld.global.nc.f32 	%f4450, [%rd36];
	fma.rn.f32 	%f7404, %f4449, %f4450, %f7404;
	setp.eq.s32 	%p334, %r621, 1;
	@%p334 bra 	$L__BB1_469;
	ld.shared.f32 	%f4451, [%r624+4];
	ld.global.nc.f32 	%f4452, [%rd36+256];
	fma.rn.f32 	%f7404, %f4451, %f4452, %f7404;
	setp.eq.s32 	%p335, %r621, 2;
	@%p335 bra 	$L__BB1_469;
	ld.shared.f32 	%f4453, [%r624+8];
	ld.global.nc.f32 	%f4454, [%rd36+512];
	fma.rn.f32 	%f7404, %f4453, %f4454, %f7404;
$L__BB1_469:
	setp.lt.u32 	%p336, %r37, 15;
	st.global.f32 	[%rd67+136], %f7404;
	add.s32 	%r625, %r2985, 35;
	mov.f32 	%f7412, 0f00000000;
	mov.b32 	%r2820, 0;
	@%p336 bra 	$L__BB1_472;
	and.b32  	%r2820, %r1134, 2147483632;
	neg.s32 	%r2818, %r2820;
	shl.b32 	%r1962, %r36, 2;
	mov.u32 	%r1963, shared_mem;
	add.s32 	%r1964, %r1962, %r1963;
	add.s32 	%r2816, %r1964, 32;
	mov.f32 	%f7412, 0f00000000;
	mov.u32 	%r2817, %r2985;
$L__BB1_471:
	.pragma "nounroll";
	ld.shared.f32 	%f4458, [%r2816+-32];
	add.s32 	%r1965, %r2817, 35;
	mul.wide.s32 	%rd326, %r1965, 4;
	add.s64 	%rd327, %rd1, %rd326;
	ld.global.nc.f32 	%f4459, [%rd327];
	fma.rn.f32 	%f4460, %f4458, %f4459, %f7412;
	ld.shared.f32 	%f4461, [%r2816+-28];
	ld.global.nc.f32 	%f4462, [%rd327+256];
	fma.rn.f32 	%f4463, %f4461, %f4462, %f4460;
	ld.shared.f32 	%f4464, [%r2816+-24];
	ld.global.nc.f32 	%f4465, [%rd327+512];
	fma.rn.f32 	%f4466, %f4464, %f4465, %f4463;
	ld.shared.f32 	%f4467, [%r2816+-20];
	ld.global.nc.f32 	%f4468, [%rd327+768];
	fma.rn.f32 	%f4469, %f4467, %f4468, %f4466;
	ld.shared.f32 	%f4470, [%r2816+-16];
	ld.global.nc.f32 	%f4471, [%rd327+1024];
	fma.rn.f32 	%f4472, %f4470, %f4471, %f4469;
	ld.shared.f32 	%f4473, [%r2816+-12];
	ld.global.nc.f32 	%f4474, [%rd327+1280];
	fma.rn.f32 	%f4475, %f4473, %f4474, %f4472;
	ld.shared.f32 	%f4476, [%r2816+-8];
	ld.global.nc.f32 	%f4477, [%rd327+1536];
	fma.rn.f32 	%f4478, %f4476, %f4477, %f4475;
	ld.shared.f32 	%f4479, [%r2816+-4];
	ld.global.nc.f32 	%f4480, [%rd327+1792];
	fma.rn.f32 	%f4481, %f4479, %f4480, %f4478;
	ld.shared.f32 	%f4482, [%r2816];
	ld.global.nc.f32 	%f4483, [%rd327+2048];
	fma.rn.f32 	%f4484, %f4482, %f4483, %f4481;
	ld.shared.f32 	%f4485, [%r2816+4];
	ld.global.nc.f32 	%f4486, [%rd327+2304];
	fma.rn.f32 	%f4487, %f4485, %f4486, %f4484;
	ld.shared.f32 	%f4488, [%r2816+8];
	ld.global.nc.f32 	%f4489, [%rd327+2560];
	fma.rn.f32 	%f4490, %f4488, %f4489, %f4487;
	ld.shared.f32 	%f4491, [%r2816+12];
	ld.global.nc.f32 	%f4492, [%rd327+2816];
	fma.rn.f32 	%f4493, %f4491, %f4492, %f4490;
	ld.shared.f32 	%f4494, [%r2816+16];
	ld.global.nc.f32 	%f4495, [%rd327+3072];
	fma.rn.f32 	%f4496, %f4494, %f4495, %f4493;
	ld.shared.f32 	%f4497, [%r2816+20];
	ld.global.nc.f32 	%f4498, [%rd327+3328];
	fma.rn.f32 	%f4499, %f4497, %f4498, %f4496;
	ld.shared.f32 	%f4500, [%r2816+24];
	ld.global.nc.f32 	%f4501, [%rd327+3584];
	fma.rn.f32 	%f4502, %f4500, %f4501, %f4499;
	ld.shared.f32 	%f4503, [%r2816+28];
	ld.global.nc.f32 	%f4504, [%rd327+3840];
	fma.rn.f32 	%f7412, %f4503, %f4504, %f4502;
	add.s32 	%r2818, %r2818, 16;
	add.s32 	%r2817, %r2817, 1024;
	add.s32 	%r2816, %r2816, 64;
	setp.ne.s32 	%p337, %r2818, 0;
	@%p337 bra 	$L__BB1_471;
$L__BB1_472:
	setp.eq.s32 	%p338, %r38, 0;
	@%p338 bra 	$L__BB1_482;
	setp.lt.u32 	%p339, %r39, 7;
	@%p339 bra 	$L__BB1_475;
	add.s32 	%r1966, %r2820, %r36;
	shl.b32 	%r1967, %r1966, 2;
	mov.u32 	%r1968, shared_mem;
	add.s32 	%r1969, %r1968, %r1967;
	ld.shared.f32 	%f4506, [%r1969];
	shl.b32 	%r1970, %r2820, 6;
	add.s32 	%r1971, %r625, %r1970;
	mul.wide.s32 	%rd328, %r1971, 4;
	add.s64 	%rd329, %rd1, %rd328;
	ld.global.nc.f32 	%f4507, [%rd329];
	fma.rn.f32 	%f4508, %f4506, %f4507, %f7412;
	ld.shared.f32 	%f4509, [%r1969+4];
	ld.global.nc.f32 	%f4510, [%rd329+256];
	fma.rn.f32 	%f4511, %f4509, %f4510, %f4508;
	ld.shared.f32 	%f4512, [%r1969+8];
	ld.global.nc.f32 	%f4513, [%rd329+512];
	fma.rn.f32 	%f4514, %f4512, %f4513, %f4511;
	ld.shared.f32 	%f4515, [%r1969+12];
	ld.global.nc.f32 	%f4516, [%rd329+768];
	fma.rn.f32 	%f4517, %f4515, %f4516, %f4514;
	ld.shared.f32 	%f4518, [%r1969+16];
	ld.global.nc.f32 	%f4519, [%rd329+1024];
	fma.rn.f32 	%f4520, %f4518, %f4519, %f4517;
	ld.shared.f32 	%f4521, [%r1969+20];
	ld.global.nc.f32 	%f4522, [%rd329+1280];
	fma.rn.f32 	%f4523, %f4521, %f4522, %f4520;
	ld.shared.f32 	%f4524, [%r1969+24];
	ld.global.nc.f32 	%f4525, [%rd329+1536];
	fma.rn.f32 	%f4526, %f4524, %f4525, %f4523;
	ld.shared.f32 	%f4527, [%r1969+28];
	ld.global.nc.f32 	%f4528, [%rd329+1792];
	fma.rn.f32 	%f7412, %f4527, %f4528, %f4526;
	add.s32 	%r2820, %r2820, 8;
$L__BB1_475:
	setp.eq.s32 	%p340, %r40, 0;
	@%p340 bra 	$L__BB1_482;
	and.b32  	%r638, %r1134, 3;
	setp.lt.u32 	%p341, %r41, 3;
	@%p341 bra 	$L__BB1_478;
	add.s32 	%r1972, %r2820, %r36;
	shl.b32 	%r1973, %r1972, 2;
	mov.u32 	%r1974, shared_mem;
	add.s32 	%r1975, %r1974, %r1973;
	ld.shared.f32 	%f4530, [%r1975];
	shl.b32 	%r1976, %r2820, 6;
	add.s32 	%r1977, %r625, %r1976;
	mul.wide.s32 	%rd330, %r1977, 4;
	add.s64 	%rd331, %rd1, %rd330;
	ld.global.nc.f32 	%f4531, [%rd331];
	fma.rn.f32 	%f4532, %f4530, %f4531, %f7412;
	ld.shared.f32 	%f4533, [%r1975+4];
	ld.global.nc.f32 	%f4534, [%rd331+256];
	fma.rn.f32 	%f4535, %f4533, %f4534, %f4532;
	ld.shared.f32 	%f4536, [%r1975+8];
	ld.global.nc.f32 	%f4537, [%rd331+512];
	fma.rn.f32 	%f4538, %f4536, %f4537, %f4535;
	ld.shared.f32 	%f4539, [%r1975+12];
	ld.global.nc.f32 	%f4540, [%rd331+768];
	fma.rn.f32 	%f7412, %f4539, %f4540, %f4538;
	add.s32 	%r2820, %r2820, 4;
$L__BB1_478:
	setp.eq.s32 	%p342, %r638, 0;
	@%p342 bra 	$L__BB1_482;
	add.s32 	%r1978, %r2820, %r36;
	shl.b32 	%r1979, %r1978, 2;
	mov.u32 	%r1980, shared_mem;
	add.s32 	%r641, %r1980, %r1979;
	ld.shared.f32 	%f4541, [%r641];
	shl.b32 	%r1981, %r2820, 6;
	add.s32 	%r1982, %r625, %r1981;
	mul.wide.s32 	%rd332, %r1982, 4;
	add.s64 	%rd37, %rd1, %rd332;
	ld.global.nc.f32 	%f4542, [%rd37];
	fma.rn.f32 	%f7412, %f4541, %f4542, %f7412;
	setp.eq.s32 	%p343, %r638, 1;
	@%p343 bra 	$L__BB1_482;
	ld.shared.f32 	%f4543, [%r641+4];
	ld.global.nc.f32 	%f4544, [%rd37+256];
	fma.rn.f32 	%f7412, %f4543, %f4544, %f7412;
	setp.eq.s32 	%p344, %r638, 2;
	@%p344 bra 	$L__BB1_482;
	ld.shared.f32 	%f4545, [%r641+8];
	ld.global.nc.f32 	%f4546, [%rd37+512];
	fma.rn.f32 	%f7412, %f4545, %f4546, %f7412;
$L__BB1_482:
	setp.lt.u32 	%p345, %r37, 15;
	st.global.f32 	[%rd67+140], %f7412;
	add.s32 	%r642, %r2985, 36;
	mov.f32 	%f7420, 0f00000000;
	mov.b32 	%r2826, 0;
	@%p345 bra 	$L__BB1_485;
	and.b32  	%r2826, %r1134, 2147483632;
	neg.s32 	%r2824, %r2826;
	shl.b32 	%r1984, %r36, 2;
	mov.u32 	%r1985, shared_mem;
	add.s32 	%r1986, %r1984, %r1985;
	add.s32 	%r2822, %r1986, 32;
	mov.f32 	%f7420, 0f00000000;
	mov.u32 	%r2823, %r2985;
$L__BB1_484:
	.pragma "nounroll";
	ld.shared.f32 	%f4550, [%r2822+-32];
	add.s32 	%r1987, %r2823, 36;
	mul.wide.s32 	%rd333, %r1987, 4;
	add.s64 	%rd334, %rd1, %rd333;
	ld.global.nc.f32 	%f4551, [%rd334];
	fma.rn.f32 	%f4552, %f4550, %f4551, %f7420;
	ld.shared.f32 	%f4553, [%r2822+-28];
	ld.global.nc.f32 	%f4554, [%rd334+256];
	fma.rn.f32 	%f4555, %f4553, %f4554, %f4552;
	ld.shared.f32 	%f4556, [%r2822+-24];
	ld.global.nc.f32 	%f4557, [%rd334+512];
	fma.rn.f32 	%f4558, %f4556, %f4557, %f4555;
	ld.shared.f32 	%f4559, [%r2822+-20];
	ld.global.nc.f32 	%f4560, [%rd334+768];
	fma.rn.f32 	%f4561, %f4559, %f4560, %f4558;
	ld.shared.f32 	%f4562, [%r2822+-16];
	ld.global.nc.f32 	%f4563, [%rd334+1024];
	fma.rn.f32 	%f4564, %f4562, %f4563, %f4561;
	ld.shared.f32 	%f4565, [%r2822+-12];
	ld.global.nc.f32 	%f4566, [%rd334+1280];
	fma.rn.f32 	%f4567, %f4565, %f4566, %f4564;
	ld.shared.f32 	%f4568, [%r2822+-8];
	ld.global.nc.f32 	%f4569, [%rd334+1536];
	fma.rn.f32 	%f4570, %f4568, %f4569, %f4567;
	ld.shared.f32 	%f4571, [%r2822+-4];
	ld.global.nc.f32 	%f4572, [%rd334+1792];
	fma.rn.f32 	%f4573, %f4571, %f4572, %f4570;
	ld.shared.f32 	%f4574, [%r2822];
	ld.global.nc.f32 	%f4575, [%rd334+2048];
	fma.rn.f32 	%f4576, %f4574, %f4575, %f4573;
	ld.shared.f32 	%f4577, [%r2822+4];
	ld.global.nc.f32 	%f4578, [%rd334+2304];
	fma.rn.f32 	%f4579, %f4577, %f4578, %f4576;
	ld.shared.f32 	%f4580, [%r2822+8];
	ld.global.nc.f32 	%f4581, [%rd334+2560];
	fma.rn.f32 	%f4582, %f4580, %f4581, %f4579;
	ld.shared.f32 	%f4583, [%r2822+12];
	ld.global.nc.f32 	%f4584, [%rd334+2816];
	fma.rn.f32 	%f4585, %f4583, %f4584, %f4582;
	ld.shared.f32 	%f4586, [%r2822+16];
	ld.global.nc.f32 	%f4587, [%rd334+3072];
	fma.rn.f32 	%f4588, %f4586, %f4587, %f4585;
	ld.shared.f32 	%f4589, [%r2822+20];
	ld.global.nc.f32 	%f4590, [%rd334+3328];
	fma.rn.f32 	%f4591, %f4589, %f4590, %f4588;
	ld.shared.f32 	%f4592, [%r2822+24];
	ld.global.nc.f32 	%f4593, [%rd334+3584];
	fma.rn.f32 	%f4594, %f4592, %f4593, %f4591;
	ld.shared.f32 	%f4595, [%r2822+28];
	ld.global.nc.f32 	%f4596, [%rd334+3840];
	fma.rn.f32 	%f7420, %f4595, %f4596, %f4594;
	add.s32 	%r2824, %r2824, 16;
	add.s32 	%r2823, %r2823, 1024;
	add.s32 	%r2822, %r2822, 64;
	setp.ne.s32 	%p346, %r2824, 0;
	@%p346 bra 	$L__BB1_484;
$L__BB1_485:
	setp.eq.s32 	%p347, %r38, 0;
	@%p347 bra 	$L__BB1_495;
	setp.lt.u32 	%p348, %r39, 7;
	@%p348 bra 	$L__BB1_488;
	add.s32 	%r1988, %r2826, %r36;
	shl.b32 	%r1989, %r1988, 2;
	mov.u32 	%r1990, shared_mem;
	add.s32 	%r1991, %r1990, %r1989;
	ld.shared.f32 	%f4598, [%r1991];
	shl.b32 	%r1992, %r2826, 6;
	add.s32 	%r1993, %r642, %r1992;
	mul.wide.s32 	%rd335, %r1993, 4;
	add.s64 	%rd336, %rd1, %rd335;
	ld.global.nc.f32 	%f4599, [%rd336];
	fma.rn.f32 	%f4600, %f4598, %f4599, %f7420;
	ld.shared.f32 	%f4601, [%r1991+4];
	ld.global.nc.f32 	%f4602, [%rd336+256];
	fma.rn.f32 	%f4603, %f4601, %f4602, %f4600;
	ld.shared.f32 	%f4604, [%r1991+8];
	ld.global.nc.f32 	%f4605, [%rd336+512];
	fma.rn.f32 	%f4606, %f4604, %f4605, %f4603;
	ld.shared.f32 	%f4607, [%r1991+12];
	ld.global.nc.f32 	%f4608, [%rd336+768];
	fma.rn.f32 	%f4609, %f4607, %f4608, %f4606;
	ld.shared.f32 	%f4610, [%r1991+16];
	ld.global.nc.f32 	%f4611, [%rd336+1024];
	fma.rn.f32 	%f4612, %f4610, %f4611, %f4609;
	ld.shared.f32 	%f4613, [%r1991+20];
	ld.global.nc.f32 	%f4614, [%rd336+1280];
	fma.rn.f32 	%f4615, %f4613, %f4614, %f4612;
	ld.shared.f32 	%f4616, [%r1991+24];
	ld.global.nc.f32 	%f4617, [%rd336+1536];
	fma.rn.f32 	%f4618, %f4616, %f4617, %f4615;
	ld.shared.f32 	%f4619, [%r1991+28];
	ld.global.nc.f32 	%f4620, [%rd336+1792];
	fma.rn.f32 	%f7420, %f4619, %f4620, %f4618;
	add.s32 	%r2826, %r2826, 8;
$L__BB1_488:
	setp.eq.s32 	%p349, %r40, 0;
	@%p349 bra 	$L__BB1_495;
	and.b32  	%r655, %r1134, 3;
	setp.lt.u32 	%p350, %r41, 3;
	@%p350 bra 	$L__BB1_491;
	add.s32 	%r1994, %r2826, %r36;
	shl.b32 	%r1995, %r1994, 2;
	mov.u32 	%r1996, shared_mem;
	add.s32 	%r1997, %r1996, %r1995;
	ld.shared.f32 	%f4622, [%r1997];
	shl.b32 	%r1998, %r2826, 6;
	add.s32 	%r1999, %r642, %r1998;
	mul.wide.s32 	%rd337, %r1999, 4;
	add.s64 	%rd338, %rd1, %rd337;
	ld.global.nc.f32 	%f4623, [%rd338];
	fma.rn.f32 	%f4624, %f4622, %f4623, %f7420;
	ld.shared.f32 	%f4625, [%r1997+4];
	ld.global.nc.f32 	%f4626, [%rd338+256];
	fma.rn.f32 	%f4627, %f4625, %f4626, %f4624;
	ld.shared.f32 	%f4628, [%r1997+8];
	ld.global.nc.f32 	%f4629, [%rd338+512];
	fma.rn.f32 	%f4630, %f4628, %f4629, %f4627;
	ld.shared.f32 	%f4631, [%r1997+12];
	ld.global.nc.f32 	%f4632, [%rd338+768];
	fma.rn.f32 	%f7420, %f4631, %f4632, %f4630;
	add.s32 	%r2826, %r2826, 4;
$L__BB1_491:
	setp.eq.s32 	%p351, %r655, 0;
	@%p351 bra 	$L__BB1_495;
	add.s32 	%r2000, %r2826, %r36;
	shl.b32 	%r2001, %r2000, 2;
	mov.u32 	%r2002, shared_mem;
	add.s32 	%r658, %r2002, %r2001;
	ld.shared.f32 	%f4633, [%r658];
	shl.b32 	%r2003, %r2826, 6;
	add.s32 	%r2004, %r642, %r2003;
	mul.wide.s32 	%rd339, %r2004, 4;
	add.s64 	%rd38, %rd1, %rd339;
	ld.global.nc.f32 	%f4634, [%rd38];
	fma.rn.f32 	%f7420, %f4633, %f4634, %f7420;
	setp.eq.s32 	%p352, %r655, 1;
	@%p352 bra 	$L__BB1_495;
	ld.shared.f32 	%f4635, [%r658+4];
	ld.global.nc.f32 	%f4636, [%rd38+256];
	fma.rn.f32 	%f7420, %f4635, %f4636, %f7420;
	setp.eq.s32 	%p353, %r655, 2;
	@%p353 bra 	$L__BB1_495;
	ld.shared.f32 	%f4637, [%r658+8];
	ld.global.nc.f32 	%f4638, [%rd38+512];
	fma.rn.f32 	%f7420, %f4637, %f4638, %f7420;
$L__BB1_495:
	setp.lt.u32 	%p354, %r37, 15;
	st.global.f32 	[%rd67+144], %f7420;
	add.s32 	%r659, %r2985, 37;
	mov.f32 	%f7428, 0f00000000;
	mov.b32 	%r2832, 0;
	@%p354 bra 	$L__BB1_498;
	and.b32  	%r2832, %r1134, 2147483632;
	neg.s32 	%r2830, %r2832;
	shl.b32 	%r2006, %r36, 2;
	mov.u32 	%r2007, shared_mem;
	add.s32 	%r2008, %r2006, %r2007;
	add.s32 	%r2828, %r2008, 32;
	mov.f32 	%f7428, 0f00000000;
	mov.u32 	%r2829, %r2985;
$L__BB1_497:
	.pragma "nounroll";
	ld.shared.f32 	%f4642, [%r2828+-32];
	add.s32 	%r2009, %r2829, 37;
	mul.wide.s32 	%rd340, %r2009, 4;
	add.s64 	%rd341, %rd1, %rd340;
	ld.global.nc.f32 	%f4643, [%rd341];
	fma.rn.f32 	%f4644, %f4642, %f4643, %f7428;
	ld.shared.f32 	%f4645, [%r2828+-28];
	ld.global.nc.f32 	%f4646, [%rd341+256];
	fma.rn.f32 	%f4647, %f4645, %f4646, %f4644;
	ld.shared.f32 	%f4648, [%r2828+-24];
	ld.global.nc.f32 	%f4649, [%rd341+512];
	fma.rn.f32 	%f4650, %f4648, %f4649, %f4647;
	ld.shared.f32 	%f4651, [%r2828+-20];
	ld.global.nc.f32 	%f4652, [%rd341+768];
	fma.rn.f32 	%f4653, %f4651, %f4652, %f4650;
	ld.shared.f32 	%f4654, [%r2828+-16];
	ld.global.nc.f32 	%f4655, [%rd341+1024];
	fma.rn.f32 	%f4656, %f4654, %f4655, %f4653;
	ld.shared.f32 	%f4657, [%r2828+-12];
	ld.global.nc.f32 	%f4658, [%rd341+1280];
	fma.rn.f32 	%f4659, %f4657, %f4658, %f4656;
	ld.shared.f32 	%f4660, [%r2828+-8];
	ld.global.nc.f32 	%f4661, [%rd341+1536];
	fma.rn.f32 	%f4662, %f4660, %f4661, %f4659;
	ld.shared.f32 	%f4663, [%r2828+-4];
	ld.global.nc.f32 	%f4664, [%rd341+1792];
	fma.rn.f32 	%f4665, %f4663, %f4664, %f4662;
	ld.shared.f32 	%f4666, [%r2828];
	ld.global.nc.f32 	%f4667, [%rd341+2048];
	fma.rn.f32 	%f4668, %f4666, %f4667, %f4665;
	ld.shared.f32 	%f4669, [%r2828+4];
	ld.global.nc.f32 	%f4670, [%rd341+2304];
	fma.rn.f32 	%f4671, %f4669, %f4670, %f4668;
	ld.shared.f32 	%f4672, [%r2828+8];
	ld.global.nc.f32 	%f4673, [%rd341+2560];
	fma.rn.f32 	%f4674, %f4672, %f4673, %f4671;
	ld.shared.f32 	%f4675, [%r2828+12];
	ld.global.nc.f32 	%f4676, [%rd341+2816];
	fma.rn.f32 	%f4677, %f4675, %f4676, %f4674;
	ld.shared.f32 	%f4678, [%r2828+16];
	ld.global.nc.f32 	%f4679, [%rd341+3072];
	fma.rn.f32 	%f4680, %f4678, %f4679, %f4677;
	ld.shared.f32 	%f4681, [%r2828+20];
	ld.global.nc.f32 	%f4682, [%rd341+3328];
	fma.rn.f32 	%f4683, %f4681, %f4682, %f4680;
	ld.shared.f32 	%f4684, [%r2828+24];
	ld.global.nc.f32 	%f4685, [%rd341+3584];
	fma.rn.f32 	%f4686, %f4684, %f4685, %f4683;
	ld.shared.f32 	%f4687, [%r2828+28];
	ld.global.nc.f32 	%f4688, [%rd341+3840];
	fma.rn.f32 	%f7428, %f4687, %f4688, %f4686;
	add.s32 	%r2830, %r2830, 16;
	add.s32 	%r2829, %r2829, 1024;
	add.s32 	%r2828, %r2828, 64;
	setp.ne.s32 	%p355, %r2830, 0;
	@%p355 bra 	$L__BB1_497;
$L__BB1_498:
	setp.eq.s32 	%p356, %r38, 0;
	@%p356 bra 	$L__BB1_508;
	setp.lt.u32 	%p357, %r39, 7;
	@%p357 bra 	$L__BB1_501;
	add.s32 	%r2010, %r2832, %r36;
	shl.b32 	%r2011, %r2010, 2;
	mov.u32 	%r2012, shared_mem;
	add.s32 	%r2013, %r2012, %r2011;
	ld.shared.f32 	%f4690, [%r2013];
	shl.b32 	%r2014, %r2832, 6;
	add.s32 	%r2015, %r659, %r2014;
	mul.wide.s32 	%rd342, %r2015, 4;
	add.s64 	%rd343, %rd1, %rd342;
	ld.global.nc.f32 	%f4691, [%rd343];
	fma.rn.f32 	%f4692, %f4690, %f4691, %f7428;
	ld.shared.f32 	%f4693, [%r2013+4];
	ld.global.nc.f32 	%f4694, [%rd343+256];
	fma.rn.f32 	%f4695, %f4693, %f4694, %f4692;
	ld.shared.f32 	%f4696, [%r2013+8];
	ld.global.nc.f32 	%f4697, [%rd343+512];
	fma.rn.f32 	%f4698, %f4696, %f4697, %f4695;
	ld.shared.f32 	%f4699, [%r2013+12];
	ld.global.nc.f32 	%f4700, [%rd343+768];
	fma.rn.f32 	%f4701, %f4699, %f4700, %f4698;
	ld.shared.f32 	%f4702, [%r2013+16];
	ld.global.nc.f32 	%f4703, [%rd343+1024];
	fma.rn.f32 	%f4704, %f4702, %f4703, %f4701;
	ld.shared.f32 	%f4705, [%r2013+20];
	ld.global.nc.f32 	%f4706, [%rd343+1280];
	fma.rn.f32 	%f4707, %f4705, %f4706, %f4704;
	ld.shared.f32 	%f4708, [%r2013+24];
	ld.global.nc.f32 	%f4709, [%rd343+1536];
	fma.rn.f32 	%f4710, %f4708, %f4709, %f4707;
	ld.shared.f32 	%f4711, [%r2013+28];
	ld.global.nc.f32 	%f4712, [%rd343+1792];
	fma.rn.f32 	%f7428, %f4711, %f4712, %f4710;
	add.s32 	%r2832, %r2832, 8;
$L__BB1_501:
	setp.eq.s32 	%p358, %r40, 0;
	@%p358 bra 	$L__BB1_508;
	and.b32  	%r672, %r1134, 3;
	setp.lt.u32 	%p359, %r41, 3;
	@%p359 bra 	$L__BB1_504;
	add.s32 	%r2016, %r2832, %r36;
	shl.b32 	%r2017, %r2016, 2;
	mov.u32 	%r2018, shared_mem;
	add.s32 	%r2019, %r2018, %r2017;
	ld.shared.f32 	%f4714, [%r2019];
	shl.b32 	%r2020, %r2832, 6;
	add.s32 	%r2021, %r659, %r2020;
	mul.wide.s32 	%rd344, %r2021, 4;
	add.s64 	%rd345, %rd1, %rd344;
	ld.global.nc.f32 	%f4715, [%rd345];
	fma.rn.f32 	%f4716, %f4714, %f4715, %f7428;
	ld.shared.f32 	%f4717, [%r2019+4];
	ld.global.nc.f32 	%f4718, [%rd345+256];
	fma.rn.f32 	%f4719, %f4717, %f4718, %f4716;
	ld.shared.f32 	%f4720, [%r2019+8];
	ld.global.nc.f32 	%f4721, [%rd345+512];
	fma.rn.f32 	%f4722, %f4720, %f4721, %f4719;
	ld.shared.f32 	%f4723, [%r2019+12];
	ld.global.nc.f32 	%f4724, [%rd345+768];
	fma.rn.f32 	%f7428, %f4723, %f4724, %f4722;
	add.s32 	%r2832, %r2832, 4;
$L__BB1_504:
	setp.eq.s32 	%p360, %r672, 0;
	@%p360 bra 	$L__BB1_508;
	add.s32 	%r2022, %r2832, %r36;
	shl.b32 	%r2023, %r2022, 2;
	mov.u32 	%r2024, shared_mem;
	add.s32 	%r675, %r2024, %r2023;
	ld.shared.f32 	%f4725, [%r675];
	shl.b32 	%r2025, %r2832, 6;
	add.s32 	%r2026, %r659, %r2025;
	mul.wide.s32 	%rd346, %r2026, 4;
	add.s64 	%rd39, %rd1, %rd346;
	ld.global.nc.f32 	%f4726, [%rd39];
	fma.rn.f32 	%f7428, %f4725, %f4726, %f7428;
	setp.eq.s32 	%p361, %r672, 1;
	@%p361 bra 	$L__BB1_508;
	ld.shared.f32 	%f4727, [%r675+4];
	ld.global.nc.f32 	%f4728, [%rd39+256];
	fma.rn.f32 	%f7428, %f4727, %f4728, %f7428;
	setp.eq.s32 	%p362, %r672, 2;
	@%p362 bra 	$L__BB1_508;
	ld.shared.f32 	%f4729, [%r675+8];
	ld.global.nc.f32 	%f4730, [%rd39+512];
	fma.rn.f32 	%f7428, %f4729, %f4730, %f7428;
$L__BB1_508:
	setp.lt.u32 	%p363, %r37, 15;
	st.global.f32 	[%rd67+148], %f7428;
	add.s32 	%r676, %r2985, 38;
	mov.f32 	%f7436, 0f00000000;
	mov.b32 	%r2838, 0;
	@%p363 bra 	$L__BB1_511;
	and.b32  	%r2838, %r1134, 2147483632;
	neg.s32 	%r2836, %r2838;
	shl.b32 	%r2028, %r36, 2;
	mov.u32 	%r2029, shared_mem;
	add.s32 	%r2030, %r2028, %r2029;
	add.s32 	%r2834, %r2030, 32;
	mov.f32 	%f7436, 0f00000000;
	mov.u32 	%r2835, %r2985;
$L__BB1_510:
	.pragma "nounroll";
	ld.shared.f32 	%f4734, [%r2834+-32];
	add.s32 	%r2031, %r2835, 38;
	mul.wide.s32 	%rd347, %r2031, 4;
	add.s64 	%rd348, %rd1, %rd347;
	ld.global.nc.f32 	%f4735, [%rd348];
	fma.rn.f32 	%f4736, %f4734, %f4735, %f7436;
	ld.shared.f32 	%f4737, [%r2834+-28];
	ld.global.nc.f32 	%f4738, [%rd348+256];
	fma.rn.f32 	%f4739, %f4737, %f4738, %f4736;
	ld.shared.f32 	%f4740, [%r2834+-24];
	ld.global.nc.f32 	%f4741, [%rd348+512];
	fma.rn.f32 	%f4742, %f4740, %f4741, %f4739;
	ld.shared.f32 	%f4743, [%r2834+-20];
	ld.global.nc.f32 	%f4744, [%rd348+768];
	fma.rn.f32 	%f4745, %f4743, %f4744, %f4742;
	ld.shared.f32 	%f4746, [%r2834+-16];
	ld.global.nc.f32 	%f4747, [%rd348+1024];
	fma.rn.f32 	%f4748, %f4746, %f4747, %f4745;
	ld.shared.f32 	%f4749, [%r2834+-12];
	ld.global.nc.f32 	%f4750, [%rd348+1280];
	fma.rn.f32 	%f4751, %f4749, %f4750, %f4748;
	ld.shared.f32 	%f4752, [%r2834+-8];
	ld.global.nc.f32 	%f4753, [%rd348+1536];
	fma.rn.f32 	%f4754, %f4752, %f4753, %f4751;
	ld.shared.f32 	%f4755, [%r2834+-4];
	ld.global.nc.f32 	%f4756, [%rd348+1792];
	fma.rn.f32 	%f4757, %f4755, %f4756, %f4754;
	ld.shared.f32 	%f4758, [%r2834];
	ld.global.nc.f32 	%f4759, [%rd348+2048];
	fma.rn.f32 	%f4760, %f4758, %f4759, %f4757;
	ld.shared.f32 	%f4761, [%r2834+4];
	ld.global.nc.f32 	%f4762, [%rd348+2304];
	fma.rn.f32 	%f4763, %f4761, %f4762, %f4760;
	ld.shared.f32 	%f4764, [%r2834+8];
	ld.global.nc.f32 	%f4765, [%rd348+2560];
	fma.rn.f32 	%f4766, %f4764, %f4765, %f4763;
	ld.shared.f32 	%f4767, [%r2834+12];
	ld.global.nc.f32 	%f4768, [%rd348+2816];
	fma.rn.f32 	%f4769, %f4767, %f4768, %f4766;
	ld.shared.f32 	%f4770, [%r2834+16];
	ld.global.nc.f32 	%f4771, [%rd348+3072];
	fma.rn.f32 	%f4772, %f4770, %f4771, %f4769;
	ld.shared.f32 	%f4773, [%r2834+20];
	ld.global.nc.f32 	%f4774, [%rd348+3328];
	fma.rn.f32 	%f4775, %f4773, %f4774, %f4772;
	ld.shared.f32 	%f4776, [%r2834+24];
	ld.global.nc.f32 	%f4777, [%rd348+3584];
	fma.rn.f32 	%f4778, %f4776, %f4777, %f4775;
	ld.shared.f32 	%f4779, [%r2834+28];
	ld.global.nc.f32 	%f4780, [%rd348+3840];
	fma.rn.f32 	%f7436, %f4779, %f4780, %f4778;
	add.s32 	%r2836, %r2836, 16;
	add.s32 	%r2835, %r2835, 1024;
	add.s32 	%r2834, %r2834, 64;
	setp.ne.s32 	%p364, %r2836, 0;
	@%p364 bra 	$L__BB1_510;
$L__BB1_511:
	setp.eq.s32 	%p365, %r38, 0;
	@%p365 bra 	$L__BB1_521;
	setp.lt.u32 	%p366, %r39, 7;
	@%p366 bra 	$L__BB1_514;
	add.s32 	%r2032, %r2838, %r36;
	shl.b32 	%r2033, %r2032, 2;
	mov.u32 	%r2034, shared_mem;
	add.s32 	%r2035, %r2034, %r2033;
	ld.shared.f32 	%f4782, [%r2035];
	shl.b32 	%r2036, %r2838, 6;
	add.s32 	%r2037, %r676, %r2036;
	mul.wide.s32 	%rd349, %r2037, 4;
	add.s64 	%rd350, %rd1, %rd349;
	ld.global.nc.f32 	%f4783, [%rd350];
	fma.rn.f32 	%f4784, %f4782, %f4783, %f7436;
	ld.shared.f32 	%f4785, [%r2035+4];
	ld.global.nc.f32 	%f4786, [%rd350+256];
	fma.rn.f32 	%f4787, %f4785, %f4786, %f4784;
	ld.shared.f32 	%f4788, [%r2035+8];
	ld.global.nc.f32 	%f4789, [%rd350+512];
	fma.rn.f32 	%f4790, %f4788, %f4789, %f4787;
	ld.shared.f32 	%f4791, [%r2035+12];
	ld.global.nc.f32 	%f4792, [%rd350+768];
	fma.rn.f32 	%f4793, %f4791, %f4792, %f4790;
	ld.shared.f32 	%f4794, [%r2035+16];
	ld.global.nc.f32 	%f4795, [%rd350+1024];
	fma.rn.f32 	%f4796, %f4794, %f4795, %f4793;
	ld.shared.f32 	%f4797, [%r2035+20];
	ld.global.nc.f32 	%f4798, [%rd350+1280];
	fma.rn.f32 	%f4799, %f4797, %f4798, %f4796;
	ld.shared.f32 	%f4800, [%r2035+24];
	ld.global.nc.f32 	%f4801, [%rd350+1536];
	fma.rn.f32 	%f4802, %f4800, %f4801, %f4799;
	ld.shared.f32 	%f4803, [%r2035+28];
	ld.global.nc.f32 	%f4804, [%rd350+1792];
	fma.rn.f32 	%f7436, %f4803, %f4804, %f4802;
	add.s32 	%r2838, %r2838, 8;
$L__BB1_514:
	setp.eq.s32 	%p367, %r40, 0;
	@%p367 bra 	$L__BB1_521;
	and.b32  	%r689, %r1134, 3;
	setp.lt.u32 	%p368, %r41, 3;
	@%p368 bra 	$L__BB1_517;
	add.s32 	%r2038, %r2838, %r36;
	shl.b32 	%r2039, %r2038, 2;
	mov.u32 	%r2040, shared_mem;
	add.s32 	%r2041, %r2040, %r2039;
	ld.shared.f32 	%f4806, [%r2041];
	shl.b32 	%r2042, %r2838, 6;
	add.s32 	%r2043, %r676, %r2042;
	mul.wide.s32 	%rd351, %r2043, 4;
	add.s64 	%rd352, %rd1, %rd351;
	ld.global.nc.f32 	%f4807, [%rd352];
	fma.rn.f32 	%f4808, %f4806, %f4807, %f7436;
	ld.shared.f32 	%f4809, [%r2041+4];
	ld.global.nc.f32 	%f4810, [%rd352+256];
	fma.rn.f32 	%f4811, %f4809, %f4810, %f4808;
	ld.shared.f32 	%f4812, [%r2041+8];
	ld.global.nc.f32 	%f4813, [%rd352+512];
	fma.rn.f32 	%f4814, %f4812, %f4813, %f4811;
	ld.shared.f32 	%f4815, [%r2041+12];
	ld.global.nc.f32 	%f4816, [%rd352+768];
	fma.rn.f32 	%f7436, %f4815, %f4816, %f4814;
	add.s32 	%r2838, %r2838, 4;
$L__BB1_517:
	setp.eq.s32 	%p369, %r689, 0;
	@%p369 bra 	$L__BB1_521;
	add.s32 	%r2044, %r2838, %r36;
	shl.b32 	%r2045, %r2044, 2;
	mov.u32 	%r2046, shared_mem;
	add.s32 	%r692, %r2046, %r2045;
	ld.shared.f32 	%f4817, [%r692];
	shl.b32 	%r2047, %r2838, 6;
	add.s32 	%r2048, %r676, %r2047;
	mul.wide.s32 	%rd353, %r2048, 4;
	add.s64 	%rd40, %rd1, %rd353;
	ld.global.nc.f32 	%f4818, [%rd40];
	fma.rn.f32 	%f7436, %f4817, %f4818, %f7436;
	setp.eq.s32 	%p370, %r689, 1;
	@%p370 bra 	$L__BB1_521;
	ld.shared.f32 	%f4819, [%r692+4];
	ld.global.nc.f32 	%f4820, [%rd40+256];
	fma.rn.f32 	%f7436, %f4819, %f4820, %f7436;
	setp.eq.s32 	%p371, %r689, 2;
	@%p371 bra 	$L__BB1_521;
	ld.shared.f32 	%f4821, [%r692+8];
	ld.global.nc.f32 	%f4822, [%rd40+512];
	fma.rn.f32 	%f7436, %f4821, %f4822, %f7436;
$L__BB1_521:
	setp.lt.u32 	%p372, %r37, 15;
	st.global.f32 	[%rd67+152], %f7436;
	add.s32 	%r693, %r2985, 39;
	mov.f32 	%f7444, 0f00000000;
	mov.b32 	%r2844, 0;
	@%p372 bra 	$L__BB1_524;
	and.b32  	%r2844, %r1134, 2147483632;
	neg.s32 	%r2842, %r2844;
	shl.b32 	%r2050, %r36, 2;
	mov.u32 	%r2051, shared_mem;
	add.s32 	%r2052, %r2050, %r2051;
	add.s32 	%r2840, %r2052, 32;
	mov.f32 	%f7444, 0f00000000;
	mov.u32 	%r2841, %r2985;
$L__BB1_523:
	.pragma "nounroll";
	ld.shared.f32 	%f4826, [%r2840+-32];
	add.s32 	%r2053, %r2841, 39;
	mul.wide.s32 	%rd354, %r2053, 4;
	add.s64 	%rd355, %rd1, %rd354;
	ld.global.nc.f32 	%f4827, [%rd355];
	fma.rn.f32 	%f4828, %f4826, %f4827, %f7444;
	ld.shared.f32 	%f4829, [%r2840+-28];
	ld.global.nc.f32 	%f4830, [%rd355+256];
	fma.rn.f32 	%f4831, %f4829, %f4830, %f4828;
	ld.shared.f32 	%f4832, [%r2840+-24];
	ld.global.nc.f32 	%f4833, [%rd355+512];
	fma.rn.f32 	%f4834, %f4832, %f4833, %f4831;
	ld.shared.f32 	%f4835, [%r2840+-20];
	ld.global.nc.f32 	%f4836, [%rd355+768];
	fma.rn.f32 	%f4837, %f4835, %f4836, %f4834;
	ld.shared.f32 	%f4838, [%r2840+-16];
	ld.global.nc.f32 	%f4839, [%rd355+1024];
	fma.rn.f32 	%f4840, %f4838, %f4839, %f4837;
	ld.shared.f32 	%f4841, [%r2840+-12];
	ld.global.nc.f32 	%f4842, [%rd355+1280];
	fma.rn.f32 	%f4843, %f4841, %f4842, %f4840;
	ld.shared.f32 	%f4844, [%r2840+-8];
	ld.global.nc.f32 	%f4845, [%rd355+1536];
	fma.rn.f32 	%f4846, %f4844, %f4845, %f4843;
	ld.shared.f32 	%f4847, [%r2840+-4];
	ld.global.nc.f32 	%f4848, [%rd355+1792];
	fma.rn.f32 	%f4849, %f4847, %f4848, %f4846;
	ld.shared.f32 	%f4850, [%r2840];
	ld.global.nc.f32 	%f4851, [%rd355+2048];
	fma.rn.f32 	%f4852, %f4850, %f4851, %f4849;
	ld.shared.f32 	%f4853, [%r2840+4];
	ld.global.nc.f32 	%f4854, [%rd355+2304];
	fma.rn.f32 	%f4855, %f4853, %f4854, %f4852;
	ld.shared.f32 	%f4856, [%r2840+8];
	ld.global.nc.f32 	%f4857, [%rd355+2560];
	fma.rn.f32 	%f4858, %f4856, %f4857, %f4855;
	ld.shared.f32 	%f4859, [%r2840+12];
	ld.global.nc.f32 	%f4860, [%rd355+2816];
	fma.rn.f32 	%f4861, %f4859, %f4860, %f4858;
	ld.shared.f32 	%f4862, [%r2840+16];
	ld.global.nc.f32 	%f4863, [%rd355+3072];
	fma.rn.f32 	%f4864, %f4862, %f4863, %f4861;
	ld.shared.f32 	%f4865, [%r2840+20];
	ld.global.nc.f32 	%f4866, [%rd355+3328];
	fma.rn.f32 	%f4867, %f4865, %f4866, %f4864;
	ld.shared.f32 	%f4868, [%r2840+24];
	ld.global.nc.f32 	%f4869, [%rd355+3584];
	fma.rn.f32 	%f4870, %f4868, %f4869, %f4867;
	ld.shared.f32 	%f4871, [%r2840+28];
	ld.global.nc.f32 	%f4872, [%rd355+3840];
	fma.rn.f32 	%f7444, %f4871, %f4872, %f4870;
	add.s32 	%r2842, %r2842, 16;
	add.s32 	%r2841, %r2841, 1024;
	add.s32 	%r2840, %r2840, 64;
	setp.ne.s32 	%p373, %r2842, 0;
	@%p373 bra 	$L__BB1_523;
$L__BB1_524:
	setp.eq.s32 	%p374, %r38, 0;
	@%p374 bra 	$L__BB1_534;
	setp.lt.u32 	%p375, %r39, 7;
	@%p375 bra 	$L__BB1_527;
	add.s32 	%r2054, %r2844, %r36;
	shl.b32 	%r2055, %r2054, 2;
	mov.u32 	%r2056, shared_mem;
	add.s32 	%r2057, %r2056, %r2055;
	ld.shared.f32 	%f4874, [%r2057];
	shl.b32 	%r2058, %r2844, 6;
	add.s32 	%r2059, %r693, %r2058;
	mul.wide.s32 	%rd356, %r2059, 4;
	add.s64 	%rd357, %rd1, %rd356;
	ld.global.nc.f32 	%f4875, [%rd357];
	fma.rn.f32 	%f4876, %f4874, %f4875, %f7444;
	ld.shared.f32 	%f4877, [%r2057+4];
	ld.global.nc.f32 	%f4878, [%rd357+256];
	fma.rn.f32 	%f4879, %f4877, %f4878, %f4876;
	ld.shared.f32 	%f4880, [%r2057+8];
	ld.global.nc.f32 	%f4881, [%rd357+512];
	fma.rn.f32 	%f4882, %f4880, %f4881, %f4879;
	ld.shared.f32 	%f4883, [%r2057+12];
	ld.global.nc.f32 	%f4884, [%rd357+768];
	fma.rn.f32 	%f4885, %f4883, %f4884, %f4882;
	ld.shared.f32 	%f4886, [%r2057+16];
	ld.global.nc.f32 	%f4887, [%rd357+1024];
	fma.rn.f32 	%f4888, %f4886, %f4887, %f4885;
	ld.shared.f32 	%f4889, [%r2057+20];
	ld.global.nc.f32 	%f4890, [%rd357+1280];
	fma.rn.f32 	%f4891, %f4889, %f4890, %f4888;
	ld.shared.f32 	%f4892, [%r2057+24];
	ld.global.nc.f32 	%f4893, [%rd357+1536];
	fma.rn.f32 	%f4894, %f4892, %f4893, %f4891;
	ld.shared.f32 	%f4895, [%r2057+28];
	ld.global.nc.f32 	%f4896, [%rd357+1792];
	fma.rn.f32 	%f7444, %f4895, %f4896, %f4894;
	add.s32 	%r2844, %r2844, 8;
$L__BB1_527:
	setp.eq.s32 	%p376, %r40, 0;
	@%p376 bra 	$L__BB1_534;
	and.b32  	%r706, %r1134, 3;
	setp.lt.u32 	%p377, %r41, 3;
	@%p377 bra 	$L__BB1_530;
	add.s32 	%r2060, %r2844, %r36;
	shl.b32 	%r2061, %r2060, 2;
	mov.u32 	%r2062, shared_mem;
	add.s32 	%r2063, %r2062, %r2061;
	ld.shared.f32 	%f4898, [%r2063];
	shl.b32 	%r2064, %r2844, 6;
	add.s32 	%r2065, %r693, %r2064;
	mul.wide.s32 	%rd358, %r2065, 4;
	add.s64 	%rd359, %rd1, %rd358;
	ld.global.nc.f32 	%f4899, [%rd359];
	fma.rn.f32 	%f4900, %f4898, %f4899, %f7444;
	ld.shared.f32 	%f4901, [%r2063+4];
	ld.global.nc.f32 	%f4902, [%rd359+256];
	fma.rn.f32 	%f4903, %f4901, %f4902, %f4900;
	ld.shared.f32 	%f4904, [%r2063+8];
	ld.global.nc.f32 	%f4905, [%rd359+512];
	fma.rn.f32 	%f4906, %f4904, %f4905, %f4903;
	ld.shared.f32 	%f4907, [%r2063+12];
	ld.global.nc.f32 	%f4908, [%rd359+768];
	fma.rn.f32 	%f7444, %f4907, %f4908, %f4906;
	add.s32 	%r2844, %r2844, 4;
$L__BB1_530:
	setp.eq.s32 	%p378, %r706, 0;
	@%p378 bra 	$L__BB1_534;
	add.s32 	%r2066, %r2844, %r36;
	shl.b32 	%r2067, %r2066, 2;
	mov.u32 	%r2068, shared_mem;
	add.s32 	%r709, %r2068, %r2067;
	ld.shared.f32 	%f4909, [%r709];
	shl.b32 	%r2069, %r2844, 6;
	add.s32 	%r2070, %r693, %r2069;
	mul.wide.s32 	%rd360, %r2070, 4;
	add.s64 	%rd41, %rd1, %rd360;
	ld.global.nc.f32 	%f4910, [%rd41];
	fma.rn.f32 	%f7444, %f4909, %f4910, %f7444;
	setp.eq.s32 	%p379, %r706, 1;
	@%p379 bra 	$L__BB1_534;
	ld.shared.f32 	%f4911, [%r709+4];
	ld.global.nc.f32 	%f4912, [%rd41+256];
	fma.rn.f32 	%f7444, %f4911, %f4912, %f7444;
	setp.eq.s32 	%p380, %r706, 2;
	@%p380 bra 	$L__BB1_534;
	ld.shared.f32 	%f4913, [%r709+8];
	ld.global.nc.f32 	%f4914, [%rd41+512];
	fma.rn.f32 	%f7444, %f4913, %f4914, %f7444;
$L__BB1_534:
	setp.lt.u32 	%p381, %r37, 15;
	st.global.f32 	[%rd67+156], %f7444;
	add.s32 	%r710, %r2985, 40;
	mov.f32 	%f7452, 0f00000000;
	mov.b32 	%r2850, 0;
	@%p381 bra 	$L__BB1_537;
	and.b32  	%r2850, %r1134, 2147483632;
	neg.s32 	%r2848, %r2850;
	shl.b32 	%r2072, %r36, 2;
	mov.u32 	%r2073, shared_mem;
	add.s32 	%r2074, %r2072, %r2073;
	add.s32 	%r2846, %r2074, 32;
	mov.f32 	%f7452, 0f00000000;
	mov.u32 	%r2847, %r2985;
$L__BB1_536:
	.pragma "nounroll";
	ld.shared.f32 	%f4918, [%r2846+-32];
	add.s32 	%r2075, %r2847, 40;
	mul.wide.s32 	%rd361, %r2075, 4;
	add.s64 	%rd362, %rd1, %rd361;
	ld.global.nc.f32 	%f4919, [%rd362];
	fma.rn.f32 	%f4920, %f4918, %f4919, %f7452;
	ld.shared.f32 	%f4921, [%r2846+-28];
	ld.global.nc.f32 	%f4922, [%rd362+256];
	fma.rn.f32 	%f4923, %f4921, %f4922, %f4920;
	ld.shared.f32 	%f4924, [%r2846+-24];
	ld.global.nc.f32 	%f4925, [%rd362+512];
	fma.rn.f32 	%f4926, %f4924, %f4925, %f4923;
	ld.shared.f32 	%f4927, [%r2846+-20];
	ld.global.nc.f32 	%f4928, [%rd362+768];
	fma.rn.f32 	%f4929, %f4927, %f4928, %f4926;
	ld.shared.f32 	%f4930, [%r2846+-16];
	ld.global.nc.f32 	%f4931, [%rd362+1024];
	fma.rn.f32 	%f4932, %f4930, %f4931, %f4929;
	ld.shared.f32 	%f4933, [%r2846+-12];
	ld.global.nc.f32 	%f4934, [%rd362+1280];
	fma.rn.f32 	%f4935, %f4933, %f4934, %f4932;
	ld.shared.f32 	%f4936, [%r2846+-8];
	ld.global.nc.f32 	%f4937, [%rd362+1536];
	fma.rn.f32 	%f4938, %f4936, %f4937, %f4935;
	ld.shared.f32 	%f4939, [%r2846+-4];
	ld.global.nc.f32 	%f4940, [%rd362+1792];
	fma.rn.f32 	%f4941, %f4939, %f4940, %f4938;
	ld.shared.f32 	%f4942, [%r2846];
	ld.global.nc.f32 	%f4943, [%rd362+2048];
	fma.rn.f32 	%f4944, %f4942, %f4943, %f4941;
	ld.shared.f32 	%f4945, [%r2846+4];
	ld.global.nc.f32 	%f4946, [%rd362+2304];
	fma.rn.f32 	%f4947, %f4945, %f4946, %f4944;
	ld.shared.f32 	%f4948, [%r2846+8];
	ld.global.nc.f32 	%f4949, [%rd362+2560];
	fma.rn.f32 	%f4950, %f4948, %f4949, %f4947;
	ld.shared.f32 	%f4951, [%r2846+12];
	ld.global.nc.f32 	%f4952, [%rd362+2816];
	fma.rn.f32 	%f4953, %f4951, %f4952, %f4950;
	ld.shared.f32 	%f4954, [%r2846+16];
	ld.global.nc.f32 	%f4955, [%rd362+3072];
	fma.rn.f32 	%f4956, %f4954, %f4955, %f4953;
	ld.shared.f32 	%f4957, [%r2846+20];
	ld.global.nc.f32 	%f4958, [%rd362+3328];
	fma.rn.f32 	%f4959, %f4957, %f4958, %f4956;
	ld.shared.f32 	%f4960, [%r2846+24];
	ld.global.nc.f32 	%f4961, [%rd362+3584];
	fma.rn.f32 	%f4962, %f4960, %f4961, %f4959;
	ld.shared.f32 	%f4963, [%r2846+28];
	ld.global.nc.f32 	%f4964, [%rd362+3840];
	fma.rn.f32 	%f7452, %f4963, %f4964, %f4962;
	add.s32 	%r2848, %r2848, 16;
	add.s32 	%r2847, %r2847, 1024;
	add.s32 	%r2846, %r2846, 64;
	setp.ne.s32 	%p382, %r2848, 0;
	@%p382 bra 	$L__BB1_536;
$L__BB1_537:
	setp.eq.s32 	%p383, %r38, 0;
	@%p383 bra 	$L__BB1_547;
	setp.lt.u32 	%p384, %r39, 7;
	@%p384 bra 	$L__BB1_540;
	add.s32 	%r2076, %r2850, %r36;
	shl.b32 	%r2077, %r2076, 2;
	mov.u32 	%r2078, shared_mem;
	add.s32 	%r2079, %r2078, %r2077;
	ld.shared.f32 	%f4966, [%r2079];
	shl.b32 	%r2080, %r2850, 6;
	add.s32 	%r2081, %r710, %r2080;
	mul.wide.s32 	%rd363, %r2081, 4;
	add.s64 	%rd364, %rd1, %rd363;
	ld.global.nc.f32 	%f4967, [%rd364];
	fma.rn.f32 	%f4968, %f4966, %f4967, %f7452;
	ld.shared.f32 	%f4969, [%r2079+4];
	ld.global.nc.f32 	%f4970, [%rd364+256];
	fma.rn.f32 	%f4971, %f4969, %f4970, %f4968;
	ld.shared.f32 	%f4972, [%r2079+8];
	ld.global.nc.f32 	%f4973, [%rd364+512];
	fma.rn.f32 	%f4974, %f4972, %f4973, %f4971;
	ld.shared.f32 	%f4975, [%r2079+12];
	ld.global.nc.f32 	%f4976, [%rd364+768];
	fma.rn.f32 	%f4977, %f4975, %f4976, %f4974;
	ld.shared.f32 	%f4978, [%r2079+16];
	ld.global.nc.f32 	%f4979, [%rd364+1024];
	fma.rn.f32 	%f4980, %f4978, %f4979, %f4977;
	ld.shared.f32 	%f4981, [%r2079+20];
	ld.global.nc.f32 	%f4982, [%rd364+1280];
	fma.rn.f32 	%f4983, %f4981, %f4982, %f4980;
	ld.shared.f32 	%f4984, [%r2079+24];
	ld.global.nc.f32 	%f4985, [%rd364+1536];
	fma.rn.f32 	%f4986, %f4984, %f4985, %f4983;
	ld.shared.f32 	%f4987, [%r2079+28];
	ld.global.nc.f32 	%f4988, [%rd364+1792];
	fma.rn.f32 	%f7452, %f4987, %f4988, %f4986;
	add.s32 	%r2850, %r2850, 8;
$L__BB1_540:
	setp.eq.s32 	%p385, %r40, 0;
	@%p385 bra 	$L__BB1_547;
	and.b32  	%r723, %r1134, 3;
	setp.lt.u32 	%p386, %r41, 3;
	@%p386 bra 	$L__BB1_543;
	add.s32 	%r2082, %r2850, %r36;
	shl.b32 	%r2083, %r2082, 2;
	mov.u32 	%r2084, shared_mem;
	add.s32 	%r2085, %r2084, %r2083;
	ld.shared.f32 	%f4990, [%r2085];
	shl.b32 	%r2086, %r2850, 6;
	add.s32 	%r2087, %r710, %r2086;
	mul.wide.s32 	%rd365, %r2087, 4;
	add.s64 	%rd366, %rd1, %rd365;
	ld.global.nc.f32 	%f4991, [%rd366];
	fma.rn.f32 	%f4992, %f4990, %f4991, %f7452;
	ld.shared.f32 	%f4993, [%r2085+4];
	ld.global.nc.f32 	%f4994, [%rd366+256];
	fma.rn.f32 	%f4995, %f4993, %f4994, %f4992;
	ld.shared.f32 	%f4996, [%r2085+8];
	ld.global.nc.f32 	%f4997, [%rd366+512];
	fma.rn.f32 	%f4998, %f4996, %f4997, %f4995;
	ld.shared.f32 	%f4999, [%r2085+12];
	ld.global.nc.f32 	%f5000, [%rd366+768];
	fma.rn.f32 	%f7452, %f4999, %f5000, %f4998;
	add.s32 	%r2850, %r2850, 4;
$L__BB1_543:
	setp.eq.s32 	%p387, %r723, 0;
	@%p387 bra 	$L__BB1_547;
	add.s32 	%r2088, %r2850, %r36;
	shl.b32 	%r2089, %r2088, 2;
	mov.u32 	%r2090, shared_mem;
	add.s32 	%r726, %r2090, %r2089;
	ld.shared.f32 	%f5001, [%r726];
	shl.b32 	%r2091, %r2850, 6;
	add.s32 	%r2092, %r710, %r2091;
	mul.wide.s32 	%rd367, %r2092, 4;
	add.s64 	%rd42, %rd1, %rd367;
	ld.global.nc.f32 	%f5002, [%rd42];
	fma.rn.f32 	%f7452, %f5001, %f5002, %f7452;
	setp.eq.s32 	%p388, %r723, 1;
	@%p388 bra 	$L__BB1_547;
	ld.shared.f32 	%f5003, [%r726+4];
	ld.global.nc.f32 	%f5004, [%rd42+256];
	fma.rn.f32 	%f7452, %f5003, %f5004, %f7452;
	setp.eq.s32 	%p389, %r723, 2;
	@%p389 bra 	$L__BB1_547;
	ld.shared.f32 	%f5005, [%r726+8];
	ld.global.nc.f32 	%f5006, [%rd42+512];
	fma.rn.f32 	%f7452, %f5005, %f5006, %f7452;
$L__BB1_547:
	setp.lt.u32 	%p390, %r37, 15;
	st.global.f32 	[%rd67+160], %f7452;
	add.s32 	%r727, %r2985, 41;
	mov.f32 	%f7460, 0f00000000;
	mov.b32 	%r2856, 0;
	@%p390 bra 	$L__BB1_550;
	and.b32  	%r2856, %r1134, 2147483632;
	neg.s32 	%r2854, %r2856;
	shl.b32 	%r2094, %r36, 2;
	mov.u32 	%r2095, shared_mem;
	add.s32 	%r2096, %r2094, %r2095;
	add.s32 	%r2852, %r2096, 32;
	mov.f32 	%f7460, 0f00000000;
	mov.u32 	%r2853, %r2985;
$L__BB1_549:
	.pragma "nounroll";
	ld.shared.f32 	%f5010, [%r2852+-32];
	add.s32 	%r2097, %r2853, 41;
	mul.wide.s32 	%rd368, %r2097, 4;
	add.s64 	%rd369, %rd1, %rd368;
	ld.global.nc.f32 	%f5011, [%rd369];
	fma.rn.f32 	%f5012, %f5010, %f5011, %f7460;
	ld.shared.f32 	%f5013, [%r2852+-28];
	ld.global.nc.f32 	%f5014, [%rd369+256];
	fma.rn.f32 	%f5015, %f5013, %f5014, %f5012;
	ld.shared.f32 	%f5016, [%r2852+-24];
	ld.global.nc.f32 	%f5017, [%rd369+512];
	fma.rn.f32 	%f5018, %f5016, %f5017, %f5015;
	ld.shared.f32 	%f5019, [%r2852+-20];
	ld.global.nc.f32 	%f5020, [%rd369+768];
	fma.rn.f32 	%f5021, %f5019, %f5020, %f5018;
	ld.shared.f32 	%f5022, [%r2852+-16];
	ld.global.nc.f32 	%f5023, [%rd369+1024];
	fma.rn.f32 	%f5024, %f5022, %f5023, %f5021;
	ld.shared.f32 	%f5025, [%r2852+-12];
	ld.global.nc.f32 	%f5026, [%rd369+1280];
	fma.rn.f32 	%f5027, %f5025, %f5026, %f5024;
	ld.shared.f32 	%f5028, [%r2852+-8];
	ld.global.nc.f32 	%f5029, [%rd369+1536];
	fma.rn.f32 	%f5030, %f5028, %f5029, %f5027;
	ld.shared.f32 	%f5031, [%r2852+-4];
	ld.global.nc.f32 	%f5032, [%rd369+1792];
	fma.rn.f32 	%f5033, %f5031, %f5032, %f5030;
	ld.shared.f32 	%f5034, [%r2852];
	ld.global.nc.f32 	%f5035, [%rd369+2048];
	fma.rn.f32 	%f5036, %f5034, %f5035, %f5033;
	ld.shared.f32 	%f5037, [%r2852+4];
	ld.global.nc.f32 	%f5038, [%rd369+2304];
	fma.rn.f32 	%f5039, %f5037, %f5038, %f5036;
	ld.shared.f32 	%f5040, [%r2852+8];
	ld.global.nc.f32 	%f5041, [%rd369+2560];
	fma.rn.f32 	%f5042, %f5040, %f5041, %f5039;
	ld.shared.f32 	%f5043, [%r2852+12];
	ld.global.nc.f32 	%f5044, [%rd369+2816];
	fma.rn.f32 	%f5045, %f5043, %f5044, %f5042;
	ld.shared.f32 	%f5046, [%r2852+16];
	ld.global.nc.f32 	%f5047, [%rd369+3072];
	fma.rn.f32 	%f5048, %f5046, %f5047, %f5045;
	ld.shared.f32 	%f5049, [%r2852+20];
	ld.global.nc.f32 	%f5050, [%rd369+3328];
	fma.rn.f32 	%f5051, %f5049, %f5050, %f5048;
	ld.shared.f32 	%f5052, [%r2852+24];
	ld.global.nc.f32 	%f5053, [%rd369+3584];
	fma.rn.f32 	%f5054, %f5052, %f5053, %f5051;
	ld.shared.f32 	%f5055, [%r2852+28];
	ld.global.nc.f32 	%f5056, [%rd369+3840];
	fma.rn.f32 	%f7460, %f5055, %f5056, %f5054;
	add.s32 	%r2854, %r2854, 16;
	add.s32 	%r2853, %r2853, 1024;
	add.s32 	%r2852, %r2852, 64;
	setp.ne.s32 	%p391, %r2854, 0;
	@%p391 bra 	$L__BB1_549;
$L__BB1_550:
	setp.eq.s32 	%p392, %r38, 0;
	@%p392 bra 	$L__BB1_560;
	setp.lt.u32 	%p393, %r39, 7;
	@%p393 bra 	$L__BB1_553;
	add.s32 	%r2098, %r2856, %r36;
	shl.b32 	%r2099, %r2098, 2;
	mov.u32 	%r2100, shared_mem;
	add.s32 	%r2101, %r2100, %r2099;
	ld.shared.f32 	%f5058, [%r2101];
	shl.b32 	%r2102, %r2856, 6;
	add.s32 	%r2103, %r727, %r2102;
	mul.wide.s32 	%rd370, %r2103, 4;
	add.s64 	%rd371, %rd1, %rd370;
	ld.global.nc.f32 	%f5059, [%rd371];
	fma.rn.f32 	%f5060, %f5058, %f5059, %f7460;
	ld.shared.f32 	%f5061, [%r2101+4];
	ld.global.nc.f32 	%f5062, [%rd371+256];
	fma.rn.f32 	%f5063, %f5061, %f5062, %f5060;
	ld.shared.f32 	%f5064, [%r2101+8];
	ld.global.nc.f32 	%f5065, [%rd371+512];
	fma.rn.f32 	%f5066, %f5064, %f5065, %f5063;
	ld.shared.f32 	%f5067, [%r2101+12];
	ld.global.nc.f32 	%f5068, [%rd371+768];
	fma.rn.f32 	%f5069, %f5067, %f5068, %f5066;
	ld.shared.f32 	%f5070, [%r2101+16];
	ld.global.nc.f32 	%f5071, [%rd371+1024];
	fma.rn.f32 	%f5072, %f5070, %f5071, %f5069;
	ld.shared.f32 	%f5073, [%r2101+20];
	ld.global.nc.f32 	%f5074, [%rd371+1280];
	fma.rn.f32 	%f5075, %f5073, %f5074, %f5072;
	ld.shared.f32 	%f5076, [%r2101+24];
	ld.global.nc.f32 	%f5077, [%rd371+1536];
	fma.rn.f32 	%f5078, %f5076, %f5077, %f5075;
	ld.shared.f32 	%f5079, [%r2101+28];
	ld.global.nc.f32 	%f5080, [%rd371+1792];
	fma.rn.f32 	%f7460, %f5079, %f5080, %f5078;
	add.s32 	%r2856, %r2856, 8;
$L__BB1_553:
	setp.eq.s32 	%p394, %r40, 0;
	@%p394 bra 	$L__BB1_560;
	and.b32  	%r740, %r1134, 3;
	setp.lt.u32 	%p395, %r41, 3;
	@%p395 bra 	$L__BB1_556;
	add.s32 	%r2104, %r2856, %r36;
	shl.b32 	%r2105, %r2104, 2;
	mov.u32 	%r2106, shared_mem;
	add.s32 	%r2107, %r2106, %r2105;
	ld.shared.f32 	%f5082, [%r2107];
	shl.b32 	%r2108, %r2856, 6;
	add.s32 	%r2109, %r727, %r2108;
	mul.wide.s32 	%rd372, %r2109, 4;
	add.s64 	%rd373, %rd1, %rd372;
	ld.global.nc.f32 	%f5083, [%rd373];
	fma.rn.f32 	%f5084, %f5082, %f5083, %f7460;
	ld.shared.f32 	%f5085, [%r2107+4];
	ld.global.nc.f32 	%f5086, [%rd373+256];
	fma.rn.f32 	%f5087, %f5085, %f5086, %f5084;
	ld.shared.f32 	%f5088, [%r2107+8];
	ld.global.nc.f32 	%f5089, [%rd373+512];
	fma.rn.f32 	%f5090, %f5088, %f5089, %f5087;
	ld.shared.f32 	%f5091, [%r2107+12];
	ld.global.nc.f32 	%f5092, [%rd373+768];
	fma.rn.f32 	%f7460, %f5091, %f5092, %f5090;
	add.s32 	%r2856, %r2856, 4;
$L__BB1_556:
	setp.eq.s32 	%p396, %r740, 0;
	@%p396 bra 	$L__BB1_560;
	add.s32 	%r2110, %r2856, %r36;
	shl.b32 	%r2111, %r2110, 2;
	mov.u32 	%r2112, shared_mem;
	add.s32 	%r743, %r2112, %r2111;
	ld.shared.f32 	%f5093, [%r743];
	shl.b32 	%r2113, %r2856, 6;
	add.s32 	%r2114, %r727, %r2113;
	mul.wide.s32 	%rd374, %r2114, 4;
	add.s64 	%rd43, %rd1, %rd374;
	ld.global.nc.f32 	%f5094, [%rd43];
	fma.rn.f32 	%f7460, %f5093, %f5094, %f7460;
	setp.eq.s32 	%p397, %r740, 1;
	@%p397 bra 	$L__BB1_560;
	ld.shared.f32 	%f5095, [%r743+4];
	ld.global.nc.f32 	%f5096, [%rd43+256];
	fma.rn.f32 	%f7460, %f5095, %f5096, %f7460;
	setp.eq.s32 	%p398, %r740, 2;
	@%p398 bra 	$L__BB1_560;
	ld.shared.f32 	%f5097, [%r743+8];
	ld.global.nc.f32 	%f5098, [%rd43+512];
	fma.rn.f32 	%f7460, %f5097, %f5098, %f7460;
$L__BB1_560:
	setp.lt.u32 	%p399, %r37, 15;
	st.global.f32 	[%rd67+164], %f7460;
	add.s32 	%r744, %r2985, 42;
	mov.f32 	%f7468, 0f00000000;
	mov.b32 	%r2862, 0;
	@%p399 bra 	$L__BB1_563;
	and.b32  	%r2862, %r1134, 2147483632;
	neg.s32 	%r2860, %r2862;
	shl.b32 	%r2116, %r36, 2;
	mov.u32 	%r2117, shared_mem;
	add.s32 	%r2118, %r2116, %r2117;
	add.s32 	%r2858, %r2118, 32;
	mov.f32 	%f7468, 0f00000000;
	mov.u32 	%r2859, %r2985;
$L__BB1_562:
	.pragma "nounroll";
	ld.shared.f32 	%f5102, [%r2858+-32];
	add.s32 	%r2119, %r2859, 42;
	mul.wide.s32 	%rd375, %r2119, 4;
	add.s64 	%rd376, %rd1, %rd375;
	ld.global.nc.f32 	%f5103, [%rd376];
	fma.rn.f32 	%f5104, %f5102, %f5103, %f7468;
	ld.shared.f32 	%f5105, [%r2858+-28];
	ld.global.nc.f32 	%f5106, [%rd376+256];
	fma.rn.f32 	%f5107, %f5105, %f5106, %f5104;
	ld.shared.f32 	%f5108, [%r2858+-24];
	ld.global.nc.f32 	%f5109, [%rd376+512];
	fma.rn.f32 	%f5110, %f5108, %f5109, %f5107;
	ld.shared.f32 	%f5111, [%r2858+-20];
	ld.global.nc.f32 	%f5112, [%rd376+768];
	fma.rn.f32 	%f5113, %f5111, %f5112, %f5110;
	ld.shared.f32 	%f5114, [%r2858+-16];
	ld.global.nc.f32 	%f5115, [%rd376+1024];
	fma.rn.f32 	%f5116, %f5114, %f5115, %f5113;
	ld.shared.f32 	%f5117, [%r2858+-12];
	ld.global.nc.f32 	%f5118, [%rd376+1280];
	fma.rn.f32 	%f5119, %f5117, %f5118, %f5116;
	ld.shared.f32 	%f5120, [%r2858+-8];
	ld.global.nc.f32 	%f5121, [%rd376+1536];
	fma.rn.f32 	%f5122, %f5120, %f5121, %f5119;
	ld.shared.f32 	%f5123, [%r2858+-4];
	ld.global.nc.f32 	%f5124, [%rd376+1792];
	fma.rn.f32 	%f5125, %f5123, %f5124, %f5122;
	ld.shared.f32 	%f5126, [%r2858];
	ld.global.nc.f32 	%f5127, [%rd376+2048];
	fma.rn.f32 	%f5128, %f5126, %f5127, %f5125;
	ld.shared.f32 	%f5129, [%r2858+4];
	ld.global.nc.f32 	%f5130, [%rd376+2304];
	fma.rn.f32 	%f5131, %f5129, %f5130, %f5128;
	ld.shared.f32 	%f5132, [%r2858+8];
	ld.global.nc.f32 	%f5133, [%rd376+2560];
	fma.rn.f32 	%f5134, %f5132, %f5133, %f5131;
	ld.shared.f32 	%f5135, [%r2858+12];
	ld.global.nc.f32 	%f5136, [%rd376+2816];
	fma.rn.f32 	%f5137, %f5135, %f5136, %f5134;
	ld.shared.f32 	%f5138, [%r2858+16];
	ld.global.nc.f32 	%f5139, [%rd376+3072];
	fma.rn.f32 	%f5140, %f5138, %f5139, %f5137;
	ld.shared.f32 	%f5141, [%r2858+20];
	ld.global.nc.f32 	%f5142, [%rd376+3328];
	fma.rn.f32 	%f5143, %f5141, %f5142, %f5140;
	ld.shared.f32 	%f5144, [%r2858+24];
	ld.global.nc.f32 	%f5145, [%rd376+3584];
	fma.rn.f32 	%f5146, %f5144, %f5145, %f5143;
	ld.shared.f32 	%f5147, [%r2858+28];
	ld.global.nc.f32 	%f5148, [%rd376+3840];
	fma.rn.f32 	%f7468, %f5147, %f5148, %f5146;
	add.s32 	%r2860, %r2860, 16;
	add.s32 	%r2859, %r2859, 1024;
	add.s32 	%r2858, %r2858, 64;
	setp.ne.s32 	%p400, %r2860, 0;
	@%p400 bra 	$L__BB1_562;
$L__BB1_563:
	setp.eq.s32 	%p401, %r38, 0;
	@%p401 bra 	$L__BB1_573;
	setp.lt.u32 	%p402, %r39, 7;
	@%p402 bra 	$L__BB1_566;
	add.s32 	%r2120, %r2862, %r36;
	shl.b32 	%r2121, %r2120, 2;
	mov.u32 	%r2122, shared_mem;
	add.s32 	%r2123, %r2122, %r2121;
	ld.shared.f32 	%f5150, [%r2123];
	shl.b32 	%r2124, %r2862, 6;
	add.s32 	%r2125, %r744, %r2124;
	mul.wide.s32 	%rd377, %r2125, 4;
	add.s64 	%rd378, %rd1, %rd377;
	ld.global.nc.f32 	%f5151, [%rd378];
	fma.rn.f32 	%f5152, %f5150, %f5151, %f7468;
	ld.shared.f32 	%f5153, [%r2123+4];
	ld.global.nc.f32 	%f5154, [%rd378+256];
	fma.rn.f32 	%f5155, %f5153, %f5154, %f5152;
	ld.shared.f32 	%f5156, [%r2123+8];
	ld.global.nc.f32 	%f5157, [%rd378+512];
	fma.rn.f32 	%f5158, %f5156, %f5157, %f5155;
	ld.shared.f32 	%f5159, [%r2123+12];
	ld.global.nc.f32 	%f5160, [%rd378+768];
	fma.rn.f32 	%f5161, %f5159, %f5160, %f5158;
	ld.shared.f32 	%f5162, [%r2123+16];
	ld.global.nc.f32 	%f5163, [%rd378+1024];
	fma.rn.f32 	%f5164, %f5162, %f5163, %f5161;
	ld.shared.f32 	%f5165, [%r2123+20];
	ld.global.nc.f32 	%f5166, [%rd378+1280];
	fma.rn.f32 	%f5167, %f5165, %f5166, %f5164;
	ld.shared.f32 	%f5168, [%r2123+24];
	ld.global.nc.f32 	%f5169, [%rd378+1536];
	fma.rn.f32 	%f5170, %f5168, %f5169, %f5167;
	ld.shared.f32 	%f5171, [%r2123+28];
	ld.global.nc.f32 	%f5172, [%rd378+1792];
	fma.rn.f32 	%f7468, %f5171, %f5172, %f5170;
	add.s32 	%r2862, %r2862, 8;
$L__BB1_566:
	setp.eq.s32 	%p403, %r40, 0;
	@%p403 bra 	$L__BB1_573;
	and.b32  	%r757, %r1134, 3;
	setp.lt.u32 	%p404, %r41, 3;
	@%p404 bra 	$L__BB1_569;
	add.s32 	%r2126, %r2862, %r36;
	shl.b32 	%r2127, %r2126, 2;
	mov.u32 	%r2128, shared_mem;
	add.s32 	%r2129, %r2128, %r2127;
	ld.shared.f32 	%f5174, [%r2129];
	shl.b32 	%r2130, %r2862, 6;
	add.s32 	%r2131, %r744, %r2130;
	mul.wide.s32 	%rd379, %r2131, 4;
	add.s64 	%rd380, %rd1, %rd379;
	ld.global.nc.f32 	%f5175, [%rd380];
	fma.rn.f32 	%f5176, %f5174, %f5175, %f7468;
	ld.shared.f32 	%f5177, [%r2129+4];
	ld.global.nc.f32 	%f5178, [%rd380+256];
	fma.rn.f32 	%f5179, %f5177, %f5178, %f5176;
	ld.shared.f32 	%f5180, [%r2129+8];
	ld.global.nc.f32 	%f5181, [%rd380+512];
	fma.rn.f32 	%f5182, %f5180, %f5181, %f5179;
	ld.shared.f32 	%f5183, [%r2129+12];
	ld.global.nc.f32 	%f5184, [%rd380+768];
	fma.rn.f32 	%f7468, %f5183, %f5184, %f5182;
	add.s32 	%r2862, %r2862, 4;
$L__BB1_569:
	setp.eq.s32 	%p405, %r757, 0;
	@%p405 bra 	$L__BB1_573;
	add.s32 	%r2132, %r2862, %r36;
	shl.b32 	%r2133, %r2132, 2;
	mov.u32 	%r2134, shared_mem;
	add.s32 	%r760, %r2134, %r2133;
	ld.shared.f32 	%f5185, [%r760];
	shl.b32 	%r2135, %r2862, 6;
	add.s32 	%r2136, %r744, %r2135;
	mul.wide.s32 	%rd381, %r2136, 4;
	add.s64 	%rd44, %rd1, %rd381;
	ld.global.nc.f32 	%f5186, [%rd44];
	fma.rn.f32 	%f7468, %f5185, %f5186, %f7468;
	setp.eq.s32 	%p406, %r757, 1;
	@%p406 bra 	$L__BB1_573;
	ld.shared.f32 	%f5187, [%r760+4];
	ld.global.nc.f32 	%f5188, [%rd44+256];
	fma.rn.f32 	%f7468, %f5187, %f5188, %f7468;
	setp.eq.s32 	%p407, %r757, 2;
	@%p407 bra 	$L__BB1_573;
	ld.shared.f32 	%f5189, [%r760+8];
	ld.global.nc.f32 	%f5190, [%rd44+512];
	fma.rn.f32 	%f7468, %f5189, %f5190, %f7468;
$L__BB1_573:
	setp.lt.u32 	%p408, %r37, 15;
	st.global.f32 	[%rd67+168], %f7468;
	add.s32 	%r761, %r2985, 43;
	mov.f32 	%f7476, 0f00000000;
	mov.b32 	%r2868, 0;
	@%p408 bra 	$L__BB1_576;
	and.b32  	%r2868, %r1134, 2147483632;
	neg.s32 	%r2866, %r2868;
	shl.b32 	%r2138, %r36, 2;
	mov.u32 	%r2139, shared_mem;
	add.s32 	%r2140, %r2138, %r2139;
	add.s32 	%r2864, %r2140, 32;
	mov.f32 	%f7476, 0f00000000;
	mov.u32 	%r2865, %r2985;
$L__BB1_575:
	.pragma "nounroll";
	ld.shared.f32 	%f5194, [%r2864+-32];
	add.s32 	%r2141, %r2865, 43;
	mul.wide.s32 	%rd382, %r2141, 4;
	add.s64 	%rd383, %rd1, %rd382;
	ld.global.nc.f32 	%f5195, [%rd383];
	fma.rn.f32 	%f5196, %f5194, %f5195, %f7476;
	ld.shared.f32 	%f5197, [%r2864+-28];
	ld.global.nc.f32 	%f5198, [%rd383+256];
	fma.rn.f32 	%f5199, %f5197, %f5198, %f5196;
	ld.shared.f32 	%f5200, [%r2864+-24];
	ld.global.nc.f32 	%f5201, [%rd383+512];
	fma.rn.f32 	%f5202, %f5200, %f5201, %f5199;
	ld.shared.f32 	%f5203, [%r2864+-20];
	ld.global.nc.f32 	%f5204, [%rd383+768];
	fma.rn.f32 	%f5205, %f5203, %f5204, %f5202;
	ld.shared.f32 	%f5206, [%r2864+-16];
	ld.global.nc.f32 	%f5207, [%rd383+1024];
	fma.rn.f32 	%f5208, %f5206, %f5207, %f5205;
	ld.shared.f32 	%f5209, [%r2864+-12];
	ld.global.nc.f32 	%f5210, [%rd383+1280];
	fma.rn.f32 	%f5211, %f5209, %f5210, %f5208;
	ld.shared.f32 	%f5212, [%r2864+-8];
	ld.global.nc.f32 	%f5213, [%rd383+1536];
	fma.rn.f32 	%f5214, %f5212, %f5213, %f5211;
	ld.shared.f32 	%f5215, [%r2864+-4];
	ld.global.nc.f32 	%f5216, [%rd383+1792];
	fma.rn.f32 	%f5217, %f5215, %f5216, %f5214;
	ld.shared.f32 	%f5218, [%r2864];
	ld.global.nc.f32 	%f5219, [%rd383+2048];
	fma.rn.f32 	%f5220, %f5218, %f5219, %f5217;
	ld.shared.f32 	%f5221, [%r2864+4];
	ld.global.nc.f32 	%f5222, [%rd383+2304];
	fma.rn.f32 	%f5223, %f5221, %f5222, %f5220;
	ld.shared.f32 	%f5224, [%r2864+8];
	ld.global.nc.f32 	%f5225, [%rd383+2560];
	fma.rn.f32 	%f5226, %f5224, %f5225, %f5223;
	ld.shared.f32 	%f5227, [%r2864+12];
	ld.global.nc.f32 	%f5228, [%rd383+2816];
	fma.rn.f32 	%f5229, %f5227, %f5228, %f5226;
	ld.shared.f32 	%f5230, [%r2864+16];
	ld.global.nc.f32 	%f5231, [%rd383+3072];
	fma.rn.f32 	%f5232, %f5230, %f5231, %f5229;
	ld.shared.f32 	%f5233, [%r2864+20];
	ld.global.nc.f32 	%f5234, [%rd383+3328];
	fma.rn.f32 	%f5235, %f5233, %f5234, %f5232;
	ld.shared.f32 	%f5236, [%r2864+24];
	ld.global.nc.f32 	%f5237, [%rd383+3584];
	fma.rn.f32 	%f5238, %f5236, %f5237, %f5235;
	ld.shared.f32 	%f5239, [%r2864+28];
	ld.global.nc.f32 	%f5240, [%rd383+3840];
	fma.rn.f32 	%f7476, %f5239, %f5240, %f5238;
	add.s32 	%r2866, %r2866, 16;
	add.s32 	%r2865, %r2865, 1024;
	add.s32 	%r2864, %r2864, 64;
	setp.ne.s32 	%p409, %r2866, 0;
	@%p409 bra 	$L__BB1_575;
$L__BB1_576:
	setp.eq.s32 	%p410, %r38, 0;
	@%p410 bra 	$L__BB1_586;
	setp.lt.u32 	%p411, %r39, 7;
	@%p411 bra 	$L__BB1_579;
	add.s32 	%r2142, %r2868, %r36;
	shl.b32 	%r2143, %r2142, 2;
	mov.u32 	%r2144, shared_mem;
	add.s32 	%r2145, %r2144, %r2143;
	ld.shared.f32 	%f5242, [%r2145];
	shl.b32 	%r2146, %r2868, 6;
	add.s32 	%r2147, %r761, %r2146;
	mul.wide.s32 	%rd384, %r2147, 4;
	add.s64 	%rd385, %rd1, %rd384;
	ld.global.nc.f32 	%f5243, [%rd385];
	fma.rn.f32 	%f5244, %f5242, %f5243, %f7476;
	ld.shared.f32 	%f5245, [%r2145+4];
	ld.global.nc.f32 	%f5246, [%rd385+256];
	fma.rn.f32 	%f5247, %f5245, %f5246, %f5244;
	ld.shared.f32 	%f5248, [%r2145+8];
	ld.global.nc.f32 	%f5249, [%rd385+512];
	fma.rn.f32 	%f5250, %f5248, %f5249, %f5247;
	ld.shared.f32 	%f5251, [%r2145+12];
	ld.global.nc.f32 	%f5252, [%rd385+768];
	fma.rn.f32 	%f5253, %f5251, %f5252, %f5250;
	ld.shared.f32 	%f5254, [%r2145+16];
	ld.global.nc.f32 	%f5255, [%rd385+1024];
	fma.rn.f32 	%f5256, %f5254, %f5255, %f5253;
	ld.shared.f32 	%f5257, [%r2145+20];
	ld.global.nc.f32 	%f5258, [%rd385+1280];
	fma.rn.f32 	%f5259, %f5257, %f5258, %f5256;
	ld.shared.f32 	%f5260, [%r2145+24];
	ld.global.nc.f32 	%f5261, [%rd385+1536];
	fma.rn.f32 	%f5262, %f5260, %f5261, %f5259;
	ld.shared.f32 	%f5263, [%r2145+28];
	ld.global.nc.f32 	%f5264, [%rd385+1792];
	fma.rn.f32 	%f7476, %f5263, %f5264, %f5262;
	add.s32 	%r2868, %r2868, 8;
$L__BB1_579:
	setp.eq.s32 	%p412, %r40, 0;
	@%p412 bra 	$L__BB1_586;
	and.b32  	%r774, %r1134, 3;
	setp.lt.u32 	%p413, %r41, 3;
	@%p413 bra 	$L__BB1_582;
	add.s32 	%r2148, %r2868, %r36;
	shl.b32 	%r2149, %r2148, 2;
	mov.u32 	%r2150, shared_mem;
	add.s32 	%r2151, %r2150, %r2149;
	ld.shared.f32 	%f5266, [%r2151];
	shl.b32 	%r2152, %r2868, 6;
	add.s32 	%r2153, %r761, %r2152;
	mul.wide.s32 	%rd386, %r2153, 4;
	add.s64 	%rd387, %rd1, %rd386;
	ld.global.nc.f32 	%f5267, [%rd387];
	fma.rn.f32 	%f5268, %f5266, %f5267, %f7476;
	ld.shared.f32 	%f5269, [%r2151+4];
	ld.global.nc.f32 	%f5270, [%rd387+256];
	fma.rn.f32 	%f5271, %f5269, %f5270, %f5268;
	ld.shared.f32 	%f5272, [%r2151+8];
	ld.global.nc.f32 	%f5273, [%rd387+512];
	fma.rn.f32 	%f5274, %f5272, %f5273, %f5271;
	ld.shared.f32 	%f5275, [%r2151+12];
	ld.global.nc.f32 	%f5276, [%rd387+768];
	fma.rn.f32 	%f7476, %f5275, %f5276, %f5274;
	add.s32 	%r2868, %r2868, 4;
$L__BB1_582:
	setp.eq.s32 	%p414, %r774, 0;
	@%p414 bra 	$L__BB1_586;
	add.s32 	%r2154, %r2868, %r36;
	shl.b32 	%r2155, %r2154, 2;
	mov.u32 	%r2156, shared_mem;
	add.s32 	%r777, %r2156, %r2155;
	ld.shared.f32 	%f5277, [%r777];
	shl.b32 	%r2157, %r2868, 6;
	add.s32 	%r2158, %r761, %r2157;
	mul.wide.s32 	%rd388, %r2158, 4;
	add.s64 	%rd45, %rd1, %rd388;
	ld.global.nc.f32 	%f5278, [%rd45];
	fma.rn.f32 	%f7476, %f5277, %f5278, %f7476;
	setp.eq.s32 	%p415, %r774, 1;
	@%p415 bra 	$L__BB1_586;
	ld.shared.f32 	%f5279, [%r777+4];
	ld.global.nc.f32 	%f5280, [%rd45+256];
	fma.rn.f32 	%f7476, %f5279, %f5280, %f7476;
	setp.eq.s32 	%p416, %r774, 2;
	@%p416 bra 	$L__BB1_586;
	ld.shared.f32 	%f5281, [%r777+8];
	ld.global.nc.f32 	%f5282, [%rd45+512];
	fma.rn.f32 	%f7476, %f5281, %f5282, %f7476;
$L__BB1_586:
	setp.lt.u32 	%p417, %r37, 15;
	st.global.f32 	[%rd67+172], %f7476;
	add.s32 	%r778, %r2985, 44;
	mov.f32 	%f7484, 0f00000000;
	mov.b32 	%r2874, 0;
	@%p417 bra 	$L__BB1_589;
	and.b32  	%r2874, %r1134, 2147483632;
	neg.s32 	%r2872, %r2874;
	shl.b32 	%r2160, %r36, 2;
	mov.u32 	%r2161, shared_mem;
	add.s32 	%r2162, %r2160, %r2161;
	add.s32 	%r2870, %r2162, 32;
	mov.f32 	%f7484, 0f00000000;
	mov.u32 	%r2871, %r2985;
$L__BB1_588:
	.pragma "nounroll";
	ld.shared.f32 	%f5286, [%r2870+-32];
	add.s32 	%r2163, %r2871, 44;
	mul.wide.s32 	%rd389, %r2163, 4;
	add.s64 	%rd390, %rd1, %rd389;
	ld.global.nc.f32 	%f5287, [%rd390];
	fma.rn.f32 	%f5288, %f5286, %f5287, %f7484;
	ld.shared.f32 	%f5289, [%r2870+-28];
	ld.global.nc.f32 	%f5290, [%rd390+256];
	fma.rn.f32 	%f5291, %f5289, %f5290, %f5288;
	ld.shared.f32 	%f5292, [%r2870+-24];
	ld.global.nc.f32 	%f5293, [%rd390+512];
	fma.rn.f32 	%f5294, %f5292, %f5293, %f5291;
	ld.shared.f32 	%f5295, [%r2870+-20];
	ld.global.nc.f32 	%f5296, [%rd390+768];
	fma.rn.f32 	%f5297, %f5295, %f5296, %f5294;
	ld.shared.f32 	%f5298, [%r2870+-16];
	ld.global.nc.f32 	%f5299, [%rd390+1024];
	fma.rn.f32 	%f5300, %f5298, %f5299, %f5297;
	ld.shared.f32 	%f5301, [%r2870+-12];
	ld.global.nc.f32 	%f5302, [%rd390+1280];
	fma.rn.f32 	%f5303, %f5301, %f5302, %f5300;
	ld.shared.f32 	%f5304, [%r2870+-8];
	ld.global.nc.f32 	%f5305, [%rd390+1536];
	fma.rn.f32 	%f5306, %f5304, %f5305, %f5303;
	ld.shared.f32 	%f5307, [%r2870+-4];
	ld.global.nc.f32 	%f5308, [%rd390+1792];
	fma.rn.f32 	%f5309, %f5307, %f5308, %f5306;
	ld.shared.f32 	%f5310, [%r2870];
	ld.global.nc.f32 	%f5311, [%rd390+2048];
	fma.rn.f32 	%f5312, %f5310, %f5311, %f5309;
	ld.shared.f32 	%f5313, [%r2870+4];
	ld.global.nc.f32 	%f5314, [%rd390+2304];
	fma.rn.f32 	%f5315, %f5313, %f5314, %f5312;
	ld.shared.f32 	%f5316, [%r2870+8];
	ld.global.nc.f32 	%f5317, [%rd390+2560];
	fma.rn.f32 	%f5318, %f5316, %f5317, %f5315;
	ld.shared.f32 	%f5319, [%r2870+12];
	ld.global.nc.f32 	%f5320, [%rd390+2816];
	fma.rn.f32 	%f5321, %f5319, %f5320, %f5318;
	ld.shared.f32 	%f5322, [%r2870+16];
	ld.global.nc.f32 	%f5323, [%rd390+3072];
	fma.rn.f32 	%f5324, %f5322, %f5323, %f5321;
	ld.shared.f32 	%f5325, [%r2870+20];
	ld.global.nc.f32 	%f5326, [%rd390+3328];
	fma.rn.f32 	%f5327, %f5325, %f5326, %f5324;
	ld.shared.f32 	%f5328, [%r2870+24];
	ld.global.nc.f32 	%f5329, [%rd390+3584];
	fma.rn.f32 	%f5330, %f5328, %f5329, %f5327;
	ld.shared.f32 	%f5331, [%r2870+28];
	ld.global.nc.f32 	%f5332, [%rd390+3840];
	fma.rn.f32 	%f7484, %f5331, %f5332, %f5330;
	add.s32 	%r2872, %r2872, 16;
	add.s32 	%r2871, %r2871, 1024;
	add.s32 	%r2870, %r2870, 64;
	setp.ne.s32 	%p418, %r2872, 0;
	@%p418 bra 	$L__BB1_588;
$L__BB1_589:
	setp.eq.s32 	%p419, %r38, 0;
	@%p419 bra 	$L__BB1_599;
	setp.lt.u32 	%p420, %r39, 7;
	@%p420 bra 	$L__BB1_592;
	add.s32 	%r2164, %r2874, %r36;
	shl.b32 	%r2165, %r2164, 2;
	mov.u32 	%r2166, shared_mem;
	add.s32 	%r2167, %r2166, %r2165;
	ld.shared.f32 	%f5334, [%r2167];
	shl.b32 	%r2168, %r2874, 6;
	add.s32 	%r2169, %r778, %r2168;
	mul.wide.s32 	%rd391, %r2169, 4;
	add.s64 	%rd392, %rd1, %rd391;
	ld.global.nc.f32 	%f5335, [%rd392];
	fma.rn.f32 	%f5336, %f5334, %f5335, %f7484;
	ld.shared.f32 	%f5337, [%r2167+4];
	ld.global.nc.f32 	%f5338, [%rd392+256];
	fma.rn.f32 	%f5339, %f5337, %f5338, %f5336;
	ld.shared.f32 	%f5340, [%r2167+8];
	ld.global.nc.f32 	%f5341, [%rd392+512];
	fma.rn.f32 	%f5342, %f5340, %f5341, %f5339;
	ld.shared.f32 	%f5343, [%r2167+12];
	ld.global.nc.f32 	%f5344, [%rd392+768];
	fma.rn.f32 	%f5345, %f5343, %f5344, %f5342;
	ld.shared.f32 	%f5346, [%r2167+16];
	ld.global.nc.f32 	%f5347, [%rd392+1024];
	fma.rn.f32 	%f5348, %f5346, %f5347, %f5345;
	ld.shared.f32 	%f5349, [%r2167+20];
	ld.global.nc.f32 	%f5350, [%rd392+1280];
	fma.rn.f32 	%f5351, %f5349, %f5350, %f5348;
	ld.shared.f32 	%f5352, [%r2167+24];
	ld.global.nc.f32 	%f5353, [%rd392+1536];
	fma.rn.f32 	%f5354, %f5352, %f5353, %f5351;
	ld.shared.f32 	%f5355, [%r2167+28];
	ld.global.nc.f32 	%f5356, [%rd392+1792];
	fma.rn.f32 	%f7484, %f5355, %f5356, %f5354;
	add.s32 	%r2874, %r2874, 8;
$L__BB1_592:
	setp.eq.s32 	%p421, %r40, 0;
	@%p421 bra 	$L__BB1_599;
	and.b32  	%r791, %r1134, 3;
	setp.lt.u32 	%p422, %r40, 4;
	@%p422 bra 	$L__BB1_595;
	add.s32 	%r2170, %r2874, %r36;
	shl.b32 	%r2171, %r2170, 2;
	mov.u32 	%r2172, shared_mem;
	add.s32 	%r2173, %r2172, %r2171;
	ld.shared.f32 	%f5358, [%r2173];
	shl.b32 	%r2174, %r2874, 6;
	add.s32 	%r2175, %r778, %r2174;
	mul.wide.s32 	%rd393, %r2175, 4;
	add.s64 	%rd394, %rd1, %rd393;
	ld.global.nc.f32 	%f5359, [%rd394];
	fma.rn.f32 	%f5360, %f5358, %f5359, %f7484;
	ld.shared.f32 	%f5361, [%r2173+4];
	ld.global.nc.f32 	%f5362, [%rd394+256];
	fma.rn.f32 	%f5363, %f5361, %f5362, %f5360;
	ld.shared.f32 	%f5364, [%r2173+8];
	ld.global.nc.f32 	%f5365, [%rd394+512];
	fma.rn.f32 	%f5366, %f5364, %f5365, %f5363;
	ld.shared.f32 	%f5367, [%r2173+12];
	ld.global.nc.f32 	%f5368, [%rd394+768];
	fma.rn.f32 	%f7484, %f5367, %f5368, %f5366;
	add.s32 	%r2874, %r2874, 4;
$L__BB1_595:
	setp.eq.s32 	%p423, %r791, 0;
	@%p423 bra 	$L__BB1_599;
	add.s32 	%r2176, %r2874, %r36;
	shl.b32 	%r2177, %r2176, 2;
	mov.u32 	%r2178, shared_mem;
	add.s32 	%r794, %r2178, %r2177;
	ld.shared.f32 	%f5369, [%r794];
	shl.b32 	%r2179, %r2874, 6;
	add.s32 	%r2180, %r778, %r2179;
	mul.wide.s32 	%rd395, %r2180, 4;
	add.s64 	%rd46, %rd1, %rd395;
	ld.global.nc.f32 	%f5370, [%rd46];
	fma.rn.f32 	%f7484, %f5369, %f5370, %f7484;
	setp.eq.s32 	%p424, %r791, 1;
	@%p424 bra 	$L__BB1_599;
	ld.shared.f32 	%f5371, [%r794+4];
	ld.global.nc.f32 	%f5372, [%rd46+256];
	fma.rn.f32 	%f7484, %f5371, %f5372, %f7484;
	setp.eq.s32 	%p425, %r791, 2;
	@%p425 bra 	$L__BB1_599;
	ld.shared.f32 	%f5373, [%r794+8];
	ld.global.nc.f32 	%f5374, [%rd46+512];
	fma.rn.f32 	%f7484, %f5373, %f5374, %f7484;
$L__BB1_599:
	setp.lt.u32 	%p426, %r37, 15;
	st.global.f32 	[%rd67+176], %f7484;
	add.s32 	%r795, %r2985, 45;
	mov.f32 	%f7492, 0f00000000;
	mov.b32 	%r2880, 0;
	@%p426 bra 	$L__BB1_602;
	and.b32  	%r2880, %r1134, 2147483632;
	neg.s32 	%r2878, %r2880;
	shl.b32 	%r2182, %r36, 2;
	mov.u32 	%r2183, shared_mem;
	add.s32 	%r2184, %r2182, %r2183;
	add.s32 	%r2876, %r2184, 32;
	mov.f32 	%f7492, 0f00000000;
	mov.u32 	%r2877, %r2985;
$L__BB1_601:
	.pragma "nounroll";
	ld.shared.f32 	%f5378, [%r2876+-32];
	add.s32 	%r2185, %r2877, 45;
	mul.wide.s32 	%rd396, %r2185, 4;
	add.s64 	%rd397, %rd1, %rd396;
	ld.global.nc.f32 	%f5379, [%rd397];
	fma.rn.f32 	%f5380, %f5378, %f5379, %f7492;
	ld.shared.f32 	%f5381, [%r2876+-28];
	ld.global.nc.f32 	%f5382, [%rd397+256];
	fma.rn.f32 	%f5383, %f5381, %f5382, %f5380;
	ld.shared.f32 	%f5384, [%r2876+-24];
	ld.global.nc.f32 	%f5385, [%rd397+512];
	fma.rn.f32 	%f5386, %f5384, %f5385, %f5383;
	ld.shared.f32 	%f5387, [%r2876+-20];
	ld.global.nc.f32 	%f5388, [%rd397+768];
	fma.rn.f32 	%f5389, %f5387, %f5388, %f5386;
	ld.shared.f32 	%f5390, [%r2876+-16];
	ld.global.nc.f32 	%f5391, [%rd397+1024];
	fma.rn.f32 	%f5392, %f5390, %f5391, %f5389;
	ld.shared.f32 	%f5393, [%r2876+-12];
	ld.global.nc.f32 	%f5394, [%rd397+1280];
	fma.rn.f32 	%f5395, %f5393, %f5394, %f5392;
	ld.shared.f32 	%f5396, [%r2876+-8];
	ld.global.nc.f32 	%f5397, [%rd397+1536];
	fma.rn.f32 	%f5398, %f5396, %f5397, %f5395;
	ld.shared.f32 	%f5399, [%r2876+-4];
	ld.global.nc.f32 	%f5400, [%rd397+1792];
	fma.rn.f32 	%f5401, %f5399, %f5400, %f5398;
	ld.shared.f32 	%f5402, [%r2876];
	ld.global.nc.f32 	%f5403, [%rd397+2048];
	fma.rn.f32 	%f5404, %f5402, %f5403, %f5401;
	ld.shared.f32 	%f5405, [%r2876+4];
	ld.global.nc.f32 	%f5406, [%rd397+2304];
	fma.rn.f32 	%f5407, %f5405, %f5406, %f5404;
	ld.shared.f32 	%f5408, [%r2876+8];
	ld.global.nc.f32 	%f5409, [%rd397+2560];
	fma.rn.f32 	%f5410, %f5408, %f5409, %f5407;
	ld.shared.f32 	%f5411, [%r2876+12];
	ld.global.nc.f32 	%f5412, [%rd397+2816];
	fma.rn.f32 	%f5413, %f5411, %f5412, %f5410;
	ld.shared.f32 	%f5414, [%r2876+16];
	ld.global.nc.f32 	%f5415, [%rd397+3072];
	fma.rn.f32 	%f5416, %f5414, %f5415, %f5413;
	ld.shared.f32 	%f5417, [%r2876+20];
	ld.global.nc.f32 	%f5418, [%rd397+3328];
	fma.rn.f32 	%f5419, %f5417, %f5418, %f5416;
	ld.shared.f32 	%f5420, [%r2876+24];
	ld.global.nc.f32 	%f5421, [%rd397+3584];
	fma.rn.f32 	%f5422, %f5420, %f5421, %f5419;
	ld.shared.f32 	%f5423, [%r2876+28];
	ld.global.nc.f32 	%f5424, [%rd397+3840];
	fma.rn.f32 	%f7492, %f5423, %f5424, %f5422;
	add.s32 	%r2878, %r2878, 16;
	add.s32 	%r2877, %r2877, 1024;
	add.s32 	%r2876, %r2876, 64;
	setp.ne.s32 	%p427, %r2878, 0;
	@%p427 bra 	$L__BB1_601;
$L__BB1_602:
	setp.eq.s32 	%p428, %r38, 0;
	@%p428 bra 	$L__BB1_612;
	setp.lt.u32 	%p429, %r39, 7;
	@%p429 bra 	$L__BB1_605;
	add.s32 	%r2186, %r2880, %r36;
	shl.b32 	%r2187, %r2186, 2;
	mov.u32 	%r2188, shared_mem;
	add.s32 	%r2189, %r2188, %r2187;
	ld.shared.f32 	%f5426, [%r2189];
	shl.b32 	%r2190, %r2880, 6;
	add.s32 	%r2191, %r795, %r2190;
	mul.wide.s32 	%rd398, %r2191, 4;
	add.s64 	%rd399, %rd1, %rd398;
	ld.global.nc.f32 	%f5427, [%rd399];
	fma.rn.f32 	%f5428, %f5426, %f5427, %f7492;
	ld.shared.f32 	%f5429, [%r2189+4];
	ld.global.nc.f32 	%f5430, [%rd399+256];
	fma.rn.f32 	%f5431, %f5429, %f5430, %f5428;
	ld.shared.f32 	%f5432, [%r2189+8];
	ld.global.nc.f32 	%f5433, [%rd399+512];
	fma.rn.f32 	%f5434, %f5432, %f5433, %f5431;
	ld.shared.f32 	%f5435, [%r2189+12];
	ld.global.nc.f32 	%f5436, [%rd399+768];
	fma.rn.f32 	%f5437, %f5435, %f5436, %f5434;
	ld.shared.f32 	%f5438, [%r2189+16];
	ld.global.nc.f32 	%f5439, [%rd399+1024];
	fma.rn.f32 	%f5440, %f5438, %f5439, %f5437;
	ld.shared.f32 	%f5441, [%r2189+20];
	ld.global.nc.f32 	%f5442, [%rd399+1280];
	fma.rn.f32 	%f5443, %f5441, %f5442, %f5440;
	ld.shared.f32 	%f5444, [%r2189+24];
	ld.global.nc.f32 	%f5445, [%rd399+1536];
	fma.rn.f32 	%f5446, %f5444, %f5445, %f5443;
	ld.shared.f32 	%f5447, [%r2189+28];
	ld.global.nc.f32 	%f5448, [%rd399+1792];
	fma.rn.f32 	%f7492, %f5447, %f5448, %f5446;
	add.s32 	%r2880, %r2880, 8;
$L__BB1_605:
	setp.eq.s32 	%p430, %r40, 0;
	@%p430 bra 	$L__BB1_612;
	and.b32  	%r808, %r1134, 3;
	setp.lt.u32 	%p431, %r40, 4;
	@%p431 bra 	$L__BB1_608;
	add.s32 	%r2192, %r2880, %r36;
	shl.b32 	%r2193, %r2192, 2;
	mov.u32 	%r2194, shared_mem;
	add.s32 	%r2195, %r2194, %r2193;
	ld.shared.f32 	%f5450, [%r2195];
	shl.b32 	%r2196, %r2880, 6;
	add.s32 	%r2197, %r795, %r2196;
	mul.wide.s32 	%rd400, %r2197, 4;
	add.s64 	%rd401, %rd1, %rd400;
	ld.global.nc.f32 	%f5451, [%rd401];
	fma.rn.f32 	%f5452, %f5450, %f5451, %f7492;
	ld.shared.f32 	%f5453, [%r2195+4];
	ld.global.nc.f32 	%f5454, [%rd401+256];
	fma.rn.f32 	%f5455, %f5453, %f5454, %f5452;
	ld.shared.f32 	%f5456, [%r2195+8];
	ld.global.nc.f32 	%f5457, [%rd401+512];
	fma.rn.f32 	%f5458, %f5456, %f5457, %f5455;
	ld.shared.f32 	%f5459, [%r2195+12];
	ld.global.nc.f32 	%f5460, [%rd401+768];
	fma.rn.f32 	%f7492, %f5459, %f5460, %f5458;
	add.s32 	%r2880, %r2880, 4;
$L__BB1_608:
	setp.eq.s32 	%p432, %r808, 0;
	@%p432 bra 	$L__BB1_612;
	add.s32 	%r2198, %r2880, %r36;
	shl.b32 	%r2199, %r2198, 2;
	mov.u32 	%r2200, shared_mem;
	add.s32 	%r811, %r2200, %r2199;
	ld.shared.f32 	%f5461, [%r811];
	shl.b32 	%r2201, %r2880, 6;
	add.s32 	%r2202, %r795, %r2201;
	mul.wide.s32 	%rd402, %r2202, 4;
	add.s64 	%rd47, %rd1, %rd402;
	ld.global.nc.f32 	%f5462, [%rd47];
	fma.rn.f32 	%f7492, %f5461, %f5462, %f7492;
	setp.eq.s32 	%p433, %r808, 1;
	@%p433 bra 	$L__BB1_612;
	ld.shared.f32 	%f5463, [%r811+4];
	ld.global.nc.f32 	%f5464, [%rd47+256];
	fma.rn.f32 	%f7492, %f5463, %f5464, %f7492;
	setp.eq.s32 	%p434, %r808, 2;
	@%p434 bra 	$L__BB1_612;
	ld.shared.f32 	%f5465, [%r811+8];
	ld.global.nc.f32 	%f5466, [%rd47+512];
	fma.rn.f32 	%f7492, %f5465, %f5466, %f7492;
$L__BB1_612:
	setp.lt.u32 	%p435, %r37, 15;
	st.global.f32 	[%rd67+180], %f7492;
	add.s32 	%r812, %r2985, 46;
	mov.f32 	%f7500, 0f00000000;
	mov.b32 	%r2886, 0;
	@%p435 bra 	$L__BB1_615;
	and.b32  	%r2886, %r1134, 2147483632;
	neg.s32 	%r2884, %r2886;
	shl.b32 	%r2204, %r36, 2;
	mov.u32 	%r2205, shared_mem;
	add.s32 	%r2206, %r2204, %r2205;
	add.s32 	%r2882, %r2206, 32;
	mov.f32 	%f7500, 0f00000000;
	mov.u32 	%r2883, %r2985;
$L__BB1_614:
	.pragma "nounroll";
	ld.shared.f32 	%f5470, [%r2882+-32];
	add.s32 	%r2207, %r2883, 46;
	mul.wide.s32 	%rd403, %r2207, 4;
	add.s64 	%rd404, %rd1, %rd403;
	ld.global.nc.f32 	%f5471, [%rd404];
	fma.rn.f32 	%f5472, %f5470, %f5471, %f7500;
	ld.shared.f32 	%f5473, [%r2882+-28];
	ld.global.nc.f32 	%f5474, [%rd404+256];
	fma.rn.f32 	%f5475, %f5473, %f5474, %f5472;
	ld.shared.f32 	%f5476, [%r2882+-24];
	ld.global.nc.f32 	%f5477, [%rd404+512];
	fma.rn.f32 	%f5478, %f5476, %f5477, %f5475;
	ld.shared.f32 	%f5479, [%r2882+-20];
	ld.global.nc.f32 	%f5480, [%rd404+768];
	fma.rn.f32 	%f5481, %f5479, %f5480, %f5478;
	ld.shared.f32 	%f5482, [%r2882+-16];
	ld.global.nc.f32 	%f5483, [%rd404+1024];
	fma.rn.f32 	%f5484, %f5482, %f5483, %f5481;
	ld.shared.f32 	%f5485, [%r2882+-12];
	ld.global.nc.f32 	%f5486, [%rd404+1280];
	fma.rn.f32 	%f5487, %f5485, %f5486, %f5484;
	ld.shared.f32 	%f5488, [%r2882+-8];
	ld.global.nc.f32 	%f5489, [%rd404+1536];
	fma.rn.f32 	%f5490, %f5488, %f5489, %f5487;
	ld.shared.f32 	%f5491, [%r2882+-4];
	ld.global.nc.f32 	%f5492, [%rd404+1792];
	fma.rn.f32 	%f5493, %f5491, %f5492, %f5490;
	ld.shared.f32 	%f5494, [%r2882];
	ld.global.nc.f32 	%f5495, [%rd404+2048];
	fma.rn.f32 	%f5496, %f5494, %f5495, %f5493;
	ld.shared.f32 	%f5497, [%r2882+4];
	ld.global.nc.f32 	%f5498, [%rd404+2304];
	fma.rn.f32 	%f5499, %f5497, %f5498, %f5496;
	ld.shared.f32 	%f5500, [%r2882+8];
	ld.global.nc.f32 	%f5501, [%rd404+2560];
	fma.rn.f32 	%f5502, %f5500, %f5501, %f5499;
	ld.shared.f32 	%f5503, [%r2882+12];
	ld.global.nc.f32 	%f5504, [%rd404+2816];
	fma.rn.f32 	%f5505, %f5503, %f5504, %f5502;
	ld.shared.f32 	%f5506, [%r2882+16];
	ld.global.nc.f32 	%f5507, [%rd404+3072];
	fma.rn.f32 	%f5508, %f5506, %f5507, %f5505;
	ld.shared.f32 	%f5509, [%r2882+20];
	ld.global.nc.f32 	%f5510, [%rd404+3328];
	fma.rn.f32 	%f5511, %f5509, %f5510, %f5508;
	ld.shared.f32 	%f5512, [%r2882+24];
	ld.global.nc.f32 	%f5513, [%rd404+3584];
	fma.rn.f32 	%f5514, %f5512, %f5513, %f5511;
	ld.shared.f32 	%f5515, [%r2882+28];
	ld.global.nc.f32 	%f5516, [%rd404+3840];
	fma.rn.f32 	%f7500, %f5515, %f5516, %f5514;
	add.s32 	%r2884, %r2884, 16;
	add.s32 	%r2883, %r2883, 1024;
	add.s32 	%r2882, %r2882, 64;
	setp.ne.s32 	%p436, %r2884, 0;
	@%p436 bra 	$L__BB1_614;
$L__BB1_615:
	setp.eq.s32 	%p437, %r38, 0;
	@%p437 bra 	$L__BB1_625;
	setp.lt.u32 	%p438, %r39, 7;
	@%p438 bra 	$L__BB1_618;
	add.s32 	%r2208, %r2886, %r36;
	shl.b32 	%r2209, %r2208, 2;
	mov.u32 	%r2210, shared_mem;
	add.s32 	%r2211, %r2210, %r2209;
	ld.shared.f32 	%f5518, [%r2211];
	shl.b32 	%r2212, %r2886, 6;
	add.s32 	%r2213, %r812, %r2212;
	mul.wide.s32 	%rd405, %r2213, 4;
	add.s64 	%rd406, %rd1, %rd405;
	ld.global.nc.f32 	%f5519, [%rd406];
	fma.rn.f32 	%f5520, %f5518, %f5519, %f7500;
	ld.shared.f32 	%f5521, [%r2211+4];
	ld.global.nc.f32 	%f5522, [%rd406+256];
	fma.rn.f32 	%f5523, %f5521, %f5522, %f5520;
	ld.shared.f32 	%f5524, [%r2211+8];
	ld.global.nc.f32 	%f5525, [%rd406+512];
	fma.rn.f32 	%f5526, %f5524, %f5525, %f5523;
	ld.shared.f32 	%f5527, [%r2211+12];
	ld.global.nc.f32 	%f5528, [%rd406+768];
	fma.rn.f32 	%f5529, %f5527, %f5528, %f5526;
	ld.shared.f32 	%f5530, [%r2211+16];
	ld.global.nc.f32 	%f5531, [%rd406+1024];
	fma.rn.f32 	%f5532, %f5530, %f5531, %f5529;
	ld.shared.f32 	%f5533, [%r2211+20];
	ld.global.nc.f32 	%f5534, [%rd406+1280];
	fma.rn.f32 	%f5535, %f5533, %f5534, %f5532;
	ld.shared.f32 	%f5536, [%r2211+24];
	ld.global.nc.f32 	%f5537, [%rd406+1536];
	fma.rn.f32 	%f5538, %f5536, %f5537, %f5535;
	ld.shared.f32 	%f5539, [%r2211+28];
	ld.global.nc.f32 	%f5540, [%rd406+1792];
	fma.rn.f32 	%f7500, %f5539, %f5540, %f5538;
	add.s32 	%r2886, %r2886, 8;
$L__BB1_618:
	setp.eq.s32 	%p439, %r40, 0;
	@%p439 bra 	$L__BB1_625;
	and.b32  	%r825, %r1134, 3;
	setp.lt.u32 	%p440, %r40, 4;
	@%p440 bra 	$L__BB1_621;
	add.s32 	%r2214, %r2886, %r36;
	shl.b32 	%r2215, %r2214, 2;
	mov.u32 	%r2216, shared_mem;
	add.s32 	%r2217, %r2216, %r2215;
	ld.shared.f32 	%f5542, [%r2217];
	shl.b32 	%r2218, %r2886, 6;
	add.s32 	%r2219, %r812, %r2218;
	mul.wide.s32 	%rd407, %r2219, 4;
	add.s64 	%rd408, %rd1, %rd407;
	ld.global.nc.f32 	%f5543, [%rd408];
	fma.rn.f32 	%f5544, %f5542, %f5543, %f7500;
	ld.shared.f32 	%f5545, [%r2217+4];
	ld.global.nc.f32 	%f5546, [%rd408+256];
	fma.rn.f32 	%f5547, %f5545, %f5546, %f5544;
	ld.shared.f32 	%f5548, [%r2217+8];
	ld.global.nc.f32 	%f5549, [%rd408+512];
	fma.rn.f32 	%f5550, %f5548, %f5549, %f5547;
	ld.shared.f32 	%f5551, [%r2217+12];
	ld.global.nc.f32 	%f5552, [%rd408+768];
	fma.rn.f32 	%f7500, %f5551, %f5552, %f5550;
	add.s32 	%r2886, %r2886, 4;
$L__BB1_621:
	setp.eq.s32 	%p441, %r825, 0;
	@%p441 bra 	$L__BB1_625;
	add.s32 	%r2220, %r2886, %r36;
	shl.b32 	%r2221, %r2220, 2;
	mov.u32 	%r2222, shared_mem;
	add.s32 	%r828, %r2222, %r2221;
	ld.shared.f32 	%f5553, [%r828];
	shl.b32 	%r2223, %r2886, 6;
	add.s32 	%r2224, %r812, %r2223;
	mul.wide.s32 	%rd409, %r2224, 4;
	add.s64 	%rd48, %rd1, %rd409;
	ld.global.nc.f32 	%f5554, [%rd48];
	fma.rn.f32 	%f7500, %f5553, %f5554, %f7500;
	setp.eq.s32 	%p442, %r825, 1;
	@%p442 bra 	$L__BB1_625;
	ld.shared.f32 	%f5555, [%r828+4];
	ld.global.nc.f32 	%f5556, [%rd48+256];
	fma.rn.f32 	%f7500, %f5555, %f5556, %f7500;
	setp.eq.s32 	%p443, %r825, 2;
	@%p443 bra 	$L__BB1_625;
	ld.shared.f32 	%f5557, [%r828+8];
	ld.global.nc.f32 	%f5558, [%rd48+512];
	fma.rn.f32 	%f7500, %f5557, %f5558, %f7500;
$L__BB1_625:
	setp.lt.u32 	%p444, %r37, 15;
	st.global.f32 	[%rd67+184], %f7500;
	add.s32 	%r829, %r2985, 47;
	mov.f32 	%f7508, 0f00000000;
	mov.b32 	%r2892, 0;
	@%p444 bra 	$L__BB1_628;
	and.b32  	%r2892, %r1134, 2147483632;
	neg.s32 	%r2890, %r2892;
	shl.b32 	%r2226, %r36, 2;
	mov.u32 	%r2227, shared_mem;
	add.s32 	%r2228, %r2226, %r2227;
	add.s32 	%r2888, %r2228, 32;
	mov.f32 	%f7508, 0f00000000;
	mov.u32 	%r2889, %r2985;
$L__BB1_627:
	.pragma "nounroll";
	ld.shared.f32 	%f5562, [%r2888+-32];
	add.s32 	%r2229, %r2889, 47;
	mul.wide.s32 	%rd410, %r2229, 4;
	add.s64 	%rd411, %rd1, %rd410;
	ld.global.nc.f32 	%f5563, [%rd411];
	fma.rn.f32 	%f5564, %f5562, %f5563, %f7508;
	ld.shared.f32 	%f5565, [%r2888+-28];
	ld.global.nc.f32 	%f5566, [%rd411+256];
	fma.rn.f32 	%f5567, %f5565, %f5566, %f5564;
	ld.shared.f32 	%f5568, [%r2888+-24];
	ld.global.nc.f32 	%f5569, [%rd411+512];
	fma.rn.f32 	%f5570, %f5568, %f5569, %f5567;
	ld.shared.f32 	%f5571, [%r2888+-20];
	ld.global.nc.f32 	%f5572, [%rd411+768];
	fma.rn.f32 	%f5573, %f5571, %f5572, %f5570;
	ld.shared.f32 	%f5574, [%r2888+-16];
	ld.global.nc.f32 	%f5575, [%rd411+1024];
	fma.rn.f32 	%f5576, %f5574, %f5575, %f5573;
	ld.shared.f32 	%f5577, [%r2888+-12];
	ld.global.nc.f32 	%f5578, [%rd411+1280];
	fma.rn.f32 	%f5579, %f5577, %f5578, %f5576;
	ld.shared.f32 	%f5580, [%r2888+-8];
	ld.global.nc.f32 	%f5581, [%rd411+1536];
	fma.rn.f32 	%f5582, %f5580, %f5581, %f5579;
	ld.shared.f32 	%f5583, [%r2888+-4];
	ld.global.nc.f32 	%f5584, [%rd411+1792];
	fma.rn.f32 	%f5585, %f5583, %f5584, %f5582;
	ld.shared.f32 	%f5586, [%r2888];
	ld.global.nc.f32 	%f5587, [%rd411+2048];
	fma.rn.f32 	%f5588, %f5586, %f5587, %f5585;
	ld.shared.f32 	%f5589, [%r2888+4];
	ld.global.nc.f32 	%f5590, [%rd411+2304];
	fma.rn.f32 	%f5591, %f5589, %f5590, %f5588;
	ld.shared.f32 	%f5592, [%r2888+8];
	ld.global.nc.f32 	%f5593, [%rd411+2560];
	fma.rn.f32 	%f5594, %f5592, %f5593, %f5591;
	ld.shared.f32 	%f5595, [%r2888+12];
	ld.global.nc.f32 	%f5596, [%rd411+2816];
	fma.rn.f32 	%f5597, %f5595, %f5596, %f5594;
	ld.shared.f32 	%f5598, [%r2888+16];
	ld.global.nc.f32 	%f5599, [%rd411+3072];
	fma.rn.f32 	%f5600, %f5598, %f5599, %f5597;
	ld.shared.f32 	%f5601, [%r2888+20];
	ld.global.nc.f32 	%f5602, [%rd411+3328];
	fma.rn.f32 	%f5603, %f5601, %f5602, %f5600;
	ld.shared.f32 	%f5604, [%r2888+24];
	ld.global.nc.f32 	%f5605, [%rd411+3584];
	fma.rn.f32 	%f5606, %f5604, %f5605, %f5603;
	ld.shared.f32 	%f5607, [%r2888+28];
	ld.global.nc.f32 	%f5608, [%rd411+3840];
	fma.rn.f32 	%f7508, %f5607, %f5608, %f5606;
	add.s32 	%r2890, %r2890, 16;
	add.s32 	%r2889, %r2889, 1024;
	add.s32 	%r2888, %r2888, 64;
	setp.ne.s32 	%p445, %r2890, 0;
	@%p445 bra 	$L__BB1_627;
$L__BB1_628:
	setp.eq.s32 	%p446, %r38, 0;
	@%p446 bra 	$L__BB1_638;
	setp.lt.u32 	%p447, %r39, 7;
	@%p447 bra 	$L__BB1_631;
	add.s32 	%r2230, %r2892, %r36;
	shl.b32 	%r2231, %r2230, 2;
	mov.u32 	%r2232, shared_mem;
	add.s32 	%r2233, %r2232, %r2231;
	ld.shared.f32 	%f5610, [%r2233];
	shl.b32 	%r2234, %r2892, 6;
	add.s32 	%r2235, %r829, %r2234;
	mul.wide.s32 	%rd412, %r2235, 4;
	add.s64 	%rd413, %rd1, %rd412;
	ld.global.nc.f32 	%f5611, [%rd413];
	fma.rn.f32 	%f5612, %f5610, %f5611, %f7508;
	ld.shared.f32 	%f5613, [%r2233+4];
	ld.global.nc.f32 	%f5614, [%rd413+256];
	fma.rn.f32 	%f5615, %f5613, %f5614, %f5612;
	ld.shared.f32 	%f5616, [%r2233+8];
	ld.global.nc.f32 	%f5617, [%rd413+512];
	fma.rn.f32 	%f5618, %f5616, %f5617, %f5615;
	ld.shared.f32 	%f5619, [%r2233+12];
	ld.global.nc.f32 	%f5620, [%rd413+768];
	fma.rn.f32 	%f5621, %f5619, %f5620, %f5618;
	ld.shared.f32 	%f5622, [%r2233+16];
	ld.global.nc.f32 	%f5623, [%rd413+1024];
	fma.rn.f32 	%f5624, %f5622, %f5623, %f5621;
	ld.shared.f32 	%f5625, [%r2233+20];
	ld.global.nc.f32 	%f5626, [%rd413+1280];
	fma.rn.f32 	%f5627, %f5625, %f5626, %f5624;
	ld.shared.f32 	%f5628, [%r2233+24];
	ld.global.nc.f32 	%f5629, [%rd413+1536];
	fma.rn.f32 	%f5630, %f5628, %f5629, %f5627;
	ld.shared.f32 	%f5631, [%r2233+28];
	ld.global.nc.f32 	%f5632, [%rd413+1792];
	fma.rn.f32 	%f7508, %f5631, %f5632, %f5630;
	add.s32 	%r2892, %r2892, 8;
$L__BB1_631:
	setp.eq.s32 	%p448, %r40, 0;
	@%p448 bra 	$L__BB1_638;
	and.b32  	%r842, %r1134, 3;
	setp.lt.u32 	%p449, %r40, 4;
	@%p449 bra 	$L__BB1_634;
	add.s32 	%r2236, %r2892, %r36;
	shl.b32 	%r2237, %r2236, 2;
	mov.u32 	%r2238, shared_mem;
	add.s32 	%r2239, %r2238, %r2237;
	ld.shared.f32 	%f5634, [%r2239];
	shl.b32 	%r2240, %r2892, 6;
	add.s32 	%r2241, %r829, %r2240;
	mul.wide.s32 	%rd414, %r2241, 4;
	add.s64 	%rd415, %rd1, %rd414;
	ld.global.nc.f32 	%f5635, [%rd415];
	fma.rn.f32 	%f5636, %f5634, %f5635, %f7508;
	ld.shared.f32 	%f5637, [%r2239+4];
	ld.global.nc.f32 	%f5638, [%rd415+256];
	fma.rn.f32 	%f5639, %f5637, %f5638, %f5636;
	ld.shared.f32 	%f5640, [%r2239+8];
	ld.global.nc.f32 	%f5641, [%rd415+512];
	fma.rn.f32 	%f5642, %f5640, %f5641, %f5639;
	ld.shared.f32 	%f5643, [%r2239+12];
	ld.global.nc.f32 	%f5644, [%rd415+768];
	fma.rn.f32 	%f7508, %f5643, %f5644, %f5642;
	add.s32 	%r2892, %r2892, 4;
$L__BB1_634:
	setp.eq.s32 	%p450, %r842, 0;
	@%p450 bra 	$L__BB1_638;
	add.s32 	%r2242, %r2892, %r36;
	shl.b32 	%r2243, %r2242, 2;
	mov.u32 	%r2244, shared_mem;
	add.s32 	%r845, %r2244, %r2243;
	ld.shared.f32 	%f5645, [%r845];
	shl.b32 	%r2245, %r2892, 6;
	add.s32 	%r2246, %r829, %r2245;
	mul.wide.s32 	%rd416, %r2246, 4;
	add.s64 	%rd49, %rd1, %rd416;
	ld.global.nc.f32 	%f5646, [%rd49];
	fma.rn.f32 	%f7508, %f5645, %f5646, %f7508;
	setp.eq.s32 	%p451, %r842, 1;
	@%p451 bra 	$L__BB1_638;
	ld.shared.f32 	%f5647, [%r845+4];
	ld.global.nc.f32 	%f5648, [%rd49+256];
	fma.rn.f32 	%f7508, %f5647, %f5648, %f7508;
	setp.eq.s32 	%p452, %r842, 2;
	@%p452 bra 	$L__BB1_638;
	ld.shared.f32 	%f5649, [%r845+8];
	ld.global.nc.f32 	%f5650, [%rd49+512];
	fma.rn.f32 	%f7508, %f5649, %f5650, %f7508;
$L__BB1_638:
	setp.lt.u32 	%p453, %r37, 15;
	st.global.f32 	[%rd67+188], %f7508;
	add.s32 	%r846, %r2985, 48;
	mov.f32 	%f7516, 0f00000000;
	mov.b32 	%r2898, 0;
	@%p453 bra 	$L__BB1_641;
	and.b32  	%r2898, %r1134, 2147483632;
	neg.s32 	%r2896, %r2898;
	shl.b32 	%r2248, %r36, 2;
	mov.u32 	%r2249, shared_mem;
	add.s32 	%r2250, %r2248, %r2249;
	add.s32 	%r2894, %r2250, 32;
	mov.f32 	%f7516, 0f00000000;
	mov.u32 	%r2895, %r2985;
$L__BB1_640:
	.pragma "nounroll";
	ld.shared.f32 	%f5654, [%r2894+-32];
	add.s32 	%r2251, %r2895, 48;
	mul.wide.s32 	%rd417, %r2251, 4;
	add.s64 	%rd418, %rd1, %rd417;
	ld.global.nc.f32 	%f5655, [%rd418];
	fma.rn.f32 	%f5656, %f5654, %f5655, %f7516;
	ld.shared.f32 	%f5657, [%r2894+-28];
	ld.global.nc.f32 	%f5658, [%rd418+256];
	fma.rn.f32 	%f5659, %f5657, %f5658, %f5656;
	ld.shared.f32 	%f5660, [%r2894+-24];
	ld.global.nc.f32 	%f5661, [%rd418+512];
	fma.rn.f32 	%f5662, %f5660, %f5661, %f5659;
	ld.shared.f32 	%f5663, [%r2894+-20];
	ld.global.nc.f32 	%f5664, [%rd418+768];
	fma.rn.f32 	%f5665, %f5663, %f5664, %f5662;
	ld.shared.f32 	%f5666, [%r2894+-16];
	ld.global.nc.f32 	%f5667, [%rd418+1024];
	fma.rn.f32 	%f5668, %f5666, %f5667, %f5665;
	ld.shared.f32 	%f5669, [%r2894+-12];
	ld.global.nc.f32 	%f5670, [%rd418+1280];
	fma.rn.f32 	%f5671, %f5669, %f5670, %f5668;
	ld.shared.f32 	%f5672, [%r2894+-8];
	ld.global.nc.f32 	%f5673, [%rd418+1536];
	fma.rn.f32 	%f5674, %f5672, %f5673, %f5671;
	ld.shared.f32 	%f5675, [%r2894+-4];
	ld.global.nc.f32 	%f5676, [%rd418+1792];
	fma.rn.f32 	%f5677, %f5675, %f5676, %f5674;
	ld.shared.f32 	%f5678, [%r2894];
	ld.global.nc.f32 	%f5679, [%rd418+2048];
	fma.rn.f32 	%f5680, %f5678, %f5679, %f5677;
	ld.shared.f32 	%f5681, [%r2894+4];
	ld.global.nc.f32 	%f5682, [%rd418+2304];
	fma.rn.f32 	%f5683, %f5681, %f5682, %f5680;
	ld.shared.f32 	%f5684, [%r2894+8];
	ld.global.nc.f32 	%f5685, [%rd418+2560];
	fma.rn.f32 	%f5686, %f5684, %f5685, %f5683;
	ld.shared.f32 	%f5687, [%r2894+12];
	ld.global.nc.f32 	%f5688, [%rd418+2816];
	fma.rn.f32 	%f5689, %f5687, %f5688, %f5686;
	ld.shared.f32 	%f5690, [%r2894+16];
	ld.global.nc.f32 	%f5691, [%rd418+3072];
	fma.rn.f32 	%f5692, %f5690, %f5691, %f5689;
	ld.shared.f32 	%f5693, [%r2894+20];
	ld.global.nc.f32 	%f5694, [%rd418+3328];
	fma.rn.f32 	%f5695, %f5693, %f5694, %f5692;
	ld.shared.f32 	%f5696, [%r2894+24];
	ld.global.nc.f32 	%f5697, [%rd418+3584];
	fma.rn.f32 	%f5698, %f5696, %f5697, %f5695;
	ld.shared.f32 	%f5699, [%r2894+28];
	ld.global.nc.f32 	%f5700, [%rd418+3840];
	fma.rn.f32 	%f7516, %f5699, %f5700, %f5698;
	add.s32 	%r2896, %r2896, 16;
	add.s32 	%r2895, %r2895, 1024;
	add.s32 	%r2894, %r2894, 64;
	setp.ne.s32 	%p454, %r2896, 0;
	@%p454 bra 	$L__BB1_640;
$L__BB1_641:
	setp.eq.s32 	%p455, %r38, 0;
	@%p455 bra 	$L__BB1_651;
	setp.lt.u32 	%p456, %r39, 7;
	@%p456 bra 	$L__BB1_644;
	add.s32 	%r2252, %r2898, %r36;
	shl.b32 	%r2253, %r2252, 2;
	mov.u32 	%r2254, shared_mem;
	add.s32 	%r2255, %r2254, %r2253;
	ld.shared.f32 	%f5702, [%r2255];
	shl.b32 	%r2256, %r2898, 6;
	add.s32 	%r2257, %r846, %r2256;
	mul.wide.s32 	%rd419, %r2257, 4;
	add.s64 	%rd420, %rd1, %rd419;
	ld.global.nc.f32 	%f5703, [%rd420];
	fma.rn.f32 	%f5704, %f5702, %f5703, %f7516;
	ld.shared.f32 	%f5705, [%r2255+4];
	ld.global.nc.f32 	%f5706, [%rd420+256];
	fma.rn.f32 	%f5707, %f5705, %f5706, %f5704;
	ld.shared.f32 	%f5708, [%r2255+8];
	ld.global.nc.f32 	%f5709, [%rd420+512];
	fma.rn.f32 	%f5710, %f5708, %f5709, %f5707;
	ld.shared.f32 	%f5711, [%r2255+12];
	ld.global.nc.f32 	%f5712, [%rd420+768];
	fma.rn.f32 	%f5713, %f5711, %f5712, %f5710;
	ld.shared.f32 	%f5714, [%r2255+16];
	ld.global.nc.f32 	%f5715, [%rd420+1024];
	fma.rn.f32 	%f5716, %f5714, %f5715, %f5713;
	ld.shared.f32 	%f5717, [%r2255+20];
	ld.global.nc.f32 	%f5718, [%rd420+1280];
	fma.rn.f32 	%f5719, %f5717, %f5718, %f5716;
	ld.shared.f32 	%f5720, [%r2255+24];
	ld.global.nc.f32 	%f5721, [%rd420+1536];
	fma.rn.f32 	%f5722, %f5720, %f5721, %f5719;
	ld.shared.f32 	%f5723, [%r2255+28];
	ld.global.nc.f32 	%f5724, [%rd420+1792];
	fma.rn.f32 	%f7516, %f5723, %f5724, %f5722;
	add.s32 	%r2898, %r2898, 8;
$L__BB1_644:
	setp.eq.s32 	%p457, %r40, 0;
	@%p457 bra 	$L__BB1_651;
	and.b32  	%r859, %r1134, 3;
	setp.lt.u32 	%p458, %r40, 4;
	@%p458 bra 	$L__BB1_647;
	add.s32 	%r2258, %r2898, %r36;
	shl.b32 	%r2259, %r2258, 2;
	mov.u32 	%r2260, shared_mem;
	add.s32 	%r2261, %r2260, %r2259;
	ld.shared.f32 	%f5726, [%r2261];
	shl.b32 	%r2262, %r2898, 6;
	add.s32 	%r2263, %r846, %r2262;
	mul.wide.s32 	%rd421, %r2263, 4;
	add.s64 	%rd422, %rd1, %rd421;
	ld.global.nc.f32 	%f5727, [%rd422];
	fma.rn.f32 	%f5728, %f5726, %f5727, %f7516;
	ld.shared.f32 	%f5729, [%r2261+4];
	ld.global.nc.f32 	%f5730, [%rd422+256];
	fma.rn.f32 	%f5731, %f5729, %f5730, %f5728;
	ld.shared.f32 	%f5732, [%r2261+8];
	ld.global.nc.f32 	%f5733, [%rd422+512];
	fma.rn.f32 	%f5734, %f5732, %f5733, %f5731;
	ld.shared.f32 	%f5735, [%r2261+12];
	ld.global.nc.f32 	%f5736, [%rd422+768];
	fma.rn.f32 	%f7516, %f5735, %f5736, %f5734;
	add.s32 	%r2898, %r2898, 4;
$L__BB1_647:
	setp.eq.s32 	%p459, %r859, 0;
	@%p459 bra 	$L__BB1_651;
	add.s32 	%r2264, %r2898, %r36;
	shl.b32 	%r2265, %r2264, 2;
	mov.u32 	%r2266, shared_mem;
	add.s32 	%r862, %r2266, %r2265;
	ld.shared.f32 	%f5737, [%r862];
	shl.b32 	%r2267, %r2898, 6;
	add.s32 	%r2268, %r846, %r2267;
	mul.wide.s32 	%rd423, %r2268, 4;
	add.s64 	%rd50, %rd1, %rd423;
	ld.global.nc.f32 	%f5738, [%rd50];
	fma.rn.f32 	%f7516, %f5737, %f5738, %f7516;
	setp.eq.s32 	%p460, %r859, 1;
	@%p460 bra 	$L__BB1_651;
	ld.shared.f32 	%f5739, [%r862+4];
	ld.global.nc.f32 	%f5740, [%rd50+256];
	fma.rn.f32 	%f7516, %f5739, %f5740, %f7516;
	setp.eq.s32 	%p461, %r859, 2;
	@%p461 bra 	$L__BB1_651;
	ld.shared.f32 	%f5741, [%r862+8];
	ld.global.nc.f32 	%f5742, [%rd50+512];
	fma.rn.f32 	%f7516, %f5741, %f5742, %f7516;
$L__BB1_651:
	setp.lt.u32 	%p462, %r37, 15;
	st.global.f32 	[%rd67+192], %f7516;
	add.s32 	%r863, %r2985, 49;
	mov.f32 	%f7524, 0f00000000;
	mov.b32 	%r2904, 0;
	@%p462 bra 	$L__BB1_654;
	and.b32  	%r2904, %r1134, 2147483632;
	neg.s32 	%r2902, %r2904;
	shl.b32 	%r2270, %r36, 2;
	mov.u32 	%r2271, shared_mem;
	add.s32 	%r2272, %r2270, %r2271;
	add.s32 	%r2900, %r2272, 32;
	mov.f32 	%f7524, 0f00000000;
	mov.u32 	%r2901, %r2985;
$L__BB1_653:
	.pragma "nounroll";
	ld.shared.f32 	%f5746, [%r2900+-32];
	add.s32 	%r2273, %r2901, 49;
	mul.wide.s32 	%rd424, %r2273, 4;
	add.s64 	%rd425, %rd1, %rd424;
	ld.global.nc.f32 	%f5747, [%rd425];
	fma.rn.f32 	%f5748, %f5746, %f5747, %f7524;
	ld.shared.f32 	%f5749, [%r2900+-28];
	ld.global.nc.f32 	%f5750, [%rd425+256];
	fma.rn.f32 	%f5751, %f5749, %f5750, %f5748;
	ld.shared.f32 	%f5752, [%r2900+-24];
	ld.global.nc.f32 	%f5753, [%rd425+512];
	fma.rn.f32 	%f5754, %f5752, %f5753, %f5751;
	ld.shared.f32 	%f5755, [%r2900+-20];
	ld.global.nc.f32 	%f5756, [%rd425+768];
	fma.rn.f32 	%f5757, %f5755, %f5756, %f5754;
	ld.shared.f32 	%f5758, [%r2900+-16];
	ld.global.nc.f32 	%f5759, [%rd425+1024];
	fma.rn.f32 	%f5760, %f5758, %f5759, %f5757;
	ld.shared.f32 	%f5761, [%r2900+-12];
	ld.global.nc.f32 	%f5762, [%rd425+1280];
	fma.rn.f32 	%f5763, %f5761, %f5762, %f5760;
	ld.shared.f32 	%f5764, [%r2900+-8];
	ld.global.nc.f32 	%f5765, [%rd425+1536];
	fma.rn.f32 	%f5766, %f5764, %f5765, %f5763;
	ld.shared.f32 	%f5767, [%r2900+-4];
	ld.global.nc.f32 	%f5768, [%rd425+1792];
	fma.rn.f32 	%f5769, %f5767, %f5768, %f5766;
	ld.shared.f32 	%f5770, [%r2900];
	ld.global.nc.f32 	%f5771, [%rd425+2048];
	fma.rn.f32 	%f5772, %f5770, %f5771, %f5769;
	ld.shared.f32 	%f5773, [%r2900+4];
	ld.global.nc.f32 	%f5774, [%rd425+2304];
	fma.rn.f32 	%f5775, %f5773, %f5774, %f5772;
	ld.shared.f32 	%f5776, [%r2900+8];
	ld.global.nc.f32 	%f5777, [%rd425+2560];
	fma.rn.f32 	%f5778, %f5776, %f5777, %f5775;
	ld.shared.f32 	%f5779, [%r2900+12];
	ld.global.nc.f32 	%f5780, [%rd425+2816];
	fma.rn.f32 	%f5781, %f5779, %f5780, %f5778;
	ld.shared.f32 	%f5782, [%r2900+16];
	ld.global.nc.f32 	%f5783, [%rd425+3072];
	fma.rn.f32 	%f5784, %f5782, %f5783, %f5781;
	ld.shared.f32 	%f5785, [%r2900+20];
	ld.global.nc.f32 	%f5786, [%rd425+3328];
	fma.rn.f32 	%f5787, %f5785, %f5786, %f5784;
	ld.shared.f32 	%f5788, [%r2900+24];
	ld.global.nc.f32 	%f5789, [%rd425+3584];
	fma.rn.f32 	%f5790, %f5788, %f5789, %f5787;
	ld.shared.f32 	%f5791, [%r2900+28];
	ld.global.nc.f32 	%f5792, [%rd425+3840];
	fma.rn.f32 	%f7524, %f5791, %f5792, %f5790;
	add.s32 	%r2902, %r2902, 16;
	add.s32 	%r2901, %r2901, 1024;
	add.s32 	%r2900, %r2900, 64;
	setp.ne.s32 	%p463, %r2902, 0;
	@%p463 bra 	$L__BB1_653;
$L__BB1_654:
	setp.eq.s32 	%p464, %r38, 0;
	@%p464 bra 	$L__BB1_664;
	setp.lt.u32 	%p465, %r39, 7;
	@%p465 bra 	$L__BB1_657;
	add.s32 	%r2274, %r2904, %r36;
	shl.b32 	%r2275, %r2274, 2;
	mov.u32 	%r2276, shared_mem;
	add.s32 	%r2277, %r2276, %r2275;
	ld.shared.f32 	%f5794, [%r2277];
	shl.b32 	%r2278, %r2904, 6;
	add.s32 	%r2279, %r863, %r2278;
	mul.wide.s32 	%rd426, %r2279, 4;
	add.s64 	%rd427, %rd1, %rd426;
	ld.global.nc.f32 	%f5795, [%rd427];
	fma.rn.f32 	%f5796, %f5794, %f5795, %f7524;
	ld.shared.f32 	%f5797, [%r2277+4];
	ld.global.nc.f32 	%f5798, [%rd427+256];
	fma.rn.f32 	%f5799, %f5797, %f5798, %f5796;
	ld.shared.f32 	%f5800, [%r2277+8];
	ld.global.nc.f32 	%f5801, [%rd427+512];
	fma.rn.f32 	%f5802, %f5800, %f5801, %f5799;
	ld.shared.f32 	%f5803, [%r2277+12];
	ld.global.nc.f32 	%f5804, [%rd427+768];
	fma.rn.f32 	%f5805, %f5803, %f5804, %f5802;
	ld.shared.f32 	%f5806, [%r2277+16];
	ld.global.nc.f32 	%f5807, [%rd427+1024];
	fma.rn.f32 	%f5808, %f5806, %f5807, %f5805;
	ld.shared.f32 	%f5809, [%r2277+20];
	ld.global.nc.f32 	%f5810, [%rd427+1280];
	fma.rn.f32 	%f5811, %f5809, %f5810, %f5808;
	ld.shared.f32 	%f5812, [%r2277+24];
	ld.global.nc.f32 	%f5813, [%rd427+1536];
	fma.rn.f32 	%f5814, %f5812, %f5813, %f5811;
	ld.shared.f32 	%f5815, [%r2277+28];
	ld.global.nc.f32 	%f5816, [%rd427+1792];
	fma.rn.f32 	%f7524, %f5815, %f5816, %f5814;
	add.s32 	%r2904, %r2904, 8;
$L__BB1_657:
	setp.eq.s32 	%p466, %r40, 0;
	@%p466 bra 	$L__BB1_664;
	and.b32  	%r876, %r1134, 3;
	setp.lt.u32 	%p467, %r40, 4;
	@%p467 bra 	$L__BB1_660;
	add.s32 	%r2280, %r2904, %r36;
	shl.b32 	%r2281, %r2280, 2;
	mov.u32 	%r2282, shared_mem;
	add.s32 	%r2283, %r2282, %r2281;
	ld.shared.f32 	%f5818, [%r2283];
	shl.b32 	%r2284, %r2904, 6;
	add.s32 	%r2285, %r863, %r2284;
	mul.wide.s32 	%rd428, %r2285, 4;
	add.s64 	%rd429, %rd1, %rd428;
	ld.global.nc.f32 	%f5819, [%rd429];
	fma.rn.f32 	%f5820, %f5818, %f5819, %f7524;
	ld.shared.f32 	%f5821, [%r2283+4];
	ld.global.nc.f32 	%f5822, [%rd429+256];
	fma.rn.f32 	%f5823, %f5821, %f5822, %f5820;
	ld.shared.f32 	%f5824, [%r2283+8];
	ld.global.nc.f32 	%f5825, [%rd429+512];
	fma.rn.f32 	%f5826, %f5824, %f5825, %f5823;
	ld.shared.f32 	%f5827, [%r2283+12];
	ld.global.nc.f32 	%f5828, [%rd429+768];
	fma.rn.f32 	%f7524, %f5827, %f5828, %f5826;
	add.s32 	%r2904, %r2904, 4;
$L__BB1_660:
	setp.eq.s32 	%p468, %r876, 0;
	@%p468 bra 	$L__BB1_664;
	add.s32 	%r2286, %r2904, %r36;
	shl.b32 	%r2287, %r2286, 2;
	mov.u32 	%r2288, shared_mem;
	add.s32 	%r879, %r2288, %r2287;
	ld.shared.f32 	%f5829, [%r879];
	shl.b32 	%r2289, %r2904, 6;
	add.s32 	%r2290, %r863, %r2289;
	mul.wide.s32 	%rd430, %r2290, 4;
	add.s64 	%rd51, %rd1, %rd430;
	ld.global.nc.f32 	%f5830, [%rd51];
	fma.rn.f32 	%f7524, %f5829, %f5830, %f7524;
	setp.eq.s32 	%p469, %r876, 1;
	@%p469 bra 	$L__BB1_664;
	ld.shared.f32 	%f5831, [%r879+4];
	ld.global.nc.f32 	%f5832, [%rd51+256];
	fma.rn.f32 	%f7524, %f5831, %f5832, %f7524;
	setp.eq.s32 	%p470, %r876, 2;
	@%p470 bra 	$L__BB1_664;
	ld.shared.f32 	%f5833, [%r879+8];
	ld.global.nc.f32 	%f5834, [%rd51+512];
	fma.rn.f32 	%f7524, %f5833, %f5834, %f7524;
$L__BB1_664:
	setp.lt.u32 	%p471, %r37, 15;
	st.global.f32 	[%rd67+196], %f7524;
	add.s32 	%r880, %r2985, 50;
	mov.f32 	%f7532, 0f00000000;
	mov.b32 	%r2910, 0;
	@%p471 bra 	$L__BB1_667;
	and.b32  	%r2910, %r1134, 2147483632;
	neg.s32 	%r2908, %r2910;
	shl.b32 	%r2292, %r36, 2;
	mov.u32 	%r2293, shared_mem;
	add.s32 	%r2294, %r2292, %r2293;
	add.s32 	%r2906, %r2294, 32;
	mov.f32 	%f7532, 0f00000000;
	mov.u32 	%r2907, %r2985;
$L__BB1_666:
	.pragma "nounroll";
	ld.shared.f32 	%f5838, [%r2906+-32];
	add.s32 	%r2295, %r2907, 50;
	mul.wide.s32 	%rd431, %r2295, 4;
	add.s64 	%rd432, %rd1, %rd431;
	ld.global.nc.f32 	%f5839, [%rd432];
	fma.rn.f32 	%f5840, %f5838, %f5839, %f7532;
	ld.shared.f32 	%f5841, [%r2906+-28];
	ld.global.nc.f32 	%f5842, [%rd432+256];
	fma.rn.f32 	%f5843, %f5841, %f5842, %f5840;
	ld.shared.f32 	%f5844, [%r2906+-24];
	ld.global.nc.f32 	%f5845, [%rd432+512];
	fma.rn.f32 	%f5846, %f5844, %f5845, %f5843;
	ld.shared.f32 	%f5847, [%r2906+-20];
	ld.global.nc.f32 	%f5848, [%rd432+768];
	fma.rn.f32 	%f5849, %f5847, %f5848, %f5846;
	ld.shared.f32 	%f5850, [%r2906+-16];
	ld.global.nc.f32 	%f5851, [%rd432+1024];
	fma.rn.f32 	%f5852, %f5850, %f5851, %f5849;
	ld.shared.f32 	%f5853, [%r2906+-12];
	ld.global.nc.f32 	%f5854, [%rd432+1280];
	fma.rn.f32 	%f5855, %f5853, %f5854, %f5852;
	ld.shared.f32 	%f5856, [%r2906+-8];
	ld.global.nc.f32 	%f5857, [%rd432+1536];
	fma.rn.f32 	%f5858, %f5856, %f5857, %f5855;
	ld.shared.f32 	%f5859, [%r2906+-4];
	ld.global.nc.f32 	%f5860, [%rd432+1792];
	fma.rn.f32 	%f5861, %f5859, %f5860, %f5858;
	ld.shared.f32 	%f5862, [%r2906];
	ld.global.nc.f32 	%f5863, [%rd432+2048];
	fma.rn.f32 	%f5864, %f5862, %f5863, %f5861;
	ld.shared.f32 	%f5865, [%r2906+4];
	ld.global.nc.f32 	%f5866, [%rd432+2304];
	fma.rn.f32 	%f5867, %f5865, %f5866, %f5864;
	ld.shared.f32 	%f5868, [%r2906+8];
	ld.global.nc.f32 	%f5869, [%rd432+2560];
	fma.rn.f32 	%f5870, %f5868, %f5869, %f5867;
	ld.shared.f32 	%f5871, [%r2906+12];
	ld.global.nc.f32 	%f5872, [%rd432+2816];
	fma.rn.f32 	%f5873, %f5871, %f5872, %f5870;
	ld.shared.f32 	%f5874, [%r2906+16];
	ld.global.nc.f32 	%f5875, [%rd432+3072];
	fma.rn.f32 	%f5876, %f5874, %f5875, %f5873;
	ld.shared.f32 	%f5877, [%r2906+20];
	ld.global.nc.f32 	%f5878, [%rd432+3328];
	fma.rn.f32 	%f5879, %f5877, %f5878, %f5876;
	ld.shared.f32 	%f5880, [%r2906+24];
	ld.global.nc.f32 	%f5881, [%rd432+3584];
	fma.rn.f32 	%f5882, %f5880, %f5881, %f5879;
	ld.shared.f32 	%f5883, [%r2906+28];
	ld.global.nc.f32 	%f5884, [%rd432+3840];
	fma.rn.f32 	%f7532, %f5883, %f5884, %f5882;
	add.s32 	%r2908, %r2908, 16;
	add.s32 	%r2907, %r2907, 1024;
	add.s32 	%r2906, %r2906, 64;
	setp.ne.s32 	%p472, %r2908, 0;
	@%p472 bra 	$L__BB1_666;
$L__BB1_667:
	setp.eq.s32 	%p473, %r38, 0;
	@%p473 bra 	$L__BB1_677;
	setp.lt.u32 	%p474, %r39, 7;
	@%p474 bra 	$L__BB1_670;
	add.s32 	%r2296, %r2910, %r36;
	shl.b32 	%r2297, %r2296, 2;
	mov.u32 	%r2298, shared_mem;
	add.s32 	%r2299, %r2298, %r2297;
	ld.shared.f32 	%f5886, [%r2299];
	shl.b32 	%r2300, %r2910, 6;
	add.s32 	%r2301, %r880, %r2300;
	mul.wide.s32 	%rd433, %r2301, 4;
	add.s64 	%rd434, %rd1, %rd433;
	ld.global.nc.f32 	%f5887, [%rd434];
	fma.rn.f32 	%f5888, %f5886, %f5887, %f7532;
	ld.shared.f32 	%f5889, [%r2299+4];
	ld.global.nc.f32 	%f5890, [%rd434+256];
	fma.rn.f32 	%f5891, %f5889, %f5890, %f5888;
	ld.shared.f32 	%f5892, [%r2299+8];
	ld.global.nc.f32 	%f5893, [%rd434+512];
	fma.rn.f32 	%f5894, %f5892, %f5893, %f5891;
	ld.shared.f32 	%f5895, [%r2299+12];
	ld.global.nc.f32 	%f5896, [%rd434+768];
	fma.rn.f32 	%f5897, %f5895, %f5896, %f5894;
	ld.shared.f32 	%f5898, [%r2299+16];
	ld.global.nc.f32 	%f5899, [%rd434+1024];
	fma.rn.f32 	%f5900, %f5898, %f5899, %f5897;
	ld.shared.f32 	%f5901, [%r2299+20];
	ld.global.nc.f32 	%f5902, [%rd434+1280];
	fma.rn.f32 	%f5903, %f5901, %f5902, %f5900;
	ld.shared.f32 	%f5904, [%r2299+24];
	ld.global.nc.f32 	%f5905, [%rd434+1536];
	fma.rn.f32 	%f5906, %f5904, %f5905, %f5903;
	ld.shared.f32 	%f5907, [%r2299+28];
	ld.global.nc.f32 	%f5908, [%rd434+1792];
	fma.rn.f32 	%f7532, %f5907, %f5908, %f5906;
	add.s32 	%r2910, %r2910, 8;
$L__BB1_670:
	setp.eq.s32 	%p475, %r40, 0;
	@%p475 bra 	$L__BB1_677;
	and.b32  	%r893, %r1134, 3;
	setp.lt.u32 	%p476, %r40, 4;
	@%p476 bra 	$L__BB1_673;
	add.s32 	%r2302, %r2910, %r36;
	shl.b32 	%r2303, %r2302, 2;
	mov.u32 	%r2304, shared_mem;
	add.s32 	%r2305, %r2304, %r2303;
	ld.shared.f32 	%f5910, [%r2305];
	shl.b32 	%r2306, %r2910, 6;
	add.s32 	%r2307, %r880, %r2306;
	mul.wide.s32 	%rd435, %r2307, 4;
	add.s64 	%rd436, %rd1, %rd435;
	ld.global.nc.f32 	%f5911, [%rd436];
	fma.rn.f32 	%f5912, %f5910, %f5911, %f7532;
	ld.shared.f32 	%f5913, [%r2305+4];
	ld.global.nc.f32 	%f5914, [%rd436+256];
	fma.rn.f32 	%f5915, %f5913, %f5914, %f5912;
	ld.shared.f32 	%f5916, [%r2305+8];
	ld.global.nc.f32 	%f5917, [%rd436+512];
	fma.rn.f32 	%f5918, %f5916, %f5917, %f5915;
	ld.shared.f32 	%f5919, [%r2305+12];
	ld.global.nc.f32 	%f5920, [%rd436+768];
	fma.rn.f32 	%f7532, %f5919, %f5920, %f5918;
	add.s32 	%r2910, %r2910, 4;
$L__BB1_673:
	setp.eq.s32 	%p477, %r893, 0;
	@%p477 bra 	$L__BB1_677;
	add.s32 	%r2308, %r2910, %r36;
	shl.b32 	%r2309, %r2308, 2;
	mov.u32 	%r2310, shared_mem;
	add.s32 	%r896, %r2310, %r2309;
	ld.shared.f32 	%f5921, [%r896];
	shl.b32 	%r2311, %r2910, 6;
	add.s32 	%r2312, %r880, %r2311;
	mul.wide.s32 	%rd437, %r2312, 4;
	add.s64 	%rd52, %rd1, %rd437;
	ld.global.nc.f32 	%f5922, [%rd52];
	fma.rn.f32 	%f7532, %f5921, %f5922, %f7532;
	setp.eq.s32 	%p478, %r893, 1;
	@%p478 bra 	$L__BB1_677;
	ld.shared.f32 	%f5923, [%r896+4];
	ld.global.nc.f32 	%f5924, [%rd52+256];
	fma.rn.f32 	%f7532, %f5923, %f5924, %f7532;
	setp.eq.s32 	%p479, %r893, 2;
	@%p479 bra 	$L__BB1_677;
	ld.shared.f32 	%f5925, [%r896+8];
	ld.global.nc.f32 	%f5926, [%rd52+512];
	fma.rn.f32 	%f7532, %f5925, %f5926, %f7532;
$L__BB1_677:
	setp.lt.u32 	%p480, %r37, 15;
	st.global.f32 	[%rd67+200], %f7532;
	add.s32 	%r897, %r2985, 51;
	mov.f32 	%f7540, 0f00000000;
	mov.b32 	%r2916, 0;
	@%p480 bra 	$L__BB1_680;
	and.b32  	%r2916, %r1134, 2147483632;
	neg.s32 	%r2914, %r2916;
	shl.b32 	%r2314, %r36, 2;
	mov.u32 	%r2315, shared_mem;
	add.s32 	%r2316, %r2314, %r2315;
	add.s32 	%r2912, %r2316, 32;
	mov.f32 	%f7540, 0f00000000;
	mov.u32 	%r2913, %r2985;
$L__BB1_679:
	.pragma "nounroll";
	ld.shared.f32 	%f5930, [%r2912+-32];
	add.s32 	%r2317, %r2913, 51;
	mul.wide.s32 	%rd438, %r2317, 4;
	add.s64 	%rd439, %rd1, %rd438;
	ld.global.nc.f32 	%f5931, [%rd439];
	fma.rn.f32 	%f5932, %f5930, %f5931, %f7540;
	ld.shared.f32 	%f5933, [%r2912+-28];
	ld.global.nc.f32 	%f5934, [%rd439+256];
	fma.rn.f32 	%f5935, %f5933, %f5934, %f5932;
	ld.shared.f32 	%f5936, [%r2912+-24];
	ld.global.nc.f32 	%f5937, [%rd439+512];
	fma.rn.f32 	%f5938, %f5936, %f5937, %f5935;
	ld.shared.f32 	%f5939, [%r2912+-20];
	ld.global.nc.f32 	%f5940, [%rd439+768];
	fma.rn.f32 	%f5941, %f5939, %f5940, %f5938;
	ld.shared.f32 	%f5942, [%r2912+-16];
	ld.global.nc.f32 	%f5943, [%rd439+1024];
	fma.rn.f32 	%f5944, %f5942, %f5943, %f5941;
	ld.shared.f32 	%f5945, [%r2912+-12];
	ld.global.nc.f32 	%f5946, [%rd439+1280];
	fma.rn.f32 	%f5947, %f5945, %f5946, %f5944;
	ld.shared.f32 	%f5948, [%r2912+-8];
	ld.global.nc.f32 	%f5949, [%rd439+1536];
	fma.rn.f32 	%f5950, %f5948, %f5949, %f5947;
	ld.shared.f32 	%f5951, [%r2912+-4];
	ld.global.nc.f32 	%f5952, [%rd439+1792];
	fma.rn.f32 	%f5953, %f5951, %f5952, %f5950;
	ld.shared.f32 	%f5954, [%r2912];
	ld.global.nc.f32 	%f5955, [%rd439+2048];
	fma.rn.f32 	%f5956, %f5954, %f5955, %f5953;
	ld.shared.f32 	%f5957, [%r2912+4];
	ld.global.nc.f32 	%f5958, [%rd439+2304];
	fma.rn.f32 	%f5959, %f5957, %f5958, %f5956;
	ld.shared.f32 	%f5960, [%r2912+8];
	ld.global.nc.f32 	%f5961, [%rd439+2560];
	fma.rn.f32 	%f5962, %f5960, %f5961, %f5959;
	ld.shared.f32 	%f5963, [%r2912+12];
	ld.global.nc.f32 	%f5964, [%rd439+2816];
	fma.rn.f32 	%f5965, %f5963, %f5964, %f5962;
	ld.shared.f32 	%f5966, [%r2912+16];
	ld.global.nc.f32 	%f5967, [%rd439+3072];
	fma.rn.f32 	%f5968, %f5966, %f5967, %f5965;
	ld.shared.f32 	%f5969, [%r2912+20];
	ld.global.nc.f32 	%f5970, [%rd439+3328];
	fma.rn.f32 	%f5971, %f5969, %f5970, %f5968;
	ld.shared.f32 	%f5972, [%r2912+24];
	ld.global.nc.f32 	%f5973, [%rd439+3584];
	fma.rn.f32 	%f5974, %f5972, %f5973, %f5971;
	ld.shared.f32 	%f5975, [%r2912+28];
	ld.global.nc.f32 	%f5976, [%rd439+3840];
	fma.rn.f32 	%f7540, %f5975, %f5976, %f5974;
	add.s32 	%r2914, %r2914, 16;
	add.s32 	%r2913, %r2913, 1024;
	add.s32 	%r2912, %r2912, 64;
	setp.ne.s32 	%p481, %r2914, 0;
	@%p481 bra 	$L__BB1_679;
$L__BB1_680:
	setp.eq.s32 	%p482, %r38, 0;
	@%p482 bra 	$L__BB1_690;
	setp.lt.u32 	%p483, %r39, 7;
	@%p483 bra 	$L__BB1_683;
	add.s32 	%r2318, %r2916, %r36;
	shl.b32 	%r2319, %r2318, 2;
	mov.u32 	%r2320, shared_mem;
	add.s32 	%r2321, %r2320, %r2319;
	ld.shared.f32 	%f5978, [%r2321];
	shl.b32 	%r2322, %r2916, 6;
	add.s32 	%r2323, %r897, %r2322;
	mul.wide.s32 	%rd440, %r2323, 4;
	add.s64 	%rd441, %rd1, %rd440;
	ld.global.nc.f32 	%f5979, [%rd441];
	fma.rn.f32 	%f5980, %f5978, %f5979, %f7540;
	ld.shared.f32 	%f5981, [%r2321+4];
	ld.global.nc.f32 	%f5982, [%rd441+256];
	fma.rn.f32 	%f5983, %f5981, %f5982, %f5980;
	ld.shared.f32 	%f5984, [%r2321+8];
	ld.global.nc.f32 	%f5985, [%rd441+512];
	fma.rn.f32 	%f5986, %f5984, %f5985, %f5983;
	ld.shared.f32 	%f5987, [%r2321+12];
	ld.global.nc.f32 	%f5988, [%rd441+768];
	fma.rn.f32 	%f5989, %f5987, %f5988, %f5986;
	ld.shared.f32 	%f5990, [%r2321+16];
	ld.global.nc.f32 	%f5991, [%rd441+1024];
	fma.rn.f32 	%f5992, %f5990, %f5991, %f5989;
	ld.shared.f32 	%f5993, [%r2321+20];
	ld.global.nc.f32 	%f5994, [%rd441+1280];
	fma.rn.f32 	%f5995, %f5993, %f5994, %f5992;
	ld.shared.f32 	%f5996, [%r2321+24];
	ld.global.nc.f32 	%f5997, [%rd441+1536];
	fma.rn.f32 	%f5998, %f5996, %f5997, %f5995;
	ld.shared.f32 	%f5999, [%r2321+28];
	ld.global.nc.f32 	%f6000, [%rd441+1792];
	fma.rn.f32 	%f7540, %f5999, %f6000, %f5998;
	add.s32 	%r2916, %r2916, 8;
$L__BB1_683:
	setp.eq.s32 	%p484, %r40, 0;
	@%p484 bra 	$L__BB1_690;
	and.b32  	%r910, %r1134, 3;
	setp.lt.u32 	%p485, %r40, 4;
	@%p485 bra 	$L__BB1_686;
	add.s32 	%r2324, %r2916, %r36;
	shl.b32 	%r2325, %r2324, 2;
	mov.u32 	%r2326, shared_mem;
	add.s32 	%r2327, %r2326, %r2325;
	ld.shared.f32 	%f6002, [%r2327];
	shl.b32 	%r2328, %r2916, 6;
	add.s32 	%r2329, %r897, %r2328;
	mul.wide.s32 	%rd442, %r2329, 4;
	add.s64 	%rd443, %rd1, %rd442;
	ld.global.nc.f32 	%f6003, [%rd443];
	fma.rn.f32 	%f6004, %f6002, %f6003, %f7540;
	ld.shared.f32 	%f6005, [%r2327+4];
	ld.global.nc.f32 	%f6006, [%rd443+256];
	fma.rn.f32 	%f6007, %f6005, %f6006, %f6004;
	ld.shared.f32 	%f6008, [%r2327+8];
	ld.global.nc.f32 	%f6009, [%rd443+512];
	fma.rn.f32 	%f6010, %f6008, %f6009, %f6007;
	ld.shared.f32 	%f6011, [%r2327+12];
	ld.global.nc.f32 	%f6012, [%rd443+768];
	fma.rn.f32 	%f7540, %f6011, %f6012, %f6010;
	add.s32 	%r2916, %r2916, 4;
$L__BB1_686:
	setp.eq.s32 	%p486, %r910, 0;
	@%p486 bra 	$L__BB1_690;
	add.s32 	%r2330, %r2916, %r36;
	shl.b32 	%r2331, %r2330, 2;
	mov.u32 	%r2332, shared_mem;
	add.s32 	%r913, %r2332, %r2331;
	ld.shared.f32 	%f6013, [%r913];
	shl.b32 	%r2333, %r2916, 6;
	add.s32 	%r2334, %r897, %r2333;
	mul.wide.s32 	%rd444, %r2334, 4;
	add.s64 	%rd53, %rd1, %rd444;
	ld.global.nc.f32 	%f6014, [%rd53];
	fma.rn.f32 	%f7540, %f6013, %f6014, %f7540;
	setp.eq.s32 	%p487, %r910, 1;
	@%p487 bra 	$L__BB1_690;
	ld.shared.f32 	%f6015, [%r913+4];
	ld.global.nc.f32 	%f6016, [%rd53+256];
	fma.rn.f32 	%f7540, %f6015, %f6016, %f7540;
	setp.eq.s32 	%p488, %r910, 2;
	@%p488 bra 	$L__BB1_690;
	ld.shared.f32 	%f6017, [%r913+8];
	ld.global.nc.f32 	%f6018, [%rd53+512];
	fma.rn.f32 	%f7540, %f6017, %f6018, %f7540;
$L__BB1_690:
	setp.lt.u32 	%p489, %r37, 15;
	st.global.f32 	[%rd67+204], %f7540;
	add.s32 	%r914, %r2985, 52;
	mov.f32 	%f7548, 0f00000000;
	mov.b32 	%r2922, 0;
	@%p489 bra 	$L__BB1_693;
	and.b32  	%r2922, %r1134, 2147483632;
	neg.s32 	%r2920, %r2922;
	shl.b32 	%r2336, %r36, 2;
	mov.u32 	%r2337, shared_mem;
	add.s32 	%r2338, %r2336, %r2337;
	add.s32 	%r2918, %r2338, 32;
	mov.f32 	%f7548, 0f00000000;
	mov.u32 	%r2919, %r2985;
$L__BB1_692:
	.pragma "nounroll";
	ld.shared.f32 	%f6022, [%r2918+-32];
	add.s32 	%r2339, %r2919, 52;
	mul.wide.s32 	%rd445, %r2339, 4;
	add.s64 	%rd446, %rd1, %rd445;
	ld.global.nc.f32 	%f6023, [%rd446];
	fma.rn.f32 	%f6024, %f6022, %f6023, %f7548;
	ld.shared.f32 	%f6025, [%r2918+-28];
	ld.global.nc.f32 	%f6026, [%rd446+256];
	fma.rn.f32 	%f6027, %f6025, %f6026, %f6024;
	ld.shared.f32 	%f6028, [%r2918+-24];
	ld.global.nc.f32 	%f6029, [%rd446+512];
	fma.rn.f32 	%f6030, %f6028, %f6029, %f6027;
	ld.shared.f32 	%f6031, [%r2918+-20];
	ld.global.nc.f32 	%f6032, [%rd446+768];
	fma.rn.f32 	%f6033, %f6031, %f6032, %f6030;
	ld.shared.f32 	%f6034, [%r2918+-16];
	ld.global.nc.f32 	%f6035, [%rd446+1024];
	fma.rn.f32 	%f6036, %f6034, %f6035, %f6033;
	ld.shared.f32 	%f6037, [%r2918+-12];
	ld.global.nc.f32 	%f6038, [%rd446+1280];
	fma.rn.f32 	%f6039, %f6037, %f6038, %f6036;
	ld.shared.f32 	%f6040, [%r2918+-8];
	ld.global.nc.f32 	%f6041, [%rd446+1536];
	fma.rn.f32 	%f6042, %f6040, %f6041, %f6039;
	ld.shared.f32 	%f6043, [%r2918+-4];
	ld.global.nc.f32 	%f6044, [%rd446+1792];
	fma.rn.f32 	%f6045, %f6043, %f6044, %f6042;
	ld.shared.f32 	%f6046, [%r2918];
	ld.global.nc.f32 	%f6047, [%rd446+2048];
	fma.rn.f32 	%f6048, %f6046, %f6047, %f6045;
	ld.shared.f32 	%f6049, [%r2918+4];
	ld.global.nc.f32 	%f6050, [%rd446+2304];
	fma.rn.f32 	%f6051, %f6049, %f6050, %f6048;
	ld.shared.f32 	%f6052, [%r2918+8];
	ld.global.nc.f32 	%f6053, [%rd446+2560];
	fma.rn.f32 	%f6054, %f6052, %f6053, %f6051;
	ld.shared.f32 	%f6055, [%r2918+12];
	ld.global.nc.f32 	%f6056, [%rd446+2816];
	fma.rn.f32 	%f6057, %f6055, %f6056, %f6054;
	ld.shared.f32 	%f6058, [%r2918+16];
	ld.global.nc.f32 	%f6059, [%rd446+3072];
	fma.rn.f32 	%f6060, %f6058, %f6059, %f6057;
	ld.shared.f32 	%f6061, [%r2918+20];
	ld.global.nc.f32 	%f6062, [%rd446+3328];
	fma.rn.f32 	%f6063, %f6061, %f6062, %f6060;
	ld.shared.f32 	%f6064, [%r2918+24];
	ld.global.nc.f32 	%f6065, [%rd446+3584];
	fma.rn.f32 	%f6066, %f6064, %f6065, %f6063;
	ld.shared.f32 	%f6067, [%r2918+28];
	ld.global.nc.f32 	%f6068, [%rd446+3840];
	fma.rn.f32 	%f7548, %f6067, %f6068, %f6066;
	add.s32 	%r2920, %r2920, 16;
	add.s32 	%r2919, %r2919, 1024;
	add.s32 	%r2918, %r2918, 64;
	setp.ne.s32 	%p490, %r2920, 0;
	@%p490 bra 	$L__BB1_692;
$L__BB1_693:
	setp.eq.s32 	%p491, %r38, 0;
	@%p491 bra 	$L__BB1_703;
	setp.lt.u32 	%p492, %r39, 7;
	@%p492 bra 	$L__BB1_696;
	add.s32 	%r2340, %r2922, %r36;
	shl.b32 	%r2341, %r2340, 2;
	mov.u32 	%r2342, shared_mem;
	add.s32 	%r2343, %r2342, %r2341;
	ld.shared.f32 	%f6070, [%r2343];
	shl.b32 	%r2344, %r2922, 6;
	add.s32 	%r2345, %r914, %r2344;
	mul.wide.s32 	%rd447, %r2345, 4;
	add.s64 	%rd448, %rd1, %rd447;
	ld.global.nc.f32 	%f6071, [%rd448];
	fma.rn.f32 	%f6072, %f6070, %f6071, %f7548;
	ld.shared.f32 	%f6073, [%r2343+4];
	ld.global.nc.f32 	%f6074, [%rd448+256];
	fma.rn.f32 	%f6075, %f6073, %f6074, %f6072;
	ld.shared.f32 	%f6076, [%r2343+8];
	ld.global.nc.f32 	%f6077, [%rd448+512];
	fma.rn.f32 	%f6078, %f6076, %f6077, %f6075;
	ld.shared.f32 	%f6079, [%r2343+12];
	ld.global.nc.f32 	%f6080, [%rd448+768];
	fma.rn.f32 	%f6081, %f6079, %f6080, %f6078;
	ld.shared.f32 	%f6082, [%r2343+16];
	ld.global.nc.f32 	%f6083, [%rd448+1024];
	fma.rn.f32 	%f6084, %f6082, %f6083, %f6081;
	ld.shared.f32 	%f6085, [%r2343+20];
	ld.global.nc.f32 	%f6086, [%rd448+1280];
	fma.rn.f32 	%f6087, %f6085, %f6086, %f6084;
	ld.shared.f32 	%f6088, [%r2343+24];
	ld.global.nc.f32 	%f6089, [%rd448+1536];
	fma.rn.f32 	%f6090, %f6088, %f6089, %f6087;
	ld.shared.f32 	%f6091, [%r2343+28];
	ld.global.nc.f32 	%f6092, [%rd448+1792];
	fma.rn.f32 	%f7548, %f6091, %f6092, %f6090;
	add.s32 	%r2922, %r2922, 8;
$L__BB1_696:
	setp.eq.s32 	%p493, %r40, 0;
	@%p493 bra 	$L__BB1_703;
	and.b32  	%r927, %r1134, 3;
	setp.lt.u32 	%p494, %r40, 4;
	@%p494 bra 	$L__BB1_699;
	add.s32 	%r2346, %r2922, %r36;
	shl.b32 	%r2347, %r2346, 2;
	mov.u32 	%r2348, shared_mem;
	add.s32 	%r2349, %r2348, %r2347;
	ld.shared.f32 	%f6094, [%r2349];
	shl.b32 	%r2350, %r2922, 6;
	add.s32 	%r2351, %r914, %r2350;
	mul.wide.s32 	%rd449, %r2351, 4;
	add.s64 	%rd450, %rd1, %rd449;
	ld.global.nc.f32 	%f6095, [%rd450];
	fma.rn.f32 	%f6096, %f6094, %f6095, %f7548;
	ld.shared.f32 	%f6097, [%r2349+4];
	ld.global.nc.f32 	%f6098, [%rd450+256];
	fma.rn.f32 	%f6099, %f6097, %f6098, %f6096;
	ld.shared.f32 	%f6100, [%r2349+8];
	ld.global.nc.f32 	%f6101, [%rd450+512];
	fma.rn.f32 	%f6102, %f6100, %f6101, %f6099;
	ld.shared.f32 	%f6103, [%r2349+12];
	ld.global.nc.f32 	%f6104, [%rd450+768];
	fma.rn.f32 	%f7548, %f6103, %f6104, %f6102;
	add.s32 	%r2922, %r2922, 4;
$L__BB1_699:
	setp.eq.s32 	%p495, %r927, 0;
	@%p495 bra 	$L__BB1_703;
	add.s32 	%r2352, %r2922, %r36;
	shl.b32 	%r2353, %r2352, 2;
	mov.u32 	%r2354, shared_mem;
	add.s32 	%r930, %r2354, %r2353;
	ld.shared.f32 	%f6105, [%r930];
	shl.b32 	%r2355, %r2922, 6;
	add.s32 	%r2356, %r914, %r2355;
	mul.wide.s32 	%rd451, %r2356, 4;
	add.s64 	%rd54, %rd1, %rd451;
	ld.global.nc.f32 	%f6106, [%rd54];
	fma.rn.f32 	%f7548, %f6105, %f6106, %f7548;
	setp.eq.s32 	%p496, %r927, 1;
	@%p496 bra 	$L__BB1_703;
	ld.shared.f32 	%f6107, [%r930+4];
	ld.global.nc.f32 	%f6108, [%rd54+256];
	fma.rn.f32 	%f7548, %f6107, %f6108, %f7548;
	setp.eq.s32 	%p497, %r927, 2;
	@%p497 bra 	$L__BB1_703;
	ld.shared.f32 	%f6109, [%r930+8];
	ld.global.nc.f32 	%f6110, [%rd54+512];
	fma.rn.f32 	%f7548, %f6109, %f6110, %f7548;
$L__BB1_703:
	setp.lt.u32 	%p498, %r37, 15;
	st.global.f32 	[%rd67+208], %f7548;
	add.s32 	%r931, %r2985, 53;
	mov.f32 	%f7556, 0f00000000;
	mov.b32 	%r2928, 0;
	@%p498 bra 	$L__BB1_706;
	and.b32  	%r2928, %r1134, 2147483632;
	neg.s32 	%r2926, %r2928;
	shl.b32 	%r2358, %r36, 2;
	mov.u32 	%r2359, shared_mem;
	add.s32 	%r2360, %r2358, %r2359;
	add.s32 	%r2924, %r2360, 32;
	mov.f32 	%f7556, 0f00000000;
	mov.u32 	%r2925, %r2985;
$L__BB1_705:
	.pragma "nounroll";
	ld.shared.f32 	%f6114, [%r2924+-32];
	add.s32 	%r2361, %r2925, 53;
	mul.wide.s32 	%rd452, %r2361, 4;
	add.s64 	%rd453, %rd1, %rd452;
	ld.global.nc.f32 	%f6115, [%rd453];
	fma.rn.f32 	%f6116, %f6114, %f6115, %f7556;
	ld.shared.f32 	%f6117, [%r2924+-28];
	ld.global.nc.f32 	%f6118, [%rd453+256];
	fma.rn.f32 	%f6119, %f6117, %f6118, %f6116;
	ld.shared.f32 	%f6120, [%r2924+-24];
	ld.global.nc.f32 	%f6121, [%rd453+512];
	fma.rn.f32 	%f6122, %f6120, %f6121, %f6119;
	ld.shared.f32 	%f6123, [%r2924+-20];
	ld.global.nc.f32 	%f6124, [%rd453+768];
	fma.rn.f32 	%f6125, %f6123, %f6124, %f6122;
	ld.shared.f32 	%f6126, [%r2924+-16];
	ld.global.nc.f32 	%f6127, [%rd453+1024];
	fma.rn.f32 	%f6128, %f6126, %f6127, %f6125;
	ld.shared.f32 	%f6129, [%r2924+-12];
	ld.global.nc.f32 	%f6130, [%rd453+1280];
	fma.rn.f32 	%f6131, %f6129, %f6130, %f6128;
	ld.shared.f32 	%f6132, [%r2924+-8];
	ld.global.nc.f32 	%f6133, [%rd453+1536];
	fma.rn.f32 	%f6134, %f6132, %f6133, %f6131;
	ld.shared.f32 	%f6135, [%r2924+-4];
	ld.global.nc.f32 	%f6136, [%rd453+1792];
	fma.rn.f32 	%f6137, %f6135, %f6136, %f6134;
	ld.shared.f32 	%f6138, [%r2924];
	ld.global.nc.f32 	%f6139, [%rd453+2048];
	fma.rn.f32 	%f6140, %f6138, %f6139, %f6137;
	ld.shared.f32 	%f6141, [%r2924+4];
	ld.global.nc.f32 	%f6142, [%rd453+2304];
	fma.rn.f32 	%f6143, %f6141, %f6142, %f6140;
	ld.shared.f32 	%f6144, [%r2924+8];
	ld.global.nc.f32 	%f6145, [%rd453+2560];
	fma.rn.f32 	%f6146, %f6144, %f6145, %f6143;
	ld.shared.f32 	%f6147, [%r2924+12];
	ld.global.nc.f32 	%f6148, [%rd453+2816];
	fma.rn.f32 	%f6149, %f6147, %f6148, %f6146;
	ld.shared.f32 	%f6150, [%r2924+16];
	ld.global.nc.f32 	%f6151, [%rd453+3072];
	fma.rn.f32 	%f6152, %f6150, %f6151, %f6149;
	ld.shared.f32 	%f6153, [%r2924+20];
	ld.global.nc.f32 	%f6154, [%rd453+3328];
	fma.rn.f32 	%f6155, %f6153, %f6154, %f6152;
	ld.shared.f32 	%f6156, [%r2924+24];
	ld.global.nc.f32 	%f6157, [%rd453+3584];
	fma.rn.f32 	%f6158, %f6156, %f6157, %f6155;
	ld.shared.f32 	%f6159, [%r2924+28];
	ld.global.nc.f32 	%f6160, [%rd453+3840];
	fma.rn.f32 	%f7556, %f6159, %f6160, %f6158;
	add.s32 	%r2926, %r2926, 16;
	add.s32 	%r2925, %r2925, 1024;
	add.s32 	%r2924, %r2924, 64;
	setp.ne.s32 	%p499, %r2926, 0;
	@%p499 bra 	$L__BB1_705;
$L__BB1_706:
	setp.eq.s32 	%p500, %r38, 0;
	@%p500 bra 	$L__BB1_716;
	setp.lt.u32 	%p501, %r39, 7;
	@%p501 bra 	$L__BB1_709;
	add.s32 	%r2362, %r2928, %r36;
	shl.b32 	%r2363, %r2362, 2;
	mov.u32 	%r2364, shared_mem;
	add.s32 	%r2365, %r2364, %r2363;
	ld.shared.f32 	%f6162, [%r2365];
	shl.b32 	%r2366, %r2928, 6;
	add.s32 	%r2367, %r931, %r2366;
	mul.wide.s32 	%rd454, %r2367, 4;
	add.s64 	%rd455, %rd1, %rd454;
	ld.global.nc.f32 	%f6163, [%rd455];
	fma.rn.f32 	%f6164, %f6162, %f6163, %f7556;
	ld.shared.f32 	%f6165, [%r2365+4];
	ld.global.nc.f32 	%f6166, [%rd455+256];
	fma.rn.f32 	%f6167, %f6165, %f6166, %f6164;
	ld.shared.f32 	%f6168, [%r2365+8];
	ld.global.nc.f32 	%f6169, [%rd455+512];
	fma.rn.f32 	%f6170, %f6168, %f6169, %f6167;
	ld.shared.f32 	%f6171, [%r2365+12];
	ld.global.nc.f32 	%f6172, [%rd455+768];
	fma.rn.f32 	%f6173, %f6171, %f6172, %f6170;
	ld.shared.f32 	%f6174, [%r2365+16];
	ld.global.nc.f32 	%f6175, [%rd455+1024];
	fma.rn.f32 	%f6176, %f6174, %f6175, %f6173;
	ld.shared.f32 	%f6177, [%r2365+20];
	ld.global.nc.f32 	%f6178, [%rd455+1280];
	fma.rn.f32 	%f6179, %f6177, %f6178, %f6176;
	ld.shared.f32 	%f6180, [%r2365+24];
	ld.global.nc.f32 	%f6181, [%rd455+1536];
	fma.rn.f32 	%f6182, %f6180, %f6181, %f6179;
	ld.shared.f32 	%f6183, [%r2365+28];
	ld.global.nc.f32 	%f6184, [%rd455+1792];
	fma.rn.f32 	%f7556, %f6183, %f6184, %f6182;
	add.s32 	%r2928, %r2928, 8;
$L__BB1_709:
	setp.eq.s32 	%p502, %r40, 0;
	@%p502 bra 	$L__BB1_716;
	and.b32  	%r944, %r1134, 3;
	setp.lt.u32 	%p503, %r40, 4;
	@%p503 bra 	$L__BB1_712;
	add.s32 	%r2368, %r2928, %r36;
	shl.b32 	%r2369, %r2368, 2;
	mov.u32 	%r2370, shared_mem;
	add.s32 	%r2371, %r2370, %r2369;
	ld.shared.f32 	%f6186, [%r2371];
	shl.b32 	%r2372, %r2928, 6;
	add.s32 	%r2373, %r931, %r2372;
	mul.wide.s32 	%rd456, %r2373, 4;
	add.s64 	%rd457, %rd1, %rd456;
	ld.global.nc.f32 	%f6187, [%rd457];
	fma.rn.f32 	%f6188, %f6186, %f6187, %f7556;
	ld.shared.f32 	%f6189, [%r2371+4];
	ld.global.nc.f32 	%f6190, [%rd457+256];
	fma.rn.f32 	%f6191, %f6189, %f6190, %f6188;
	ld.shared.f32 	%f6192, [%r2371+8];
	ld.global.nc.f32 	%f6193, [%rd457+512];
	fma.rn.f32 	%f6194, %f6192, %f6193, %f6191;
	ld.shared.f32 	%f6195, [%r2371+12];
	ld.global.nc.f32 	%f6196, [%rd457+768];
	fma.rn.f32 	%f7556, %f6195, %f6196, %f6194;
	add.s32 	%r2928, %r2928, 4;
$L__BB1_712:
	setp.eq.s32 	%p504, %r944, 0;
	@%p504 bra 	$L__BB1_716;
	add.s32 	%r2374, %r2928, %r36;
	shl.b32 	%r2375, %r2374, 2;
	mov.u32 	%r2376, shared_mem;
	add.s32 	%r947, %r2376, %r2375;
	ld.shared.f32 	%f6197, [%r947];
	shl.b32 	%r2377, %r2928, 6;
	add.s32 	%r2378, %r931, %r2377;
	mul.wide.s32 	%rd458, %r2378, 4;
	add.s64 	%rd55, %rd1, %rd458;
	ld.global.nc.f32 	%f6198, [%rd55];
	fma.rn.f32 	%f7556, %f6197, %f6198, %f7556;
	setp.eq.s32 	%p505, %r944, 1;
	@%p505 bra 	$L__BB1_716;
	ld.shared.f32 	%f6199, [%r947+4];
	ld.global.nc.f32 	%f6200, [%rd55+256];
	fma.rn.f32 	%f7556, %f6199, %f6200, %f7556;
	setp.eq.s32 	%p506, %r944, 2;
	@%p506 bra 	$L__BB1_716;
	ld.shared.f32 	%f6201, [%r947+8];
	ld.global.nc.f32 	%f6202, [%rd55+512];
	fma.rn.f32 	%f7556, %f6201, %f6202, %f7556;
$L__BB1_716:
	setp.lt.u32 	%p507, %r37, 15;
	st.global.f32 	[%rd67+212], %f7556;
	add.s32 	%r948, %r2985, 54;
	mov.f32 	%f7564, 0f00000000;
	mov.b32 	%r2934, 0;
	@%p507 bra 	$L__BB1_719;
	and.b32  	%r2934, %r1134, 2147483632;
	neg.s32 	%r2932, %r2934;
	shl.b32 	%r2380, %r36, 2;
	mov.u32 	%r2381, shared_mem;
	add.s32 	%r2382, %r2380, %r2381;
	add.s32 	%r2930, %r2382, 32;
	mov.f32 	%f7564, 0f00000000;
	mov.u32 	%r2931, %r2985;
$L__BB1_718:
	.pragma "nounroll";
	ld.shared.f32 	%f6206, [%r2930+-32];
	add.s32 	%r2383, %r2931, 54;
	mul.wide.s32 	%rd459, %r2383, 4;
	add.s64 	%rd460, %rd1, %rd459;
	ld.global.nc.f32 	%f6207, [%rd460];
	fma.rn.f32 	%f6208, %f6206, %f6207, %f7564;
	ld.shared.f32 	%f6209, [%r2930+-28];
	ld.global.nc.f32 	%f6210, [%rd460+256];
	fma.rn.f32 	%f6211, %f6209, %f6210, %f6208;
	ld.shared.f32 	%f6212, [%r2930+-24];
	ld.global.nc.f32 	%f6213, [%rd460+512];
	fma.rn.f32 	%f6214, %f6212, %f6213, %f6211;
	ld.shared.f32 	%f6215, [%r2930+-20];
	ld.global.nc.f32 	%f6216, [%rd460+768];
	fma.rn.f32 	%f6217, %f6215, %f6216, %f6214;
	ld.shared.f32 	%f6218, [%r2930+-16];
	ld.global.nc.f32 	%f6219, [%rd460+1024];
	fma.rn.f32 	%f6220, %f6218, %f6219, %f6217;
	ld.shared.f32 	%f6221, [%r2930+-12];
	ld.global.nc.f32 	%f6222, [%rd460+1280];
	fma.rn.f32 	%f6223, %f6221, %f6222, %f6220;
	ld.shared.f32 	%f6224, [%r2930+-8];
	ld.global.nc.f32 	%f6225, [%rd460+1536];
	fma.rn.f32 	%f6226, %f6224, %f6225, %f6223;
	ld.shared.f32 	%f6227, [%r2930+-4];
	ld.global.nc.f32 	%f6228, [%rd460+1792];
	fma.rn.f32 	%f6229, %f6227, %f6228, %f6226;
	ld.shared.f32 	%f6230, [%r2930];
	ld.global.nc.f32 	%f6231, [%rd460+2048];
	fma.rn.f32 	%f6232, %f6230, %f6231, %f6229;
	ld.shared.f32 	%f6233, [%r2930+4];
	ld.global.nc.f32 	%f6234, [%rd460+2304];
	fma.rn.f32 	%f6235, %f6233, %f6234, %f6232;
	ld.shared.f32 	%f6236, [%r2930+8];
	ld.global.nc.f32 	%f6237, [%rd460+2560];
	fma.rn.f32 	%f6238, %f6236, %f6237, %f6235;
	ld.shared.f32 	%f6239, [%r2930+12];
	ld.global.nc.f32 	%f6240, [%rd460+2816];
	fma.rn.f32 	%f6241, %f6239, %f6240, %f6238;
	ld.shared.f32 	%f6242, [%r2930+16];
	ld.global.nc.f32 	%f6243, [%rd460+3072];
	fma.rn.f32 	%f6244, %f6242, %f6243, %f6241;
	ld.shared.f32 	%f6245, [%r2930+20];
	ld.global.nc.f32 	%f6246, [%rd460+3328];
	fma.rn.f32 	%f6247, %f6245, %f6246, %f6244;
	ld.shared.f32 	%f6248, [%r2930+24];
	ld.global.nc.f32 	%f6249, [%rd460+3584];
	fma.rn.f32 	%f6250, %f6248, %f6249, %f6247;
	ld.shared.f32 	%f6251, [%r2930+28];
	ld.global.nc.f32 	%f6252, [%rd460+3840];
	fma.rn.f32 	%f7564, %f6251, %f6252, %f6250;
	add.s32 	%r2932, %r2932, 16;
	add.s32 	%r2931, %r2931, 1024;
	add.s32 	%r2930, %r2930, 64;
	setp.ne.s32 	%p508, %r2932, 0;
	@%p508 bra 	$L__BB1_718;
$L__BB1_719:
	setp.eq.s32 	%p509, %r38, 0;
	@%p509 bra 	$L__BB1_729;
	setp.lt.u32 	%p510, %r39, 7;
	@%p510 bra 	$L__BB1_722;
	add.s32 	%r2384, %r2934, %r36;
	shl.b32 	%r2385, %r2384, 2;
	mov.u32 	%r2386, shared_mem;
	add.s32 	%r2387, %r2386, %r2385;
	ld.shared.f32 	%f6254, [%r2387];
	shl.b32 	%r2388, %r2934, 6;
	add.s32 	%r2389, %r948, %r2388;
	mul.wide.s32 	%rd461, %r2389, 4;
	add.s64 	%rd462, %rd1, %rd461;
	ld.global.nc.f32 	%f6255, [%rd462];
	fma.rn.f32 	%f6256, %f6254, %f6255, %f7564;
	ld.shared.f32 	%f6257, [%r2387+4];
	ld.global.nc.f32 	%f6258, [%rd462+256];
	fma.rn.f32 	%f6259, %f6257, %f6258, %f6256;
	ld.shared.f32 	%f6260, [%r2387+8];
	ld.global.nc.f32 	%f6261, [%rd462+512];
	fma.rn.f32 	%f6262, %f6260, %f6261, %f6259;
	ld.shared.f32 	%f6263, [%r2387+12];
	ld.global.nc.f32 	%f6264, [%rd462+768];
	fma.rn.f32 	%f6265, %f6263, %f6264, %f6262;
	ld.shared.f32 	%f6266, [%r2387+16];
	ld.global.nc.f32 	%f6267, [%rd462+1024];
	fma.rn.f32 	%f6268, %f6266, %f6267, %f6265;
	ld.shared.f32 	%f6269, [%r2387+20];
	ld.global.nc.f32 	%f6270, [%rd462+1280];
	fma.rn.f32 	%f6271, %f6269, %f6270, %f6268;
	ld.shared.f32 	%f6272, [%r2387+24];
	ld.global.nc.f32 	%f6273, [%rd462+1536];
	fma.rn.f32 	%f6274, %f6272, %f6273, %f6271;
	ld.shared.f32 	%f6275, [%r2387+28];
	ld.global.nc.f32 	%f6276, [%rd462+1792];
	fma.rn.f32 	%f7564, %f6275, %f6276, %f6274;
	add.s32 	%r2934, %r2934, 8;
$L__BB1_722:
	setp.eq.s32 	%p511, %r40, 0;
	@%p511 bra 	$L__BB1_729;
	and.b32  	%r961, %r1134, 3;
	setp.lt.u32 	%p512, %r40, 4;
	@%p512 bra 	$L__BB1_725;
	add.s32 	%r2390, %r2934, %r36;
	shl.b32 	%r2391, %r2390, 2;
	mov.u32 	%r2392, shared_mem;
	add.s32 	%r2393, %r2392, %r2391;
	ld.shared.f32 	%f6278, [%r2393];
	shl.b32 	%r2394, %r2934, 6;
	add.s32 	%r2395, %r948, %r2394;
	mul.wide.s32 	%rd463, %r2395, 4;
	add.s64 	%rd464, %rd1, %rd463;
	ld.global.nc.f32 	%f6279, [%rd464];
	fma.rn.f32 	%f6280, %f6278, %f6279, %f7564;
	ld.shared.f32 	%f6281, [%r2393+4];
	ld.global.nc.f32 	%f6282, [%rd464+256];
	fma.rn.f32 	%f6283, %f6281, %f6282, %f6280;
	ld.shared.f32 	%f6284, [%r2393+8];
	ld.global.nc.f32 	%f6285, [%rd464+512];
	fma.rn.f32 	%f6286, %f6284, %f6285, %f6283;
	ld.shared.f32 	%f6287, [%r2393+12];
	ld.global.nc.f32 	%f6288, [%rd464+768];
	fma.rn.f32 	%f7564, %f6287, %f6288, %f6286;
	add.s32 	%r2934, %r2934, 4;
$L__BB1_725:
	setp.eq.s32 	%p513, %r961, 0;
	@%p513 bra 	$L__BB1_729;
	add.s32 	%r2396, %r2934, %r36;
	shl.b32 	%r2397, %r2396, 2;
	mov.u32 	%r2398, shared_mem;
	add.s32 	%r964, %r2398, %r2397;
	ld.shared.f32 	%f6289, [%r964];
	shl.b32 	%r2399, %r2934, 6;
	add.s32 	%r2400, %r948, %r2399;
	mul.wide.s32 	%rd465, %r2400, 4;
	add.s64 	%rd56, %rd1, %rd465;
	ld.global.nc.f32 	%f6290, [%rd56];
	fma.rn.f32 	%f7564, %f6289, %f6290, %f7564;
	setp.eq.s32 	%p514, %r961, 1;
	@%p514 bra 	$L__BB1_729;
	ld.shared.f32 	%f6291, [%r964+4];
	ld.global.nc.f32 	%f6292, [%rd56+256];
	fma.rn.f32 	%f7564, %f6291, %f6292, %f7564;
	setp.eq.s32 	%p515, %r961, 2;
	@%p515 bra 	$L__BB1_729;
	ld.shared.f32 	%f6293, [%r964+8];
	ld.global.nc.f32 	%f6294, [%rd56+512];
	fma.rn.f32 	%f7564, %f6293, %f6294, %f7564;
$L__BB1_729:
	setp.lt.u32 	%p516, %r37, 15;
	st.global.f32 	[%rd67+216], %f7564;
	add.s32 	%r965, %r2985, 55;
	mov.f32 	%f7572, 0f00000000;
	mov.b32 	%r2940, 0;
	@%p516 bra 	$L__BB1_732;
	and.b32  	%r2940, %r1134, 2147483632;
	neg.s32 	%r2938, %r2940;
	shl.b32 	%r2402, %r36, 2;
	mov.u32 	%r2403, shared_mem;
	add.s32 	%r2404, %r2402, %r2403;
	add.s32 	%r2936, %r2404, 32;
	mov.f32 	%f7572, 0f00000000;
	mov.u32 	%r2937, %r2985;
$L__BB1_731:
	.pragma "nounroll";
	ld.shared.f32 	%f6298, [%r2936+-32];
	add.s32 	%r2405, %r2937, 55;
	mul.wide.s32 	%rd466, %r2405, 4;
	add.s64 	%rd467, %rd1, %rd466;
	ld.global.nc.f32 	%f6299, [%rd467];
	fma.rn.f32 	%f6300, %f6298, %f6299, %f7572;
	ld.shared.f32 	%f6301, [%r2936+-28];
	ld.global.nc.f32 	%f6302, [%rd467+256];
	fma.rn.f32 	%f6303, %f6301, %f6302, %f6300;
	ld.shared.f32 	%f6304, [%r2936+-24];
	ld.global.nc.f32 	%f6305, [%rd467+512];
	fma.rn.f32 	%f6306, %f6304, %f6305, %f6303;
	ld.shared.f32 	%f6307, [%r2936+-20];
	ld.global.nc.f32 	%f6308, [%rd467+768];
	fma.rn.f32 	%f6309, %f6307, %f6308, %f6306;
	ld.shared.f32 	%f6310, [%r2936+-16];
	ld.global.nc.f32 	%f6311, [%rd467+1024];
	fma.rn.f32 	%f6312, %f6310, %f6311, %f6309;
	ld.shared.f32 	%f6313, [%r2936+-12];
	ld.global.nc.f32 	%f6314, [%rd467+1280];
	fma.rn.f32 	%f6315, %f6313, %f6314, %f6312;
	ld.shared.f32 	%f6316, [%r2936+-8];
	ld.global.nc.f32 	%f6317, [%rd467+1536];
	fma.rn.f32 	%f6318, %f6316, %f6317, %f6315;
	ld.shared.f32 	%f6319, [%r2936+-4];
	ld.global.nc.f32 	%f6320, [%rd467+1792];
	fma.rn.f32 	%f6321, %f6319, %f6320, %f6318;
	ld.shared.f32 	%f6322, [%r2936];
	ld.global.nc.f32 	%f6323, [%rd467+2048];
	fma.rn.f32 	%f6324, %f6322, %f6323, %f6321;
	ld.shared.f32 	%f6325, [%r2936+4];
	ld.global.nc.f32 	%f6326, [%rd467+2304];
	fma.rn.f32 	%f6327, %f6325, %f6326, %f6324;
	ld.shared.f32 	%f6328, [%r2936+8];
	ld.global.nc.f32 	%f6329, [%rd467+2560];
	fma.rn.f32 	%f6330, %f6328, %f6329, %f6327;
	ld.shared.f32 	%f6331, [%r2936+12];
	ld.global.nc.f32 	%f6332, [%rd467+2816];
	fma.rn.f32 	%f6333, %f6331, %f6332, %f6330;
	ld.shared.f32 	%f6334, [%r2936+16];
	ld.global.nc.f32 	%f6335, [%rd467+3072];
	fma.rn.f32 	%f6336, %f6334, %f6335, %f6333;
	ld.shared.f32 	%f6337, [%r2936+20];
	ld.global.nc.f32 	%f6338, [%rd467+3328];
	fma.rn.f32 	%f6339, %f6337, %f6338, %f6336;
	ld.shared.f32 	%f6340, [%r2936+24];
	ld.global.nc.f32 	%f6341, [%rd467+3584];
	fma.rn.f32 	%f6342, %f6340, %f6341, %f6339;
	ld.shared.f32 	%f6343, [%r2936+28];
	ld.global.nc.f32 	%f6344, [%rd467+3840];
	fma.rn.f32 	%f7572, %f6343, %f6344, %f6342;
	add.s32 	%r2938, %r2938, 16;
	add.s32 	%r2937, %r2937, 1024;
	add.s32 	%r2936, %r2936, 64;
	setp.ne.s32 	%p517, %r2938, 0;
	@%p517 bra 	$L__BB1_731;
$L__BB1_732:
	setp.eq.s32 	%p518, %r38, 0;
	@%p518 bra 	$L__BB1_742;
	setp.lt.u32 	%p519, %r39, 7;
	@%p519 bra 	$L__BB1_735;
	add.s32 	%r2406, %r2940, %r36;
	shl.b32 	%r2407, %r2406, 2;
	mov.u32 	%r2408, shared_mem;
	add.s32 	%r2409, %r2408, %r2407;
	ld.shared.f32 	%f6346, [%r2409];
	shl.b32 	%r2410, %r2940, 6;
	add.s32 	%r2411, %r965, %r2410;
	mul.wide.s32 	%rd468, %r2411, 4;
	add.s64 	%rd469, %rd1, %rd468;
	ld.global.nc.f32 	%f6347, [%rd469];
	fma.rn.f32 	%f6348, %f6346, %f6347, %f7572;
	ld.shared.f32 	%f6349, [%r2409+4];
	ld.global.nc.f32 	%f6350, [%rd469+256];
	fma.rn.f32 	%f6351, %f6349, %f6350, %f6348;
	ld.shared.f32 	%f6352, [%r2409+8];
	ld.global.nc.f32 	%f6353, [%rd469+512];
	fma.rn.f32 	%f6354, %f6352, %f6353, %f6351;
	ld.shared.f32 	%f6355, [%r2409+12];
	ld.global.nc.f32 	%f6356, [%rd469+768];
	fma.rn.f32 	%f6357, %f6355, %f6356, %f6354;
	ld.shared.f32 	%f6358, [%r2409+16];
	ld.global.nc.f32 	%f6359, [%rd469+1024];
	fma.rn.f32 	%f6360, %f6358, %f6359, %f6357;
	ld.shared.f32 	%f6361, [%r2409+20];
	ld.global.nc.f32 	%f6362, [%rd469+1280];
	fma.rn.f32 	%f6363, %f6361, %f6362, %f6360;
	ld.shared.f32 	%f6364, [%r2409+24];
	ld.global.nc.f32 	%f6365, [%rd469+1536];
	fma.rn.f32 	%f6366, %f6364, %f6365, %f6363;
	ld.shared.f32 	%f6367, [%r2409+28];
	ld.global.nc.f32 	%f6368, [%rd469+1792];
	fma.rn.f32 	%f7572, %f6367, %f6368, %f6366;
	add.s32 	%r2940, %r2940, 8;
$L__BB1_735:
	setp.eq.s32 	%p520, %r40, 0;
	@%p520 bra 	$L__BB1_742;
	and.b32  	%r978, %r1134, 3;
	setp.lt.u32 	%p521, %r40, 4;
	@%p521 bra 	$L__BB1_738;
	add.s32 	%r2412, %r2940, %r36;
	shl.b32 	%r2413, %r2412, 2;
	mov.u32 	%r2414, shared_mem;
	add.s32 	%r2415, %r2414, %r2413;
	ld.shared.f32 	%f6370, [%r2415];
	shl.b32 	%r2416, %r2940, 6;
	add.s32 	%r2417, %r965, %r2416;
	mul.wide.s32 	%rd470, %r2417, 4;
	add.s64 	%rd471, %rd1, %rd470;
	ld.global.nc.f32 	%f6371, [%rd471];
	fma.rn.f32 	%f6372, %f6370, %f6371, %f7572;
	ld.shared.f32 	%f6373, [%r2415+4];
	ld.global.nc.f32 	%f6374, [%rd471+256];
	fma.rn.f32 	%f6375, %f6373, %f6374, %f6372;
	ld.shared.f32 	%f6376, [%r2415+8];
	ld.global.nc.f32 	%f6377, [%rd471+512];
	fma.rn.f32 	%f6378, %f6376, %f6377, %f6375;
	ld.shared.f32 	%f6379, [%r2415+12];
	ld.global.nc.f32 	%f6380, [%rd471+768];
	fma.rn.f32 	%f7572, %f6379, %f6380, %f6378;
	add.s32 	%r2940, %r2940, 4;
$L__BB1_738:
	setp.eq.s32 	%p522, %r978, 0;
	@%p522 bra 	$L__BB1_742;
	add.s32 	%r2418, %r2940, %r36;
	shl.b32 	%r2419, %r2418, 2;
	mov.u32 	%r2420, shared_mem;
	add.s32 	%r981, %r2420, %r2419;
	ld.shared.f32 	%f6381, [%r981];
	shl.b32 	%r2421, %r2940, 6;
	add.s32 	%r2422, %r965, %r2421;
	mul.wide.s32 	%rd472, %r2422, 4;
	add.s64 	%rd57, %rd1, %rd472;
	ld.global.nc.f32 	%f6382, [%rd57];
	fma.rn.f32 	%f7572, %f6381, %f6382, %f7572;
	setp.eq.s32 	%p523, %r978, 1;
	@%p523 bra 	$L__BB1_742;
	ld.shared.f32 	%f6383, [%r981+4];
	ld.global.nc.f32 	%f6384, [%rd57+256];
	fma.rn.f32 	%f7572, %f6383, %f6384, %f7572;
	setp.eq.s32 	%p524, %r978, 2;
	@%p524 bra 	$L__BB1_742;
	ld.shared.f32 	%f6385, [%r981+8];
	ld.global.nc.f32 	%f6386, [%rd57+512];
	fma.rn.f32 	%f7572, %f6385, %f6386, %f7572;
$L__BB1_742:
	setp.lt.u32 	%p525, %r37, 15;
	st.global.f32 	[%rd67+220], %f7572;
	add.s32 	%r982, %r2985, 56;
	mov.f32 	%f7580, 0f00000000;
	mov.b32 	%r2946, 0;
	@%p525 bra 	$L__BB1_745;
	and.b32  	%r2946, %r1134, 2147483632;
	neg.s32 	%r2944, %r2946;
	shl.b32 	%r2424, %r36, 2;
	mov.u32 	%r2425, shared_mem;
	add.s32 	%r2426, %r2424, %r2425;
	add.s32 	%r2942, %r2426, 32;
	mov.f32 	%f7580, 0f00000000;
	mov.u32 	%r2943, %r2985;
$L__BB1_744:
	.pragma "nounroll";
	ld.shared.f32 	%f6390, [%r2942+-32];
	add.s32 	%r2427, %r2943, 56;
	mul.wide.s32 	%rd473, %r2427, 4;
	add.s64 	%rd474, %rd1, %rd473;
	ld.global.nc.f32 	%f6391, [%rd474];
	fma.rn.f32 	%f6392, %f6390, %f6391, %f7580;
	ld.shared.f32 	%f6393, [%r2942+-28];
	ld.global.nc.f32 	%f6394, [%rd474+256];
	fma.rn.f32 	%f6395, %f6393, %f6394, %f6392;
	ld.shared.f32 	%f6396, [%r2942+-24];
	ld.global.nc.f32 	%f6397, [%rd474+512];
	fma.rn.f32 	%f6398, %f6396, %f6397, %f6395;
	ld.shared.f32 	%f6399, [%r2942+-20];
	ld.global.nc.f32 	%f6400, [%rd474+768];
	fma.rn.f32 	%f6401, %f6399, %f6400, %f6398;
	ld.shared.f32 	%f6402, [%r2942+-16];
	ld.global.nc.f32 	%f6403, [%rd474+1024];
	fma.rn.f32 	%f6404, %f6402, %f6403, %f6401;
	ld.shared.f32 	%f6405, [%r2942+-12];
	ld.global.nc.f32 	%f6406, [%rd474+1280];
	fma.rn.f32 	%f6407, %f6405, %f6406, %f6404;
	ld.shared.f32 	%f6408, [%r2942+-8];
	ld.global.nc.f32 	%f6409, [%rd474+1536];
	fma.rn.f32 	%f6410, %f6408, %f6409, %f6407;
	ld.shared.f32 	%f6411, [%r2942+-4];
	ld.global.nc.f32 	%f6412, [%rd474+1792];
	fma.rn.f32 	%f6413, %f6411, %f6412, %f6410;
	ld.shared.f32 	%f6414, [%r2942];
	ld.global.nc.f32 	%f6415, [%rd474+2048];
	fma.rn.f32 	%f6416, %f6414, %f6415, %f6413;
	ld.shared.f32 	%f6417, [%r2942+4];
	ld.global.nc.f32 	%f6418, [%rd474+2304];
	fma.rn.f32 	%f6419, %f6417, %f6418, %f6416;
	ld.shared.f32 	%f6420, [%r2942+8];
	ld.global.nc.f32 	%f6421, [%rd474+2560];
	fma.rn.f32 	%f6422, %f6420, %f6421, %f6419;
	ld.shared.f32 	%f6423, [%r2942+12];
	ld.global.nc.f32 	%f6424, [%rd474+2816];
	fma.rn.f32 	%f6425, %f6423, %f6424, %f6422;
	ld.shared.f32 	%f6426, [%r2942+16];
	ld.global.nc.f32 	%f6427, [%rd474+3072];
	fma.rn.f32 	%f6428, %f6426, %f6427, %f6425;
	ld.shared.f32 	%f6429, [%r2942+20];
	ld.global.nc.f32 	%f6430, [%rd474+3328];
	fma.rn.f32 	%f6431, %f6429, %f6430, %f6428;
	ld.shared.f32 	%f6432, [%r2942+24];
	ld.global.nc.f32 	%f6433, [%rd474+3584];
	fma.rn.f32 	%f6434, %f6432, %f6433, %f6431;
	ld.shared.f32 	%f6435, [%r2942+28];
	ld.global.nc.f32 	%f6436, [%rd474+3840];
	fma.rn.f32 	%f7580, %f6435, %f6436, %f6434;
	add.s32 	%r2944, %r2944, 16;
	add.s32 	%r2943, %r2943, 1024;
	add.s32 	%r2942, %r2942, 64;
	setp.ne.s32 	%p526, %r2944, 0;
	@%p526 bra 	$L__BB1_744;
$L__BB1_745:
	setp.eq.s32 	%p527, %r38, 0;
	@%p527 bra 	$L__BB1_755;
	setp.lt.u32 	%p528, %r39, 7;
	@%p528 bra 	$L__BB1_748;
	add.s32 	%r2428, %r2946, %r36;
	shl.b32 	%r2429, %r2428, 2;
	mov.u32 	%r2430, shared_mem;
	add.s32 	%r2431, %r2430, %r2429;
	ld.shared.f32 	%f6438, [%r2431];
	shl.b32 	%r2432, %r2946, 6;
	add.s32 	%r2433, %r982, %r2432;
	mul.wide.s32 	%rd475, %r2433, 4;
	add.s64 	%rd476, %rd1, %rd475;
	ld.global.nc.f32 	%f6439, [%rd476];
	fma.rn.f32 	%f6440, %f6438, %f6439, %f7580;
	ld.shared.f32 	%f6441, [%r2431+4];
	ld.global.nc.f32 	%f6442, [%rd476+256];
	fma.rn.f32 	%f6443, %f6441, %f6442, %f6440;
	ld.shared.f32 	%f6444, [%r2431+8];
	ld.global.nc.f32 	%f6445, [%rd476+512];
	fma.rn.f32 	%f6446, %f6444, %f6445, %f6443;
	ld.shared.f32 	%f6447, [%r2431+12];
	ld.global.nc.f32 	%f6448, [%rd476+768];
	fma.rn.f32 	%f6449, %f6447, %f6448, %f6446;
	ld.shared.f32 	%f6450, [%r2431+16];
	ld.global.nc.f32 	%f6451, [%rd476+1024];
	fma.rn.f32 	%f6452, %f6450, %f6451, %f6449;
	ld.shared.f32 	%f6453, [%r2431+20];
	ld.global.nc.f32 	%f6454, [%rd476+1280];
	fma.rn.f32 	%f6455, %f6453, %f6454, %f6452;
	ld.shared.f32 	%f6456, [%r2431+24];
	ld.global.nc.f32 	%f6457, [%rd476+1536];
	fma.rn.f32 	%f6458, %f6456, %f6457, %f6455;
	ld.shared.f32 	%f6459, [%r2431+28];
	ld.global.nc.f32 	%f6460, [%rd476+1792];
	fma.rn.f32 	%f7580, %f6459, %f6460, %f6458;
	add.s32 	%r2946, %r2946, 8;
$L__BB1_748:
	setp.eq.s32 	%p529, %r40, 0;
	@%p529 bra 	$L__BB1_755;
	and.b32  	%r995, %r1134, 3;
	setp.lt.u32 	%p530, %r40, 4;
	@%p530 bra 	$L__BB1_751;
	add.s32 	%r2434, %r2946, %r36;
	shl.b32 	%r2435, %r2434, 2;
	mov.u32 	%r2436, shared_mem;
	add.s32 	%r2437, %r2436, %r2435;
	ld.shared.f32 	%f6462, [%r2437];
	shl.b32 	%r2438, %r2946, 6;
	add.s32 	%r2439, %r982, %r2438;
	mul.wide.s32 	%rd477, %r2439, 4;
	add.s64 	%rd478, %rd1, %rd477;
	ld.global.nc.f32 	%f6463, [%rd478];
	fma.rn.f32 	%f6464, %f6462, %f6463, %f7580;
	ld.shared.f32 	%f6465, [%r2437+4];
	ld.global.nc.f32 	%f6466, [%rd478+256];
	fma.rn.f32 	%f6467, %f6465, %f6466, %f6464;
	ld.shared.f32 	%f6468, [%r2437+8];
	ld.global.nc.f32 	%f6469, [%rd478+512];
	fma.rn.f32 	%f6470, %f6468, %f6469, %f6467;
	ld.shared.f32 	%f6471, [%r2437+12];
	ld.global.nc.f32 	%f6472, [%rd478+768];
	fma.rn.f32 	%f7580, %f6471, %f6472, %f6470;
	add.s32 	%r2946, %r2946, 4;
$L__BB1_751:
	setp.eq.s32 	%p531, %r995, 0;
	@%p531 bra 	$L__BB1_755;
	add.s32 	%r2440, %r2946, %r36;
	shl.b32 	%r2441, %r2440, 2;
	mov.u32 	%r2442, shared_mem;
	add.s32 	%r998, %r2442, %r2441;
	ld.shared.f32 	%f6473, [%r998];
	shl.b32 	%r2443, %r2946, 6;
	add.s32 	%r2444, %r982, %r2443;
	mul.wide.s32 	%rd479, %r2444, 4;
	add.s64 	%rd58, %rd1, %rd479;
	ld.global.nc.f32 	%f6474, [%rd58];
	fma.rn.f32 	%f7580, %f6473, %f6474, %f7580;
	setp.eq.s32 	%p532, %r995, 1;
	@%p532 bra 	$L__BB1_755;
	ld.shared.f32 	%f6475, [%r998+4];
	ld.global.nc.f32 	%f6476, [%rd58+256];
	fma.rn.f32 	%f7580, %f6475, %f6476, %f7580;
	setp.eq.s32 	%p533, %r995, 2;
	@%p533 bra 	$L__BB1_755;
	ld.shared.f32 	%f6477, [%r998+8];
	ld.global.nc.f32 	%f6478, [%rd58+512];
	fma.rn.f32 	%f7580, %f6477, %f6478, %f7580;
$L__BB1_755:
	setp.lt.u32 	%p534, %r37, 15;
	st.global.f32 	[%rd67+224], %f7580;
	add.s32 	%r999, %r2985, 57;
	mov.f32 	%f7588, 0f00000000;
	mov.b32 	%r2952, 0;
	@%p534 bra 	$L__BB1_758;
	and.b32  	%r2952, %r1134, 2147483632;
	neg.s32 	%r2950, %r2952;
	shl.b32 	%r2446, %r36, 2;
	mov.u32 	%r2447, shared_mem;
	add.s32 	%r2448, %r2446, %r2447;
	add.s32 	%r2948, %r2448, 32;
	mov.f32 	%f7588, 0f00000000;
	mov.u32 	%r2949, %r2985;
$L__BB1_757:
	.pragma "nounroll";
	ld.shared.f32 	%f6482, [%r2948+-32];
	add.s32 	%r2449, %r2949, 57;
	mul.wide.s32 	%rd480, %r2449, 4;
	add.s64 	%rd481, %rd1, %rd480;
	ld.global.nc.f32 	%f6483, [%rd481];
	fma.rn.f32 	%f6484, %f6482, %f6483, %f7588;
	ld.shared.f32 	%f6485, [%r2948+-28];
	ld.global.nc.f32 	%f6486, [%rd481+256];
	fma.rn.f32 	%f6487, %f6485, %f6486, %f6484;
	ld.shared.f32 	%f6488, [%r2948+-24];
	ld.global.nc.f32 	%f6489, [%rd481+512];
	fma.rn.f32 	%f6490, %f6488, %f6489, %f6487;
	ld.shared.f32 	%f6491, [%r2948+-20];
	ld.global.nc.f32 	%f6492, [%rd481+768];
	fma.rn.f32 	%f6493, %f6491, %f6492, %f6490;
	ld.shared.f32 	%f6494, [%r2948+-16];
	ld.global.nc.f32 	%f6495, [%rd481+1024];
	fma.rn.f32 	%f6496, %f6494, %f6495, %f6493;
	ld.shared.f32 	%f6497, [%r2948+-12];
	ld.global.nc.f32 	%f6498, [%rd481+1280];
	fma.rn.f32 	%f6499, %f6497, %f6498, %f6496;
	ld.shared.f32 	%f6500, [%r2948+-8];
	ld.global.nc.f32 	%f6501, [%rd481+1536];
	fma.rn.f32 	%f6502, %f6500, %f6501, %f6499;
	ld.shared.f32 	%f6503, [%r2948+-4];
	ld.global.nc.f32 	%f6504, [%rd481+1792];
	fma.rn.f32 	%f6505, %f6503, %f6504, %f6502;
	ld.shared.f32 	%f6506, [%r2948];
	ld.global.nc.f32 	%f6507, [%rd481+2048];
	fma.rn.f32 	%f6508, %f6506, %f6507, %f6505;
	ld.shared.f32 	%f6509, [%r2948+4];
	ld.global.nc.f32 	%f6510, [%rd481+2304];
	fma.rn.f32 	%f6511, %f6509, %f6510, %f6508;
	ld.shared.f32 	%f6512, [%r2948+8];
	ld.global.nc.f32 	%f6513, [%rd481+2560];
	fma.rn.f32 	%f6514, %f6512, %f6513, %f6511;
	ld.shared.f32 	%f6515, [%r2948+12];
	ld.global.nc.f32 	%f6516, [%rd481+2816];
	fma.rn.f32 	%f6517, %f6515, %f6516, %f6514;
	ld.shared.f32 	%f6518, [%r2948+16];
	ld.global.nc.f32 	%f6519, [%rd481+3072];
	fma.rn.f32 	%f6520, %f6518, %f6519, %f6517;
	ld.shared.f32 	%f6521, [%r2948+20];
	ld.global.nc.f32 	%f6522, [%rd481+3328];
	fma.rn.f32 	%f6523, %f6521, %f6522, %f6520;
	ld.shared.f32 	%f6524, [%r2948+24];
	ld.global.nc.f32 	%f6525, [%rd481+3584];
	fma.rn.f32 	%f6526, %f6524, %f6525, %f6523;
	ld.shared.f32 	%f6527, [%r2948+28];
	ld.global.nc.f32 	%f6528, [%rd481+3840];
	fma.rn.f32 	%f7588, %f6527, %f6528, %f6526;
	add.s32 	%r2950, %r2950, 16;
	add.s32 	%r2949, %r2949, 1024;
	add.s32 	%r2948, %r2948, 64;
	setp.ne.s32 	%p535, %r2950, 0;
	@%p535 bra 	$L__BB1_757;
$L__BB1_758:
	setp.eq.s32 	%p536, %r38, 0;
	@%p536 bra 	$L__BB1_768;
	setp.lt.u32 	%p537, %r39, 7;
	@%p537 bra 	$L__BB1_761;
	add.s32 	%r2450, %r2952, %r36;
	shl.b32 	%r2451, %r2450, 2;
	mov.u32 	%r2452, shared_mem;
	add.s32 	%r2453, %r2452, %r2451;
	ld.shared.f32 	%f6530, [%r2453];
	shl.b32 	%r2454, %r2952, 6;
	add.s32 	%r2455, %r999, %r2454;
	mul.wide.s32 	%rd482, %r2455, 4;
	add.s64 	%rd483, %rd1, %rd482;
	ld.global.nc.f32 	%f6531, [%rd483];
	fma.rn.f32 	%f6532, %f6530, %f6531, %f7588;
	ld.shared.f32 	%f6533, [%r2453+4];
	ld.global.nc.f32 	%f6534, [%rd483+256];
	fma.rn.f32 	%f6535, %f6533, %f6534, %f6532;
	ld.shared.f32 	%f6536, [%r2453+8];
	ld.global.nc.f32 	%f6537, [%rd483+512];
	fma.rn.f32 	%f6538, %f6536, %f6537, %f6535;
	ld.shared.f32 	%f6539, [%r2453+12];
	ld.global.nc.f32 	%f6540, [%rd483+768];
	fma.rn.f32 	%f6541, %f6539, %f6540, %f6538;
	ld.shared.f32 	%f6542, [%r2453+16];
	ld.global.nc.f32 	%f6543, [%rd483+1024];
	fma.rn.f32 	%f6544, %f6542, %f6543, %f6541;
	ld.shared.f32 	%f6545, [%r2453+20];
	ld.global.nc.f32 	%f6546, [%rd483+1280];
	fma.rn.f32 	%f6547, %f6545, %f6546, %f6544;
	ld.shared.f32 	%f6548, [%r2453+24];
	ld.global.nc.f32 	%f6549, [%rd483+1536];
	fma.rn.f32 	%f6550, %f6548, %f6549, %f6547;
	ld.shared.f32 	%f6551, [%r2453+28];
	ld.global.nc.f32 	%f6552, [%rd483+1792];
	fma.rn.f32 	%f7588, %f6551, %f6552, %f6550;
	add.s32 	%r2952, %r2952, 8;
$L__BB1_761:
	setp.eq.s32 	%p538, %r40, 0;
	@%p538 bra 	$L__BB1_768;
	and.b32  	%r1012, %r1134, 3;
	setp.lt.u32 	%p539, %r40, 4;
	@%p539 bra 	$L__BB1_764;
	add.s32 	%r2456, %r2952, %r36;
	shl.b32 	%r2457, %r2456, 2;
	mov.u32 	%r2458, shared_mem;
	add.s32 	%r2459, %r2458, %r2457;
	ld.shared.f32 	%f6554, [%r2459];
	shl.b32 	%r2460, %r2952, 6;
	add.s32 	%r2461, %r999, %r2460;
	mul.wide.s32 	%rd484, %r2461, 4;
	add.s64 	%rd485, %rd1, %rd484;
	ld.global.nc.f32 	%f6555, [%rd485];
	fma.rn.f32 	%f6556, %f6554, %f6555, %f7588;
	ld.shared.f32 	%f6557, [%r2459+4];
	ld.global.nc.f32 	%f6558, [%rd485+256];
	fma.rn.f32 	%f6559, %f6557, %f6558, %f6556;
	ld.shared.f32 	%f6560, [%r2459+8];
	ld.global.nc.f32 	%f6561, [%rd485+512];
	fma.rn.f32 	%f6562, %f6560, %f6561, %f6559;
	ld.shared.f32 	%f6563, [%r2459+12];
	ld.global.nc.f32 	%f6564, [%rd485+768];
	fma.rn.f32 	%f7588, %f6563, %f6564, %f6562;
	add.s32 	%r2952, %r2952, 4;
$L__BB1_764:
	setp.eq.s32 	%p540, %r1012, 0;
	@%p540 bra 	$L__BB1_768;
	add.s32 	%r2462, %r2952, %r36;
	shl.b32 	%r2463, %r2462, 2;
	mov.u32 	%r2464, shared_mem;
	add.s32 	%r1015, %r2464, %r2463;
	ld.shared.f32 	%f6565, [%r1015];
	shl.b32 	%r2465, %r2952, 6;
	add.s32 	%r2466, %r999, %r2465;
	mul.wide.s32 	%rd486, %r2466, 4;
	add.s64 	%rd59, %rd1, %rd486;
	ld.global.nc.f32 	%f6566, [%rd59];
	fma.rn.f32 	%f7588, %f6565, %f6566, %f7588;
	setp.eq.s32 	%p541, %r1012, 1;
	@%p541 bra 	$L__BB1_768;
	ld.shared.f32 	%f6567, [%r1015+4];
	ld.global.nc.f32 	%f6568, [%rd59+256];
	fma.rn.f32 	%f7588, %f6567, %f6568, %f7588;
	setp.eq.s32 	%p542, %r1012, 2;
	@%p542 bra 	$L__BB1_768;
	ld.shared.f32 	%f6569, [%r1015+8];
	ld.global.nc.f32 	%f6570, [%rd59+512];
	fma.rn.f32 	%f7588, %f6569, %f6570, %f7588;
$L__BB1_768:
	setp.lt.u32 	%p543, %r37, 15;
	st.global.f32 	[%rd67+228], %f7588;
	add.s32 	%r1016, %r2985, 58;
	mov.f32 	%f7596, 0f00000000;
	mov.b32 	%r2958, 0;
	@%p543 bra 	$L__BB1_771;
	and.b32  	%r2958, %r1134, 2147483632;
	neg.s32 	%r2956, %r2958;
	shl.b32 	%r2468, %r36, 2;
	mov.u32 	%r2469, shared_mem;
	add.s32 	%r2470, %r2468, %r2469;
	add.s32 	%r2954, %r2470, 32;
	mov.f32 	%f7596, 0f00000000;
	mov.u32 	%r2955, %r2985;
$L__BB1_770:
	.pragma "nounroll";
	ld.shared.f32 	%f6574, [%r2954+-32];
	add.s32 	%r2471, %r2955, 58;
	mul.wide.s32 	%rd487, %r2471, 4;
	add.s64 	%rd488, %rd1, %rd487;
	ld.global.nc.f32 	%f6575, [%rd488];
	fma.rn.f32 	%f6576, %f6574, %f6575, %f7596;
	ld.shared.f32 	%f6577, [%r2954+-28];
	ld.global.nc.f32 	%f6578, [%rd488+256];
	fma.rn.f32 	%f6579, %f6577, %f6578, %f6576;
	ld.shared.f32 	%f6580, [%r2954+-24];
	ld.global.nc.f32 	%f6581, [%rd488+512];
	fma.rn.f32 	%f6582, %f6580, %f6581, %f6579;
	ld.shared.f32 	%f6583, [%r2954+-20];
	ld.global.nc.f32 	%f6584, [%rd488+768];
	fma.rn.f32 	%f6585, %f6583, %f6584, %f6582;
	ld.shared.f32 	%f6586, [%r2954+-16];
	ld.global.nc.f32 	%f6587, [%rd488+1024];
	fma.rn.f32 	%f6588, %f6586, %f6587, %f6585;
	ld.shared.f32 	%f6589, [%r2954+-12];
	ld.global.nc.f32 	%f6590, [%rd488+1280];
	fma.rn.f32 	%f6591, %f6589, %f6590, %f6588;
	ld.shared.f32 	%f6592, [%r2954+-8];
	ld.global.nc.f32 	%f6593, [%rd488+1536];
	fma.rn.f32 	%f6594, %f6592, %f6593, %f6591;
	ld.shared.f32 	%f6595, [%r2954+-4];
	ld.global.nc.f32 	%f6596, [%rd488+1792];
	fma.rn.f32 	%f6597, %f6595, %f6596, %f6594;
	ld.shared.f32 	%f6598, [%r2954];
	ld.global.nc.f32 	%f6599, [%rd488+2048];
	fma.rn.f32 	%f6600, %f6598, %f6599, %f6597;
	ld.shared.f32 	%f6601, [%r2954+4];
	ld.global.nc.f32 	%f6602, [%rd488+2304];
	fma.rn.f32 	%f6603, %f6601, %f6602, %f6600;
	ld.shared.f32 	%f6604, [%r2954+8];
	ld.global.nc.f32 	%f6605, [%rd488+2560];
	fma.rn.f32 	%f6606, %f6604, %f6605, %f6603;
	ld.shared.f32 	%f6607, [%r2954+12];
	ld.global.nc.f32 	%f6608, [%rd488+2816];
	fma.rn.f32 	%f6609, %f6607, %f6608, %f6606;
	ld.shared.f32 	%f6610, [%r2954+16];
	ld.global.nc.f32 	%f6611, [%rd488+3072];
	fma.rn.f32 	%f6612, %f6610, %f6611, %f6609;
	ld.shared.f32 	%f6613, [%r2954+20];
	ld.global.nc.f32 	%f6614, [%rd488+3328];
	fma.rn.f32 	%f6615, %f6613, %f6614, %f6612;
	ld.shared.f32 	%f6616, [%r2954+24];
	ld.global.nc.f32 	%f6617, [%rd488+3584];
	fma.rn.f32 	%f6618, %f6616, %f6617, %f6615;
	ld.shared.f32 	%f6619, [%r2954+28];
	ld.global.nc.f32 	%f6620, [%rd488+3840];
	fma.rn.f32 	%f7596, %f6619, %f6620, %f6618;
	add.s32 	%r2956, %r2956, 16;
	add.s32 	%r2955, %r2955, 1024;
	add.s32 	%r2954, %r2954, 64;
	setp.ne.s32 	%p544, %r2956, 0;
	@%p544 bra 	$L__BB1_770;
$L__BB1_771:
	setp.eq.s32 	%p545, %r38, 0;
	@%p545 bra 	$L__BB1_781;
	setp.lt.u32 	%p546, %r39, 7;
	@%p546 bra 	$L__BB1_774;
	add.s32 	%r2472, %r2958, %r36;
	shl.b32 	%r2473, %r2472, 2;
	mov.u32 	%r2474, shared_mem;
	add.s32 	%r2475, %r2474, %r2473;
	ld.shared.f32 	%f6622, [%r2475];
	shl.b32 	%r2476, %r2958, 6;
	add.s32 	%r2477, %r1016, %r2476;
	mul.wide.s32 	%rd489, %r2477, 4;
	add.s64 	%rd490, %rd1, %rd489;
	ld.global.nc.f32 	%f6623, [%rd490];
	fma.rn.f32 	%f6624, %f6622, %f6623, %f7596;
	ld.shared.f32 	%f6625, [%r2475+4];
	ld.global.nc.f32 	%f6626, [%rd490+256];
	fma.rn.f32 	%f6627, %f6625, %f6626, %f6624;
	ld.shared.f32 	%f6628, [%r2475+8];
	ld.global.nc.f32 	%f6629, [%rd490+512];
	fma.rn.f32 	%f6630, %f6628, %f6629, %f6627;
	ld.shared.f32 	%f6631, [%r2475+12];
	ld.global.nc.f32 	%f6632, [%rd490+768];
	fma.rn.f32 	%f6633, %f6631, %f6632, %f6630;
	ld.shared.f32 	%f6634, [%r2475+16];
	ld.global.nc.f32 	%f6635, [%rd490+1024];
	fma.rn.f32 	%f6636, %f6634, %f6635, %f6633;
	ld.shared.f32 	%f6637, [%r2475+20];
	ld.global.nc.f32 	%f6638, [%rd490+1280];
	fma.rn.f32 	%f6639, %f6637, %f6638, %f6636;
	ld.shared.f32 	%f6640, [%r2475+24];
	ld.global.nc.f32 	%f6641, [%rd490+1536];
	fma.rn.f32 	%f6642, %f6640, %f6641, %f6639;
	ld.shared.f32 	%f6643, [%r2475+28];
	ld.global.nc.f32 	%f6644, [%rd490+1792];
	fma.rn.f32 	%f7596, %f6643, %f6644, %f6642;
	add.s32 	%r2958, %r2958, 8;
$L__BB1_774:
	setp.eq.s32 	%p547, %r40, 0;
	@%p547 bra 	$L__BB1_781;
	and.b32  	%r1029, %r1134, 3;
	setp.lt.u32 	%p548, %r40, 4;
	@%p548 bra 	$L__BB1_777;
	add.s32 	%r2478, %r2958, %r36;
	shl.b32 	%r2479, %r2478, 2;
	mov.u32 	%r2480, shared_mem;
	add.s32 	%r2481, %r2480, %r2479;
	ld.shared.f32 	%f6646, [%r2481];
	shl.b32 	%r2482, %r2958, 6;
	add.s32 	%r2483, %r1016, %r2482;
	mul.wide.s32 	%rd491, %r2483, 4;
	add.s64 	%rd492, %rd1, %rd491;
	ld.global.nc.f32 	%f6647, [%rd492];
	fma.rn.f32 	%f6648, %f6646, %f6647, %f7596;
	ld.shared.f32 	%f6649, [%r2481+4];
	ld.global.nc.f32 	%f6650, [%rd492+256];
	fma.rn.f32 	%f6651, %f6649, %f6650, %f6648;
	ld.shared.f32 	%f6652, [%r2481+8];
	ld.global.nc.f32 	%f6653, [%rd492+512];
	fma.rn.f32 	%f6654, %f6652, %f6653, %f6651;
	ld.shared.f32 	%f6655, [%r2481+12];
	ld.global.nc.f32 	%f6656, [%rd492+768];
	fma.rn.f32 	%f7596, %f6655, %f6656, %f6654;
	add.s32 	%r2958, %r2958, 4;
$L__BB1_777:
	setp.eq.s32 	%p549, %r1029, 0;
	@%p549 bra 	$L__BB1_781;
	add.s32 	%r2484, %r2958, %r36;
	shl.b32 	%r2485, %r2484, 2;
	mov.u32 	%r2486, shared_mem;
	add.s32 	%r1032, %r2486, %r2485;
	ld.shared.f32 	%f6657, [%r1032];
	shl.b32 	%r2487, %r2958, 6;
	add.s32 	%r2488, %r1016, %r2487;
	mul.wide.s32 	%rd493, %r2488, 4;
	add.s64 	%rd60, %rd1, %rd493;
	ld.global.nc.f32 	%f6658, [%rd60];
	fma.rn.f32 	%f7596, %f6657, %f6658, %f7596;
	setp.eq.s32 	%p550, %r1029, 1;
	@%p550 bra 	$L__BB1_781;
	ld.shared.f32 	%f6659, [%r1032+4];
	ld.global.nc.f32 	%f6660, [%rd60+256];
	fma.rn.f32 	%f7596, %f6659, %f6660, %f7596;
	setp.eq.s32 	%p551, %r1029, 2;
	@%p551 bra 	$L__BB1_781;
	ld.shared.f32 	%f6661, [%r1032+8];
	ld.global.nc.f32 	%f6662, [%rd60+512];
	fma.rn.f32 	%f7596, %f6661, %f6662, %f7596;
$L__BB1_781:
	setp.lt.u32 	%p552, %r37, 15;
	st.global.f32 	[%rd67+232], %f7596;
	add.s32 	%r1033, %r2985, 59;
	mov.f32 	%f7604, 0f00000000;
	mov.b32 	%r2964, 0;
	@%p552 bra 	$L__BB1_784;
	and.b32  	%r2964, %r1134, 2147483632;
	neg.s32 	%r2962, %r2964;
	shl.b32 	%r2490, %r36, 2;
	mov.u32 	%r2491, shared_mem;
	add.s32 	%r2492, %r2490, %r2491;
	add.s32 	%r2960, %r2492, 32;
	mov.f32 	%f7604, 0f00000000;
	mov.u32 	%r2961, %r2985;
$L__BB1_783:
	.pragma "nounroll";
	ld.shared.f32 	%f6666, [%r2960+-32];
	add.s32 	%r2493, %r2961, 59;
	mul.wide.s32 	%rd494, %r2493, 4;
	add.s64 	%rd495, %rd1, %rd494;
	ld.global.nc.f32 	%f6667, [%rd495];
	fma.rn.f32 	%f6668, %f6666, %f6667, %f7604;
	ld.shared.f32 	%f6669, [%r2960+-28];
	ld.global.nc.f32 	%f6670, [%rd495+256];
	fma.rn.f32 	%f6671, %f6669, %f6670, %f6668;
	ld.shared.f32 	%f6672, [%r2960+-24];
	ld.global.nc.f32 	%f6673, [%rd495+512];
	fma.rn.f32 	%f6674, %f6672, %f6673, %f6671;
	ld.shared.f32 	%f6675, [%r2960+-20];
	ld.global.nc.f32 	%f6676, [%rd495+768];
	fma.rn.f32 	%f6677, %f6675, %f6676, %f6674;
	ld.shared.f32 	%f6678, [%r2960+-16];
	ld.global.nc.f32 	%f6679, [%rd495+1024];
	fma.rn.f32 	%f6680, %f6678, %f6679, %f6677;
	ld.shared.f32 	%f6681, [%r2960+-12];
	ld.global.nc.f32 	%f6682, [%rd495+1280];
	fma.rn.f32 	%f6683, %f6681, %f6682, %f6680;
	ld.shared.f32 	%f6684, [%r2960+-8];
	ld.global.nc.f32 	%f6685, [%rd495+1536];
	fma.rn.f32 	%f6686, %f6684, %f6685, %f6683;
	ld.shared.f32 	%f6687, [%r2960+-4];
	ld.global.nc.f32 	%f6688, [%rd495+1792];
	fma.rn.f32 	%f6689, %f6687, %f6688, %f6686;
	ld.shared.f32 	%f6690, [%r2960];
	ld.global.nc.f32 	%f6691, [%rd495+2048];
	fma.rn.f32 	%f6692, %f6690, %f6691, %f6689;
	ld.shared.f32 	%f6693, [%r2960+4];
	ld.global.nc.f32 	%f6694, [%rd495+2304];
	fma.rn.f32 	%f6695, %f6693, %f6694, %f6692;
	ld.shared.f32 	%f6696, [%r2960+8];
	ld.global.nc.f32 	%f6697, [%rd495+2560];
	fma.rn.f32 	%f6698, %f6696, %f6697, %f6695;
	ld.shared.f32 	%f6699, [%r2960+12];
	ld.global.nc.f32 	%f6700, [%rd495+2816];
	fma.rn.f32 	%f6701, %f6699, %f6700, %f6698;
	ld.shared.f32 	%f6702, [%r2960+16];
	ld.global.nc.f32 	%f6703, [%rd495+3072];
	fma.rn.f32 	%f6704, %f6702, %f6703, %f6701;
	ld.shared.f32 	%f6705, [%r2960+20];
	ld.global.nc.f32 	%f6706, [%rd495+3328];
	fma.rn.f32 	%f6707, %f6705, %f6706, %f6704;
	ld.shared.f32 	%f6708, [%r2960+24];
	ld.global.nc.f32 	%f6709, [%rd495+3584];
	fma.rn.f32 	%f6710, %f6708, %f6709, %f6707;
	ld.shared.f32 	%f6711, [%r2960+28];
	ld.global.nc.f32 	%f6712, [%rd495+3840];
	fma.rn.f32 	%f7604, %f6711, %f6712, %f6710;
	add.s32 	%r2962, %r2962, 16;
	add.s32 	%r2961, %r2961, 1024;
	add.s32 	%r2960, %r2960, 64;
	setp.ne.s32 	%p553, %r2962, 0;
	@%p553 bra 	$L__BB1_783;
$L__BB1_784:
	setp.eq.s32 	%p554, %r38, 0;
	@%p554 bra 	$L__BB1_794;
	setp.lt.u32 	%p555, %r39, 7;
	@%p555 bra 	$L__BB1_787;
	add.s32 	%r2494, %r2964, %r36;
	shl.b32 	%r2495, %r2494, 2;
	mov.u32 	%r2496, shared_mem;
	add.s32 	%r2497, %r2496, %r2495;
	ld.shared.f32 	%f6714, [%r2497];
	shl.b32 	%r2498, %r2964, 6;
	add.s32 	%r2499, %r1033, %r2498;
	mul.wide.s32 	%rd496, %r2499, 4;
	add.s64 	%rd497, %rd1, %rd496;
	ld.global.nc.f32 	%f6715, [%rd497];
	fma.rn.f32 	%f6716, %f6714, %f6715, %f7604;
	ld.shared.f32 	%f6717, [%r2497+4];
	ld.global.nc.f32 	%f6718, [%rd497+256];
	fma.rn.f32 	%f6719, %f6717, %f6718, %f6716;
	ld.shared.f32 	%f6720, [%r2497+8];
	ld.global.nc.f32 	%f6721, [%rd497+512];
	fma.rn.f32 	%f6722, %f6720, %f6721, %f6719;
	ld.shared.f32 	%f6723, [%r2497+12];
	ld.global.nc.f32 	%f6724, [%rd497+768];
	fma.rn.f32 	%f6725, %f6723, %f6724, %f6722;
	ld.shared.f32 	%f6726, [%r2497+16];
	ld.global.nc.f32 	%f6727, [%rd497+1024];
	fma.rn.f32 	%f6728, %f6726, %f6727, %f6725;
	ld.shared.f32 	%f6729, [%r2497+20];
	ld.global.nc.f32 	%f6730, [%rd497+1280];
	fma.rn.f32 	%f6731, %f6729, %f6730, %f6728;
	ld.shared.f32 	%f6732, [%r2497+24];
	ld.global.nc.f32 	%f6733, [%rd497+1536];
	fma.rn.f32 	%f6734, %f6732, %f6733, %f6731;
	ld.shared.f32 	%f6735, [%r2497+28];
	ld.global.nc.f32 	%f6736, [%rd497+1792];
	fma.rn.f32 	%f7604, %f6735, %f6736, %f6734;
	add.s32 	%r2964, %r2964, 8;
$L__BB1_787:
	setp.eq.s32 	%p556, %r40, 0;
	@%p556 bra 	$L__BB1_794;
	and.b32  	%r1046, %r1134, 3;
	setp.lt.u32 	%p557, %r40, 4;
	@%p557 bra 	$L__BB1_790;
	add.s32 	%r2500, %r2964, %r36;
	shl.b32 	%r2501, %r2500, 2;
	mov.u32 	%r2502, shared_mem;
	add.s32 	%r2503, %r2502, %r2501;
	ld.shared.f32 	%f6738, [%r2503];
	shl.b32 	%r2504, %r2964, 6;
	add.s32 	%r2505, %r1033, %r2504;
	mul.wide.s32 	%rd498, %r2505, 4;
	add.s64 	%rd499, %rd1, %rd498;
	ld.global.nc.f32 	%f6739, [%rd499];
	fma.rn.f32 	%f6740, %f6738, %f6739, %f7604;
	ld.shared.f32 	%f6741, [%r2503+4];
	ld.global.nc.f32 	%f6742, [%rd499+256];
	fma.rn.f32 	%f6743, %f6741, %f6742, %f6740;
	ld.shared.f32 	%f6744, [%r2503+8];
	ld.global.nc.f32 	%f6745, [%rd499+512];
	fma.rn.f32 	%f6746, %f6744, %f6745, %f6743;
	ld.shared.f32 	%f6747, [%r2503+12];
	ld.global.nc.f32 	%f6748, [%rd499+768];
	fma.rn.f32 	%f7604, %f6747, %f6748, %f6746;
	add.s32 	%r2964, %r2964, 4;
$L__BB1_790:
	setp.eq.s32 	%p558, %r1046, 0;
	@%p558 bra 	$L__BB1_794;
	add.s32 	%r2506, %r2964, %r36;
	shl.b32 	%r2507, %r2506, 2;
	mov.u32 	%r2508, shared_mem;
	add.s32 	%r1049, %r2508, %r2507;
	ld.shared.f32 	%f6749, [%r1049];
	shl.b32 	%r2509, %r2964, 6;
	add.s32 	%r2510, %r1033, %r2509;
	mul.wide.s32 	%rd500, %r2510, 4;
	add.s64 	%rd61, %rd1, %rd500;
	ld.global.nc.f32 	%f6750, [%rd61];
	fma.rn.f32 	%f7604, %f6749, %f6750, %f7604;
	setp.eq.s32 	%p559, %r1046, 1;
	@%p559 bra 	$L__BB1_794;
	ld.shared.f32 	%f6751, [%r1049+4];
	ld.global.nc.f32 	%f6752, [%rd61+256];
	fma.rn.f32 	%f7604, %f6751, %f6752, %f7604;
	setp.eq.s32 	%p560, %r1046, 2;
	@%p560 bra 	$L__BB1_794;
	ld.shared.f32 	%f6753, [%r1049+8];
	ld.global.nc.f32 	%f6754, [%rd61+512];
	fma.rn.f32 	%f7604, %f6753, %f6754, %f7604;
$L__BB1_794:
	setp.lt.u32 	%p561, %r37, 15;
	st.global.f32 	[%rd67+236], %f7604;
	add.s32 	%r1050, %r2985, 60;
	mov.f32 	%f7612, 0f00000000;
	mov.b32 	%r2970, 0;
	@%p561 bra 	$L__BB1_797;
	and.b32  	%r2970, %r1134, 2147483632;
	neg.s32 	%r2968, %r2970;
	shl.b32 	%r2512, %r36, 2;
	mov.u32 	%r2513, shared_mem;
	add.s32 	%r2514, %r2512, %r2513;
	add.s32 	%r2966, %r2514, 32;
	mov.f32 	%f7612, 0f00000000;
	mov.u32 	%r2967, %r2985;
$L__BB1_796:
	.pragma "nounroll";
	ld.shared.f32 	%f6758, [%r2966+-32];
	add.s32 	%r2515, %r2967, 60;
	mul.wide.s32 	%rd501, %r2515, 4;
	add.s64 	%rd502, %rd1, %rd501;
	ld.global.nc.f32 	%f6759, [%rd502];
	fma.rn.f32 	%f6760, %f6758, %f6759, %f7612;
	ld.shared.f32 	%f6761, [%r2966+-28];
	ld.global.nc.f32 	%f6762, [%rd502+256];
	fma.rn.f32 	%f6763, %f6761, %f6762, %f6760;
	ld.shared.f32 	%f6764, [%r2966+-24];
	ld.global.nc.f32 	%f6765, [%rd502+512];
	fma.rn.f32 	%f6766, %f6764, %f6765, %f6763;
	ld.shared.f32 	%f6767, [%r2966+-20];
	ld.global.nc.f32 	%f6768, [%rd502+768];
	fma.rn.f32 	%f6769, %f6767, %f6768, %f6766;
	ld.shared.f32 	%f6770, [%r2966+-16];
	ld.global.nc.f32 	%f6771, [%rd502+1024];
	fma.rn.f32 	%f6772, %f6770, %f6771, %f6769;
	ld.shared.f32 	%f6773, [%r2966+-12];
	ld.global.nc.f32 	%f6774, [%rd502+1280];
	fma.rn.f32 	%f6775, %f6773, %f6774, %f6772;
	ld.shared.f32 	%f6776, [%r2966+-8];
	ld.global.nc.f32 	%f6777, [%rd502+1536];
	fma.rn.f32 	%f6778, %f6776, %f6777, %f6775;
	ld.shared.f32 	%f6779, [%r2966+-4];
	ld.global.nc.f32 	%f6780, [%rd502+1792];
	fma.rn.f32 	%f6781, %f6779, %f6780, %f6778;
	ld.shared.f32 	%f6782, [%r2966];
	ld.global.nc.f32 	%f6783, [%rd502+2048];
	fma.rn.f32 	%f6784, %f6782, %f6783, %f6781;
	ld.shared.f32 	%f6785, [%r2966+4];
	ld.global.nc.f32 	%f6786, [%rd502+2304];
	fma.rn.f32 	%f6787, %f6785, %f6786, %f6784;
	ld.shared.f32 	%f6788, [%r2966+8];
	ld.global.nc.f32 	%f6789, [%rd502+2560];
	fma.rn.f32 	%f6790, %f6788, %f6789, %f6787;
	ld.shared.f32 	%f6791, [%r2966+12];
	ld.global.nc.f32 	%f6792, [%rd502+2816];
	fma.rn.f32 	%f6793, %f6791, %f6792, %f6790;
	ld.shared.f32 	%f6794, [%r2966+16];
	ld.global.nc.f32 	%f6795, [%rd502+3072];
	fma.rn.f32 	%f6796, %f6794, %f6795, %f6793;
	ld.shared.f32 	%f6797, [%r2966+20];
	ld.global.nc.f32 	%f6798, [%rd502+3328];
	fma.rn.f32 	%f6799, %f6797, %f6798, %f6796;
	ld.shared.f32 	%f6800, [%r2966+24];
	ld.global.nc.f32 	%f6801, [%rd502+3584];
	fma.rn.f32 	%f6802, %f6800, %f6801, %f6799;
	ld.shared.f32 	%f6803, [%r2966+28];
	ld.global.nc.f32 	%f6804, [%rd502+3840];
	fma.rn.f32 	%f7612, %f6803, %f6804, %f6802;
	add.s32 	%r2968, %r2968, 16;
	add.s32 	%r2967, %r2967, 1024;
	add.s32 	%r2966, %r2966, 64;
	setp.ne.s32 	%p562, %r2968, 0;
	@%p562 bra 	$L__BB1_796;
$L__BB1_797:
	setp.eq.s32 	%p563, %r38, 0;
	@%p563 bra 	$L__BB1_807;
	setp.lt.u32 	%p564, %r39, 7;
	@%p564 bra 	$L__BB1_800;
	add.s32 	%r2516, %r2970, %r36;
	shl.b32 	%r2517, %r2516, 2;
	mov.u32 	%r2518, shared_mem;
	add.s32 	%r2519, %r2518, %r2517;
	ld.shared.f32 	%f6806, [%r2519];
	shl.b32 	%r2520, %r2970, 6;
	add.s32 	%r2521, %r1050, %r2520;
	mul.wide.s32 	%rd503, %r2521, 4;
	add.s64 	%rd504, %rd1, %rd503;
	ld.global.nc.f32 	%f6807, [%rd504];
	fma.rn.f32 	%f6808, %f6806, %f6807, %f7612;
	ld.shared.f32 	%f6809, [%r2519+4];
	ld.global.nc.f32 	%f6810, [%rd504+256];
	fma.rn.f32 	%f6811, %f6809, %f6810, %f6808;
	ld.shared.f32 	%f6812, [%r2519+8];
	ld.global.nc.f32 	%f6813, [%rd504+512];
	fma.rn.f32 	%f6814, %f6812, %f6813, %f6811;
	ld.shared.f32 	%f6815, [%r2519+12];
	ld.global.nc.f32 	%f6816, [%rd504+768];
	fma.rn.f32 	%f6817, %f6815, %f6816, %f6814;
	ld.shared.f32 	%f6818, [%r2519+16];
	ld.global.nc.f32 	%f6819, [%rd504+1024];
	fma.rn.f32 	%f6820, %f6818, %f6819, %f6817;
	ld.shared.f32 	%f6821, [%r2519+20];
	ld.global.nc.f32 	%f6822, [%rd504+1280];
	fma.rn.f32 	%f6823, %f6821, %f6822, %f6820;
	ld.shared.f32 	%f6824, [%r2519+24];
	ld.global.nc.f32 	%f6825, [%rd504+1536];
	fma.rn.f32 	%f6826, %f6824, %f6825, %f6823;
	ld.shared.f32 	%f6827, [%r2519+28];
	ld.global.nc.f32 	%f6828, [%rd504+1792];
	fma.rn.f32 	%f7612, %f6827, %f6828, %f6826;
	add.s32 	%r2970, %r2970, 8;
$L__BB1_800:
	setp.eq.s32 	%p565, %r40, 0;
	@%p565 bra 	$L__BB1_807;
	and.b32  	%r1063, %r1134, 3;
	setp.lt.u32 	%p566, %r40, 4;
	@%p566 bra 	$L__BB1_803;
	add.s32 	%r2522, %r2970, %r36;
	shl.b32 	%r2523, %r2522, 2;
	mov.u32 	%r2524, shared_mem;
	add.s32 	%r2525, %r2524, %r2523;
	ld.shared.f32 	%f6830, [%r2525];
	shl.b32 	%r2526, %r2970, 6;
	add.s32 	%r2527, %r1050, %r2526;
	mul.wide.s32 	%rd505, %r2527, 4;
	add.s64 	%rd506, %rd1, %rd505;
	ld.global.nc.f32 	%f6831, [%rd506];
	fma.rn.f32 	%f6832, %f6830, %f6831, %f7612;
	ld.shared.f32 	%f6833, [%r2525+4];
	ld.global.nc.f32 	%f6834, [%rd506+256];
	fma.rn.f32 	%f6835, %f6833, %f6834, %f6832;
	ld.shared.f32 	%f6836, [%r2525+8];
	ld.global.nc.f32 	%f6837, [%rd506+512];
	fma.rn.f32 	%f6838, %f6836, %f6837, %f6835;
	ld.shared.f32 	%f6839, [%r2525+12];
	ld.global.nc.f32 	%f6840, [%rd506+768];
	fma.rn.f32 	%f7612, %f6839, %f6840, %f6838;
	add.s32 	%r2970, %r2970, 4;
$L__BB1_803:
	setp.eq.s32 	%p567, %r1063, 0;
	@%p567 bra 	$L__BB1_807;
	add.s32 	%r2528, %r2970, %r36;
	shl.b32 	%r2529, %r2528, 2;
	mov.u32 	%r2530, shared_mem;
	add.s32 	%r1066, %r2530, %r2529;
	ld.shared.f32 	%f6841, [%r1066];
	shl.b32 	%r2531, %r2970, 6;
	add.s32 	%r2532, %r1050, %r2531;
	mul.wide.s32 	%rd507, %r2532, 4;
	add.s64 	%rd62, %rd1, %rd507;
	ld.global.nc.f32 	%f6842, [%rd62];
	fma.rn.f32 	%f7612, %f6841, %f6842, %f7612;
	setp.eq.s32 	%p568, %r1063, 1;
	@%p568 bra 	$L__BB1_807;
	ld.shared.f32 	%f6843, [%r1066+4];
	ld.global.nc.f32 	%f6844, [%rd62+256];
	fma.rn.f32 	%f7612, %f6843, %f6844, %f7612;
	setp.eq.s32 	%p569, %r1063, 2;
	@%p569 bra 	$L__BB1_807;
	ld.shared.f32 	%f6845, [%r1066+8];
	ld.global.nc.f32 	%f6846, [%rd62+512];
	fma.rn.f32 	%f7612, %f6845, %f6846, %f7612;
$L__BB1_807:
	setp.lt.u32 	%p570, %r37, 15;
	st.global.f32 	[%rd67+240], %f7612;
	add.s32 	%r1067, %r2985, 61;
	mov.f32 	%f7620, 0f00000000;
	mov.b32 	%r2976, 0;
	@%p570 bra 	$L__BB1_810;
	and.b32  	%r2976, %r1134, 2147483632;
	neg.s32 	%r2974, %r2976;
	shl.b32 	%r2534, %r36, 2;
	mov.u32 	%r2535, shared_mem;
	add.s32 	%r2536, %r2534, %r2535;
	add.s32 	%r2972, %r2536, 32;
	mov.f32 	%f7620, 0f00000000;
	mov.u32 	%r2973, %r2985;
$L__BB1_809:
	.pragma "nounroll";
	ld.shared.f32 	%f6850, [%r2972+-32];
	add.s32 	%r2537, %r2973, 61;
	mul.wide.s32 	%rd508, %r2537, 4;
	add.s64 	%rd509, %rd1, %rd508;
	ld.global.nc.f32 	%f6851, [%rd509];
	fma.rn.f32 	%f6852, %f6850, %f6851, %f7620;
	ld.shared.f32 	%f6853, [%r2972+-28];
	ld.global.nc.f32 	%f6854, [%rd509+256];
	fma.rn.f32 	%f6855, %f6853, %f6854, %f6852;
	ld.shared.f32 	%f6856, [%r2972+-24];
	ld.global.nc.f32 	%f6857, [%rd509+512];
	fma.rn.f32 	%f6858, %f6856, %f6857, %f6855;
	ld.shared.f32 	%f6859, [%r2972+-20];
	ld.global.nc.f32 	%f6860, [%rd509+768];
	fma.rn.f32 	%f6861, %f6859, %f6860, %f6858;
	ld.shared.f32 	%f6862, [%r2972+-16];
	ld.global.nc.f32 	%f6863, [%rd509+1024];
	fma.rn.f32 	%f6864, %f6862, %f6863, %f6861;
	ld.shared.f32 	%f6865, [%r2972+-12];
	ld.global.nc.f32 	%f6866, [%rd509+1280];
	fma.rn.f32 	%f6867, %f6865, %f6866, %f6864;
	ld.shared.f32 	%f6868, [%r2972+-8];
	ld.global.nc.f32 	%f6869, [%rd509+1536];
	fma.rn.f32 	%f6870, %f6868, %f6869, %f6867;
	ld.shared.f32 	%f6871, [%r2972+-4];
	ld.global.nc.f32 	%f6872, [%rd509+1792];
	fma.rn.f32 	%f6873, %f6871, %f6872, %f6870;
	ld.shared.f32 	%f6874, [%r2972];
	ld.global.nc.f32 	%f6875, [%rd509+2048];
	fma.rn.f32 	%f6876, %f6874, %f6875, %f6873;
	ld.shared.f32 	%f6877, [%r2972+4];
	ld.global.nc.f32 	%f6878, [%rd509+2304];
	fma.rn.f32 	%f6879, %f6877, %f6878, %f6876;
	ld.shared.f32 	%f6880, [%r2972+8];
	ld.global.nc.f32 	%f6881, [%rd509+2560];
	fma.rn.f32 	%f6882, %f6880, %f6881, %f6879;
	ld.shared.f32 	%f6883, [%r2972+12];
	ld.global.nc.f32 	%f6884, [%rd509+2816];
	fma.rn.f32 	%f6885, %f6883, %f6884, %f6882;
	ld.shared.f32 	%f6886, [%r2972+16];
	ld.global.nc.f32 	%f6887, [%rd509+3072];
	fma.rn.f32 	%f6888, %f6886, %f6887, %f6885;
	ld.shared.f32 	%f6889, [%r2972+20];
	ld.global.nc.f32 	%f6890, [%rd509+3328];
	fma.rn.f32 	%f6891, %f6889, %f6890, %f6888;
	ld.shared.f32 	%f6892, [%r2972+24];
	ld.global.nc.f32 	%f6893, [%rd509+3584];
	fma.rn.f32 	%f6894, %f6892, %f6893, %f6891;
	ld.shared.f32 	%f6895, [%r2972+28];
	ld.global.nc.f32 	%f6896, [%rd509+3840];
	fma.rn.f32 	%f7620, %f6895, %f6896, %f6894;
	add.s32 	%r2974, %r2974, 16;
	add.s32 	%r2973, %r2973, 1024;
	add.s32 	%r2972, %r2972, 64;
	setp.ne.s32 	%p571, %r2974, 0;
	@%p571 bra 	$L__BB1_809;
$L__BB1_810:
	setp.eq.s32 	%p572, %r38, 0;
	@%p572 bra 	$L__BB1_820;
	setp.lt.u32 	%p573, %r39, 7;
	@%p573 bra 	$L__BB1_813;
	add.s32 	%r2538, %r2976, %r36;
	shl.b32 	%r2539, %r2538, 2;
	mov.u32 	%r2540, shared_mem;
	add.s32 	%r2541, %r2540, %r2539;
	ld.shared.f32 	%f6898, [%r2541];
	shl.b32 	%r2542, %r2976, 6;
	add.s32 	%r2543, %r1067, %r2542;
	mul.wide.s32 	%rd510, %r2543, 4;
	add.s64 	%rd511, %rd1, %rd510;
	ld.global.nc.f32 	%f6899, [%rd511];
	fma.rn.f32 	%f6900, %f6898, %f6899, %f7620;
	ld.shared.f32 	%f6901, [%r2541+4];
	ld.global.nc.f32 	%f6902, [%rd511+256];
	fma.rn.f32 	%f6903, %f6901, %f6902, %f6900;
	ld.shared.f32 	%f6904, [%r2541+8];
	ld.global.nc.f32 	%f6905, [%rd511+512];
	fma.rn.f32 	%f6906, %f6904, %f6905, %f6903;
	ld.shared.f32 	%f6907, [%r2541+12];
	ld.global.nc.f32 	%f6908, [%rd511+768];
	fma.rn.f32 	%f6909, %f6907, %f6908, %f6906;
	ld.shared.f32 	%f6910, [%r2541+16];
	ld.global.nc.f32 	%f6911, [%rd511+1024];
	fma.rn.f32 	%f6912, %f6910, %f6911, %f6909;
	ld.shared.f32 	%f6913, [%r2541+20];
	ld.global.nc.f32 	%f6914, [%rd511+1280];
	fma.rn.f32 	%f6915, %f6913, %f6914, %f6912;
	ld.shared.f32 	%f6916, [%r2541+24];
	ld.global.nc.f32 	%f6917, [%rd511+1536];
	fma.rn.f32 	%f6918, %f6916, %f6917, %f6915;
	ld.shared.f32 	%f6919, [%r2541+28];
	ld.global.nc.f32 	%f6920, [%rd511+1792];
	fma.rn.f32 	%f7620, %f6919, %f6920, %f6918;
	add.s32 	%r2976, %r2976, 8;
$L__BB1_813:
	setp.eq.s32 	%p574, %r40, 0;
	@%p574 bra 	$L__BB1_820;
	and.b32  	%r1080, %r1134, 3;
	setp.lt.u32 	%p575, %r40, 4;
	@%p575 bra 	$L__BB1_816;
	add.s32 	%r2544, %r2976, %r36;
	shl.b32 	%r2545, %r2544, 2;
	mov.u32 	%r2546, shared_mem;
	add.s32 	%r2547, %r2546, %r2545;
	ld.shared.f32 	%f6922, [%r2547];
	shl.b32 	%r2548, %r2976, 6;
	add.s32 	%r2549, %r1067, %r2548;
	mul.wide.s32 	%rd512, %r2549, 4;
	add.s64 	%rd513, %rd1, %rd512;
	ld.global.nc.f32 	%f6923, [%rd513];
	fma.rn.f32 	%f6924, %f6922, %f6923, %f7620;
	ld.shared.f32 	%f6925, [%r2547+4];
	ld.global.nc.f32 	%f6926, [%rd513+256];
	fma.rn.f32 	%f6927, %f6925, %f6926, %f6924;
	ld.shared.f32 	%f6928, [%r2547+8];
	ld.global.nc.f32 	%f6929, [%rd513+512];
	fma.rn.f32 	%f6930, %f6928, %f6929, %f6927;
	ld.shared.f32 	%f6931, [%r2547+12];
	ld.global.nc.f32 	%f6932, [%rd513+768];
	fma.rn.f32 	%f7620, %f6931, %f6932, %f6930;
	add.s32 	%r2976, %r2976, 4;
$L__BB1_816:
	setp.eq.s32 	%p576, %r1080, 0;
	@%p576 bra 	$L__BB1_820;
	add.s32 	%r2550, %r2976, %r36;
	shl.b32 	%r2551, %r2550, 2;
	mov.u32 	%r2552, shared_mem;
	add.s32 	%r1083, %r2552, %r2551;
	ld.shared.f32 	%f6933, [%r1083];
	shl.b32 	%r2553, %r2976, 6;
	add.s32 	%r2554, %r1067, %r2553;
	mul.wide.s32 	%rd514, %r2554, 4;
	add.s64 	%rd63, %rd1, %rd514;
	ld.global.nc.f32 	%f6934, [%rd63];
	fma.rn.f32 	%f7620, %f6933, %f6934, %f7620;
	setp.eq.s32 	%p577, %r1080, 1;
	@%p577 bra 	$L__BB1_820;
	ld.shared.f32 	%f6935, [%r1083+4];
	ld.global.nc.f32 	%f6936, [%rd63+256];
	fma.rn.f32 	%f7620, %f6935, %f6936, %f7620;
	setp.eq.s32 	%p578, %r1080, 2;
	@%p578 bra 	$L__BB1_820;
	ld.shared.f32 	%f6937, [%r1083+8];
	ld.global.nc.f32 	%f6938, [%rd63+512];
	fma.rn.f32 	%f7620, %f6937, %f6938, %f7620;
$L__BB1_820:
	setp.lt.u32 	%p579, %r37, 15;
	st.global.f32 	[%rd67+244], %f7620;
	add.s32 	%r1084, %r2985, 62;
	mov.f32 	%f7628, 0f00000000;
	mov.b32 	%r2982, 0;
	@%p579 bra 	$L__BB1_823;
	and.b32  	%r2982, %r1134, 2147483632;
	neg.s32 	%r2980, %r2982;
	shl.b32 	%r2556, %r36, 2;
	mov.u32 	%r2557, shared_mem;
	add.s32 	%r2558, %r2556, %r2557;
	add.s32 	%r2978, %r2558, 32;
	mov.f32 	%f7628, 0f00000000;
	mov.u32 	%r2979, %r2985;
$L__BB1_822:
	.pragma "nounroll";
	ld.shared.f32 	%f6942, [%r2978+-32];
	add.s32 	%r2559, %r2979, 62;
	mul.wide.s32 	%rd515, %r2559, 4;
	add.s64 	%rd516, %rd1, %rd515;
	ld.global.nc.f32 	%f6943, [%rd516];
	fma.rn.f32 	%f6944, %f6942, %f6943, %f7628;
	ld.shared.f32 	%f6945, [%r2978+-28];
	ld.global.nc.f32 	%f6946, [%rd516+256];
	fma.rn.f32 	%f6947, %f6945, %f6946, %f6944;
	ld.shared.f32 	%f6948, [%r2978+-24];
	ld.global.nc.f32 	%f6949, [%rd516+512];
	fma.rn.f32 	%f6950, %f6948, %f6949, %f6947;
	ld.shared.f32 	%f6951, [%r2978+-20];
	ld.global.nc.f32 	%f6952, [%rd516+768];
	fma.rn.f32 	%f6953, %f6951, %f6952, %f6950;
	ld.shared.f32 	%f6954, [%r2978+-16];
	ld.global.nc.f32 	%f6955, [%rd516+1024];
	fma.rn.f32 	%f6956, %f6954, %f6955, %f6953;
	ld.shared.f32 	%f6957, [%r2978+-12];
	ld.global.nc.f32 	%f6958, [%rd516+1280];
	fma.rn.f32 	%f6959, %f6957, %f6958, %f6956;
	ld.shared.f32 	%f6960, [%r2978+-8];
	ld.global.nc.f32 	%f6961, [%rd516+1536];
	fma.rn.f32 	%f6962, %f6960, %f6961, %f6959;
	ld.shared.f32 	%f6963, [%r2978+-4];
	ld.global.nc.f32 	%f6964, [%rd516+1792];
	fma.rn.f32 	%f6965, %f6963, %f6964, %f6962;
	ld.shared.f32 	%f6966, [%r2978];
	ld.global.nc.f32 	%f6967, [%rd516+2048];
	fma.rn.f32 	%f6968, %f6966, %f6967, %f6965;
	ld.shared.f32 	%f6969, [%r2978+4];
	ld.global.nc.f32 	%f6970, [%rd516+2304];
	fma.rn.f32 	%f6971, %f6969, %f6970, %f6968;
	ld.shared.f32 	%f6972, [%r2978+8];
	ld.global.nc.f32 	%f6973, [%rd516+2560];
	fma.rn.f32 	%f6974, %f6972, %f6973, %f6971;
	ld.shared.f32 	%f6975, [%r2978+12];
	ld.global.nc.f32 	%f6976, [%rd516+2816];
	fma.rn.f32 	%f6977, %f6975, %f6976, %f6974;
	ld.shared.f32 	%f6978, [%r2978+16];
	ld.global.nc.f32 	%f6979, [%rd516+3072];
	fma.rn.f32 	%f6980, %f6978, %f6979, %f6977;
	ld.shared.f32 	%f6981, [%r2978+20];
	ld.global.nc.f32 	%f6982, [%rd516+3328];
	fma.rn.f32 	%f6983, %f6981, %f6982, %f6980;
	ld.shared.f32 	%f6984, [%r2978+24];
	ld.global.nc.f32 	%f6985, [%rd516+3584];
	fma.rn.f32 	%f6986, %f6984, %f6985, %f6983;
	ld.shared.f32 	%f6987, [%r2978+28];
	ld.global.nc.f32 	%f6988, [%rd516+3840];
	fma.rn.f32 	%f7628, %f6987, %f6988, %f6986;
	add.s32 	%r2980, %r2980, 16;
	add.s32 	%r2979, %r2979, 1024;
	add.s32 	%r2978, %r2978, 64;
	setp.ne.s32 	%p580, %r2980, 0;
	@%p580 bra 	$L__BB1_822;
$L__BB1_823:
	setp.eq.s32 	%p581, %r38, 0;
	@%p581 bra 	$L__BB1_833;
	setp.lt.u32 	%p582, %r39, 7;
	@%p582 bra 	$L__BB1_826;
	add.s32 	%r2560, %r2982, %r36;
	shl.b32 	%r2561, %r2560, 2;
	mov.u32 	%r2562, shared_mem;
	add.s32 	%r2563, %r2562, %r2561;
	ld.shared.f32 	%f6990, [%r2563];
	shl.b32 	%r2564, %r2982, 6;
	add.s32 	%r2565, %r1084, %r2564;
	mul.wide.s32 	%rd517, %r2565, 4;
	add.s64 	%rd518, %rd1, %rd517;
	ld.global.nc.f32 	%f6991, [%rd518];
	fma.rn.f32 	%f6992, %f6990, %f6991, %f7628;
	ld.shared.f32 	%f6993, [%r2563+4];
	ld.global.nc.f32 	%f6994, [%rd518+256];
	fma.rn.f32 	%f6995, %f6993, %f6994, %f6992;
	ld.shared.f32 	%f6996, [%r2563+8];
	ld.global.nc.f32 	%f6997, [%rd518+512];
	fma.rn.f32 	%f6998, %f6996, %f6997, %f6995;
	ld.shared.f32 	%f6999, [%r2563+12];
	ld.global.nc.f32 	%f7000, [%rd518+768];
	fma.rn.f32 	%f7001, %f6999, %f7000, %f6998;
	ld.shared.f32 	%f7002, [%r2563+16];
	ld.global.nc.f32 	%f7003, [%rd518+1024];
	fma.rn.f32 	%f7004, %f7002, %f7003, %f7001;
	ld.shared.f32 	%f7005, [%r2563+20];
	ld.global.nc.f32 	%f7006, [%rd518+1280];
	fma.rn.f32 	%f7007, %f7005, %f7006, %f7004;
	ld.shared.f32 	%f7008, [%r2563+24];
	ld.global.nc.f32 	%f7009, [%rd518+1536];
	fma.rn.f32 	%f7010, %f7008, %f7009, %f7007;
	ld.shared.f32 	%f7011, [%r2563+28];
	ld.global.nc.f32 	%f7012, [%rd518+1792];
	fma.rn.f32 	%f7628, %f7011, %f7012, %f7010;
	add.s32 	%r2982, %r2982, 8;
$L__BB1_826:
	setp.eq.s32 	%p583, %r40, 0;
	@%p583 bra 	$L__BB1_833;
	and.b32  	%r1097, %r1134, 3;
	setp.lt.u32 	%p584, %r40, 4;
	@%p584 bra 	$L__BB1_829;
	add.s32 	%r2566, %r2982, %r36;
	shl.b32 	%r2567, %r2566, 2;
	mov.u32 	%r2568, shared_mem;
	add.s32 	%r2569, %r2568, %r2567;
	ld.shared.f32 	%f7014, [%r2569];
	shl.b32 	%r2570, %r2982, 6;
	add.s32 	%r2571, %r1084, %r2570;
	mul.wide.s32 	%rd519, %r2571, 4;
	add.s64 	%rd520, %rd1, %rd519;
	ld.global.nc.f32 	%f7015, [%rd520];
	fma.rn.f32 	%f7016, %f7014, %f7015, %f7628;
	ld.shared.f32 	%f7017, [%r2569+4];
	ld.global.nc.f32 	%f7018, [%rd520+256];
	fma.rn.f32 	%f7019, %f7017, %f7018, %f7016;
	ld.shared.f32 	%f7020, [%r2569+8];
	ld.global.nc.f32 	%f7021, [%rd520+512];
	fma.rn.f32 	%f7022, %f7020, %f7021, %f7019;
	ld.shared.f32 	%f7023, [%r2569+12];
	ld.global.nc.f32 	%f7024, [%rd520+768];
	fma.rn.f32 	%f7628, %f7023, %f7024, %f7022;
	add.s32 	%r2982, %r2982, 4;
$L__BB1_829:
	setp.eq.s32 	%p585, %r1097, 0;
	@%p585 bra 	$L__BB1_833;
	add.s32 	%r2572, %r2982, %r36;
	shl.b32 	%r2573, %r2572, 2;
	mov.u32 	%r2574, shared_mem;
	add.s32 	%r1100, %r2574, %r2573;
	ld.shared.f32 	%f7025, [%r1100];
	shl.b32 	%r2575, %r2982, 6;
	add.s32 	%r2576, %r1084, %r2575;
	mul.wide.s32 	%rd521, %r2576, 4;
	add.s64 	%rd64, %rd1, %rd521;
	ld.global.nc.f32 	%f7026, [%rd64];
	fma.rn.f32 	%f7628, %f7025, %f7026, %f7628;
	setp.eq.s32 	%p586, %r1097, 1;
	@%p586 bra 	$L__BB1_833;
	ld.shared.f32 	%f7027, [%r1100+4];
	ld.global.nc.f32 	%f7028, [%rd64+256];
	fma.rn.f32 	%f7628, %f7027, %f7028, %f7628;
	setp.eq.s32 	%p587, %r1097, 2;
	@%p587 bra 	$L__BB1_833;
	ld.shared.f32 	%f7029, [%r1100+8];
	ld.global.nc.f32 	%f7030, [%rd64+512];
	fma.rn.f32 	%f7628, %f7029, %f7030, %f7628;
$L__BB1_833:
	setp.lt.u32 	%p588, %r37, 15;
	st.global.f32 	[%rd67+248], %f7628;
	add.s32 	%r1101, %r2985, 63;
	mov.f32 	%f7636, 0f00000000;
	mov.b32 	%r2988, 0;
	@%p588 bra 	$L__BB1_836;
	and.b32  	%r2988, %r1134, 2147483632;
	neg.s32 	%r2986, %r2988;
	shl.b32 	%r2578, %r36, 2;
	mov.u32 	%r2579, shared_mem;
	add.s32 	%r2580, %r2578, %r2579;
	add.s32 	%r2984, %r2580, 32;
	mov.f32 	%f7636, 0f00000000;
$L__BB1_835:
	.pragma "nounroll";
	ld.shared.f32 	%f7034, [%r2984+-32];
	add.s32 	%r2581, %r2985, 63;
	mul.wide.s32 	%rd522, %r2581, 4;
	add.s64 	%rd523, %rd1, %rd522;
	ld.global.nc.f32 	%f7035, [%rd523];
	fma.rn.f32 	%f7036, %f7034, %f7035, %f7636;
	ld.shared.f32 	%f7037, [%r2984+-28];
	ld.global.nc.f32 	%f7038, [%rd523+256];
	fma.rn.f32 	%f7039, %f7037, %f7038, %f7036;
	ld.shared.f32 	%f7040, [%r2984+-24];
	ld.global.nc.f32 	%f7041, [%rd523+512];
	fma.rn.f32 	%f7042, %f7040, %f7041, %f7039;
	ld.shared.f32 	%f7043, [%r2984+-20];
	ld.global.nc.f32 	%f7044, [%rd523+768];
	fma.rn.f32 	%f7045, %f7043, %f7044, %f7042;
	ld.shared.f32 	%f7046, [%r2984+-16];
	ld.global.nc.f32 	%f7047, [%rd523+1024];
	fma.rn.f32 	%f7048, %f7046, %f7047, %f7045;
	ld.shared.f32 	%f7049, [%r2984+-12];
	ld.global.nc.f32 	%f7050, [%rd523+1280];
	fma.rn.f32 	%f7051, %f7049, %f7050, %f7048;
	ld.shared.f32 	%f7052, [%r2984+-8];
	ld.global.nc.f32 	%f7053, [%rd523+1536];
	fma.rn.f32 	%f7054, %f7052, %f7053, %f7051;
	ld.shared.f32 	%f7055, [%r2984+-4];
	ld.global.nc.f32 	%f7056, [%rd523+1792];
	fma.rn.f32 	%f7057, %f7055, %f7056, %f7054;
	ld.shared.f32 	%f7058, [%r2984];
	ld.global.nc.f32 	%f7059, [%rd523+2048];
	fma.rn.f32 	%f7060, %f7058, %f7059, %f7057;
	ld.shared.f32 	%f7061, [%r2984+4];
	ld.global.nc.f32 	%f7062, [%rd523+2304];
	fma.rn.f32 	%f7063, %f7061, %f7062, %f7060;
	ld.shared.f32 	%f7064, [%r2984+8];
	ld.global.nc.f32 	%f7065, [%rd523+2560];
	fma.rn.f32 	%f7066, %f7064, %f7065, %f7063;
	ld.shared.f32 	%f7067, [%r2984+12];
	ld.global.nc.f32 	%f7068, [%rd523+2816];
	fma.rn.f32 	%f7069, %f7067, %f7068, %f7066;
	ld.shared.f32 	%f7070, [%r2984+16];
	ld.global.nc.f32 	%f7071, [%rd523+3072];
	fma.rn.f32 	%f7072, %f7070, %f7071, %f7069;
	ld.shared.f32 	%f7073, [%r2984+20];
	ld.global.nc.f32 	%f7074, [%rd523+3328];
	fma.rn.f32 	%f7075, %f7073, %f7074, %f7072;
	ld.shared.f32 	%f7076, [%r2984+24];
	ld.global.nc.f32 	%f7077, [%rd523+3584];
	fma.rn.f32 	%f7078, %f7076, %f7077, %f7075;
	ld.shared.f32 	%f7079, [%r2984+28];
	ld.global.nc.f32 	%f7080, [%rd523+3840];
	fma.rn.f32 	%f7636, %f7079, %f7080, %f7078;
	add.s32 	%r2986, %r2986, 16;
	add.s32 	%r2985, %r2985, 1024;
	add.s32 	%r2984, %r2984, 64;
	setp.ne.s32 	%p589, %r2986, 0;
	@%p589 bra 	$L__BB1_835;
$L__BB1_836:
	setp.eq.s32 	%p590, %r38, 0;
	@%p590 bra 	$L__BB1_846;
	setp.lt.u32 	%p591, %r39, 7;
	@%p591 bra 	$L__BB1_839;
	add.s32 	%r2582, %r2988, %r36;
	shl.b32 	%r2583, %r2582, 2;
	mov.u32 	%r2584, shared_mem;
	add.s32 	%r2585, %r2584, %r2583;
	ld.shared.f32 	%f7082, [%r2585];
	shl.b32 	%r2586, %r2988, 6;
	add.s32 	%r2587, %r1101, %r2586;
	mul.wide.s32 	%rd524, %r2587, 4;
	add.s64 	%rd525, %rd1, %rd524;
	ld.global.nc.f32 	%f7083, [%rd525];
	fma.rn.f32 	%f7084, %f7082, %f7083, %f7636;
	ld.shared.f32 	%f7085, [%r2585+4];
	ld.global.nc.f32 	%f7086, [%rd525+256];
	fma.rn.f32 	%f7087, %f7085, %f7086, %f7084;
	ld.shared.f32 	%f7088, [%r2585+8];
	ld.global.nc.f32 	%f7089, [%rd525+512];
	fma.rn.f32 	%f7090, %f7088, %f7089, %f7087;
	ld.shared.f32 	%f7091, [%r2585+12];
	ld.global.nc.f32 	%f7092, [%rd525+768];
	fma.rn.f32 	%f7093, %f7091, %f7092, %f7090;
	ld.shared.f32 	%f7094, [%r2585+16];
	ld.global.nc.f32 	%f7095, [%rd525+1024];
	fma.rn.f32 	%f7096, %f7094, %f7095, %f7093;
	ld.shared.f32 	%f7097, [%r2585+20];
	ld.global.nc.f32 	%f7098, [%rd525+1280];
	fma.rn.f32 	%f7099, %f7097, %f7098, %f7096;
	ld.shared.f32 	%f7100, [%r2585+24];
	ld.global.nc.f32 	%f7101, [%rd525+1536];
	fma.rn.f32 	%f7102, %f7100, %f7101, %f7099;
	ld.shared.f32 	%f7103, [%r2585+28];
	ld.global.nc.f32 	%f7104, [%rd525+1792];
	fma.rn.f32 	%f7636, %f7103, %f7104, %f7102;
	add.s32 	%r2988, %r2988, 8;
$L__BB1_839:
	setp.eq.s32 	%p592, %r40, 0;
	@%p592 bra 	$L__BB1_846;
	and.b32  	%r1114, %r1134, 3;
	setp.lt.u32 	%p593, %r40, 4;
	@%p593 bra 	$L__BB1_842;
	add.s32 	%r2588, %r2988, %r36;
	shl.b32 	%r2589, %r2588, 2;
	mov.u32 	%r2590, shared_mem;
	add.s32 	%r2591, %r2590, %r2589;
	ld.shared.f32 	%f7106, [%r2591];
	shl.b32 	%r2592, %r2988, 6;
	add.s32 	%r2593, %r1101, %r2592;
	mul.wide.s32 	%rd526, %r2593, 4;
	add.s64 	%rd527, %rd1, %rd526;
	ld.global.nc.f32 	%f7107, [%rd527];
	fma.rn.f32 	%f7108, %f7106, %f7107, %f7636;
	ld.shared.f32 	%f7109, [%r2591+4];
	ld.global.nc.f32 	%f7110, [%rd527+256];
	fma.rn.f32 	%f7111, %f7109, %f7110, %f7108;
	ld.shared.f32 	%f7112, [%r2591+8];
	ld.global.nc.f32 	%f7113, [%rd527+512];
	fma.rn.f32 	%f7114, %f7112, %f7113, %f7111;
	ld.shared.f32 	%f7115, [%r2591+12];
	ld.global.nc.f32 	%f7116, [%rd527+768];
	fma.rn.f32 	%f7636, %f7115, %f7116, %f7114;
	add.s32 	%r2988, %r2988, 4;
$L__BB1_842:
	setp.eq.s32 	%p594, %r1114, 0;
	@%p594 bra 	$L__BB1_846;
	add.s32 	%r2594, %r2988, %r36;
	shl.b32 	%r2595, %r2594, 2;
	mov.u32 	%r2596, shared_mem;
	add.s32 	%r1117, %r2596, %r2595;
	ld.shared.f32 	%f7117, [%r1117];
	shl.b32 	%r2597, %r2988, 6;
	add.s32 	%r2598, %r1101, %r2597;
	mul.wide.s32 	%rd528, %r2598, 4;
	add.s64 	%rd65, %rd1, %rd528;
	ld.global.nc.f32 	%f7118, [%rd65];
	fma.rn.f32 	%f7636, %f7117, %f7118, %f7636;
	setp.eq.s32 	%p595, %r1114, 1;
	@%p595 bra 	$L__BB1_846;
	ld.shared.f32 	%f7119, [%r1117+4];
	ld.global.nc.f32 	%f7120, [%rd65+256];
	fma.rn.f32 	%f7636, %f7119, %f7120, %f7636;
	setp.eq.s32 	%p596, %r1114, 2;
	@%p596 bra 	$L__BB1_846;
	ld.shared.f32 	%f7121, [%r1117+8];
	ld.global.nc.f32 	%f7122, [%rd65+512];
	fma.rn.f32 	%f7636, %f7121, %f7122, %f7636;
$L__BB1_846:
	st.global.f32 	[%rd67+252], %f7636;
	bra.uni 	$L__BB1_860;
$L__BB1_847:
	.pragma "nounroll";
	ld.shared.f32 	%f1238, [%r2609+-32];
	mul.wide.s32 	%rd80, %r2610, 4;
	add.s64 	%rd81, %rd1, %rd80;
	ld.global.nc.f32 	%f1239, [%rd81];
	fma.rn.f32 	%f1240, %f1238, %f1239, %f7643;
	ld.shared.f32 	%f1241, [%r2609+-28];
	ld.global.nc.f32 	%f1242, [%rd81+256];
	fma.rn.f32 	%f1243, %f1241, %f1242, %f1240;
	ld.shared.f32 	%f1244, [%r2609+-24];
	ld.global.nc.f32 	%f1245, [%rd81+512];
	fma.rn.f32 	%f1246, %f1244, %f1245, %f1243;
	ld.shared.f32 	%f1247, [%r2609+-20];
	ld.global.nc.f32 	%f1248, [%rd81+768];
	fma.rn.f32 	%f1249, %f1247, %f1248, %f1246;
	ld.shared.f32 	%f1250, [%r2609+-16];
	ld.global.nc.f32 	%f1251, [%rd81+1024];
	fma.rn.f32 	%f1252, %f1250, %f1251, %f1249;
	ld.shared.f32 	%f1253, [%r2609+-12];
	ld.global.nc.f32 	%f1254, [%rd81+1280];
	fma.rn.f32 	%f1255, %f1253, %f1254, %f1252;
	ld.shared.f32 	%f1256, [%r2609+-8];
	ld.global.nc.f32 	%f1257, [%rd81+1536];
	fma.rn.f32 	%f1258, %f1256, %f1257, %f1255;
	ld.shared.f32 	%f1259, [%r2609+-4];
	ld.global.nc.f32 	%f1260, [%rd81+1792];
	fma.rn.f32 	%f1261, %f1259, %f1260, %f1258;
	ld.shared.f32 	%f1262, [%r2609];
	ld.global.nc.f32 	%f1263, [%rd81+2048];
	fma.rn.f32 	%f1264, %f1262, %f1263, %f1261;
	ld.shared.f32 	%f1265, [%r2609+4];
	ld.global.nc.f32 	%f1266, [%rd81+2304];
	fma.rn.f32 	%f1267, %f1265, %f1266, %f1264;
	ld.shared.f32 	%f1268, [%r2609+8];
	ld.global.nc.f32 	%f1269, [%rd81+2560];
	fma.rn.f32 	%f1270, %f1268, %f1269, %f1267;
	ld.shared.f32 	%f1271, [%r2609+12];
	ld.global.nc.f32 	%f1272, [%rd81+2816];
	fma.rn.f32 	%f1273, %f1271, %f1272, %f1270;
	ld.shared.f32 	%f1274, [%r2609+16];
	ld.global.nc.f32 	%f1275, [%rd81+3072];
	fma.rn.f32 	%f1276, %f1274, %f1275, %f1273;
	ld.shared.f32 	%f1277, [%r2609+20];
	ld.global.nc.f32 	%f1278, [%rd81+3328];
	fma.rn.f32 	%f1279, %f1277, %f1278, %f1276;
	ld.shared.f32 	%f1280, [%r2609+24];
	ld.global.nc.f32 	%f1281, [%rd81+3584];
	fma.rn.f32 	%f1282, %f1280, %f1281, %f1279;
	ld.shared.f32 	%f1283, [%r2609+28];
	ld.global.nc.f32 	%f1284, [%rd81+3840];
	fma.rn.f32 	%f7643, %f1283, %f1284, %f1282;
	add.s32 	%r2611, %r2611, 16;
	add.s32 	%r2610, %r2610, 1024;
	add.s32 	%r2609, %r2609, 64;
	setp.eq.s32 	%p22, %r2611, 0;
	@%p22 bra 	$L__BB1_848;
	bra.uni 	$L__BB1_847;
$L__BB1_848:
	setp.eq.s32 	%p23, %r38, 0;
	@%p23 bra 	$L__BB1_858;
	setp.lt.u32 	%p24, %r38, 8;
	@%p24 bra 	$L__BB1_851;
	add.s32 	%r1196, %r2990, %r36;
	shl.b32 	%r1197, %r1196, 2;
	mov.u32 	%r1198, shared_mem;
	add.s32 	%r1199, %r1198, %r1197;
	ld.shared.f32 	%f1286, [%r1199];
	shl.b32 	%r1200, %r2990, 6;
	add.s32 	%r1201, %r2985, %r1200;
	mul.wide.s32 	%rd82, %r1201, 4;
	add.s64 	%rd83, %rd1, %rd82;
	ld.global.nc.f32 	%f1287, [%rd83];
	fma.rn.f32 	%f1288, %f1286, %f1287, %f7643;
	ld.shared.f32 	%f1289, [%r1199+4];
	ld.global.nc.f32 	%f1290, [%rd83+256];
	fma.rn.f32 	%f1291, %f1289, %f1290, %f1288;
	ld.shared.f32 	%f1292, [%r1199+8];
	ld.global.nc.f32 	%f1293, [%rd83+512];
	fma.rn.f32 	%f1294, %f1292, %f1293, %f1291;
	ld.shared.f32 	%f1295, [%r1199+12];
	ld.global.nc.f32 	%f1296, [%rd83+768];
	fma.rn.f32 	%f1297, %f1295, %f1296, %f1294;
	ld.shared.f32 	%f1298, [%r1199+16];
	ld.global.nc.f32 	%f1299, [%rd83+1024];
	fma.rn.f32 	%f1300, %f1298, %f1299, %f1297;
	ld.shared.f32 	%f1301, [%r1199+20];
	ld.global.nc.f32 	%f1302, [%rd83+1280];
	fma.rn.f32 	%f1303, %f1301, %f1302, %f1300;
	ld.shared.f32 	%f1304, [%r1199+24];
	ld.global.nc.f32 	%f1305, [%rd83+1536];
	fma.rn.f32 	%f1306, %f1304, %f1305, %f1303;
	ld.shared.f32 	%f1307, [%r1199+28];
	ld.global.nc.f32 	%f1308, [%rd83+1792];
	fma.rn.f32 	%f7643, %f1307, %f1308, %f1306;
	add.s32 	%r2990, %r2990, 8;
$L__BB1_851:
	setp.eq.s32 	%p25, %r40, 0;
	@%p25 bra 	$L__BB1_858;
	and.b32  	%r1124, %r1134, 3;
	setp.lt.u32 	%p26, %r41, 3;
	@%p26 bra 	$L__BB1_854;
	add.s32 	%r1202, %r2990, %r36;
	shl.b32 	%r1203, %r1202, 2;
	mov.u32 	%r1204, shared_mem;
	add.s32 	%r1205, %r1204, %r1203;
	ld.shared.f32 	%f1310, [%r1205];
	shl.b32 	%r1206, %r2990, 6;
	add.s32 	%r1207, %r2985, %r1206;
	mul.wide.s32 	%rd84, %r1207, 4;
	add.s64 	%rd85, %rd1, %rd84;
	ld.global.nc.f32 	%f1311, [%rd85];
	fma.rn.f32 	%f1312, %f1310, %f1311, %f7643;
	ld.shared.f32 	%f1313, [%r1205+4];
	ld.global.nc.f32 	%f1314, [%rd85+256];
	fma.rn.f32 	%f1315, %f1313, %f1314, %f1312;
	ld.shared.f32 	%f1316, [%r1205+8];
	ld.global.nc.f32 	%f1317, [%rd85+512];
	fma.rn.f32 	%f1318, %f1316, %f1317, %f1315;
	ld.shared.f32 	%f1319, [%r1205+12];
	ld.global.nc.f32 	%f1320, [%rd85+768];
	fma.rn.f32 	%f7643, %f1319, %f1320, %f1318;
	add.s32 	%r2990, %r2990, 4;
$L__BB1_854:
	setp.eq.s32 	%p27, %r1124, 0;
	@%p27 bra 	$L__BB1_858;
	add.s32 	%r1208, %r2990, %r36;
	shl.b32 	%r1209, %r1208, 2;
	mov.u32 	%r1210, shared_mem;
	add.s32 	%r1127, %r1210, %r1209;
	ld.shared.f32 	%f1321, [%r1127];
	shl.b32 	%r1211, %r2990, 6;
	add.s32 	%r1212, %r2985, %r1211;
	mul.wide.s32 	%rd86, %r1212, 4;
	add.s64 	%rd66, %rd1, %rd86;
	ld.global.nc.f32 	%f1322, [%rd66];
	fma.rn.f32 	%f7643, %f1321, %f1322, %f7643;
	setp.eq.s32 	%p28, %r1124, 1;
	@%p28 bra 	$L__BB1_858;
	ld.shared.f32 	%f1323, [%r1127+4];
	ld.global.nc.f32 	%f1324, [%rd66+256];
	fma.rn.f32 	%f7643, %f1323, %f1324, %f7643;
	setp.eq.s32 	%p29, %r1124, 2;
	@%p29 bra 	$L__BB1_858;
	ld.shared.f32 	%f1325, [%r1127+8];
	ld.global.nc.f32 	%f1326, [%rd66+512];
	fma.rn.f32 	%f7643, %f1325, %f1326, %f7643;
$L__BB1_858:
	setp.lt.u32 	%p30, %r37, 15;
	mul.wide.s32 	%rd87, %r3, 4;
	add.s64 	%rd67, %rd2, %rd87;
	st.global.f32 	[%rd67], %f7643;
	add.s32 	%r1128, %r2985, 1;
	mov.f32 	%f7140, 0f00000000;
	mov.b32 	%r2616, 0;
	@%p30 bra 	$L__BB1_30;
	bra.uni 	$L__BB1_28;
$L__BB1_859:
	mul.wide.s32 	%rd78, %r3, 4;
	add.s64 	%rd79, %rd2, %rd78;
	mov.b32 	%r1191, 0;
	st.global.u32 	[%rd79], %r1191;
	st.global.u32 	[%rd79+4], %r1191;
	st.global.u32 	[%rd79+8], %r1191;
	st.global.u32 	[%rd79+12], %r1191;
	st.global.u32 	[%rd79+16], %r1191;
	st.global.u32 	[%rd79+20], %r1191;
	st.global.u32 	[%rd79+24], %r1191;
	st.global.u32 	[%rd79+28], %r1191;
	st.global.u32 	[%rd79+32], %r1191;
	st.global.u32 	[%rd79+36], %r1191;
	st.global.u32 	[%rd79+40], %r1191;
	st.global.u32 	[%rd79+44], %r1191;
	st.global.u32 	[%rd79+48], %r1191;
	st.global.u32 	[%rd79+52], %r1191;
	st.global.u32 	[%rd79+56], %r1191;
	st.global.u32 	[%rd79+60], %r1191;
	st.global.u32 	[%rd79+64], %r1191;
	st.global.u32 	[%rd79+68], %r1191;
	st.global.u32 	[%rd79+72], %r1191;
	st.global.u32 	[%rd79+76], %r1191;
	st.global.u32 	[%rd79+80], %r1191;
	st.global.u32 	[%rd79+84], %r1191;
	st.global.u32 	[%rd79+88], %r1191;
	st.global.u32 	[%rd79+92], %r1191;
	st.global.u32 	[%rd79+96], %r1191;
	st.global.u32 	[%rd79+100], %r1191;
	st.global.u32 	[%rd79+104], %r1191;
	st.global.u32 	[%rd79+108], %r1191;
	st.global.u32 	[%rd79+112], %r1191;
	st.global.u32 	[%rd79+116], %r1191;
	st.global.u32 	[%rd79+120], %r1191;
	st.global.u32 	[%rd79+124], %r1191;
	st.global.u32 	[%rd79+128], %r1191;
	st.global.u32 	[%rd79+132], %r1191;
	st.global.u32 	[%rd79+136], %r1191;
	st.global.u32 	[%rd79+140], %r1191;
	st.global.u32 	[%rd79+144], %r1191;
	st.global.u32 	[%rd79+148], %r1191;
	st.global.u32 	[%rd79+152], %r1191;
	st.global.u32 	[%rd79+156], %r1191;
	st.global.u32 	[%rd79+160], %r1191;
	st.global.u32 	[%rd79+164], %r1191;
	st.global.u32 	[%rd79+168], %r1191;
	st.global.u32 	[%rd79+172], %r1191;
	st.global.u32 	[%rd79+176], %r1191;
	st.global.u32 	[%rd79+180], %r1191;
	st.global.u32 	[%rd79+184], %r1191;
	st.global.u32 	[%rd79+188], %r1191;
	st.global.u32 	[%rd79+192], %r1191;
	st.global.u32 	[%rd79+196], %r1191;
	st.global.u32 	[%rd79+200], %r1191;
	st.global.u32 	[%rd79+204], %r1191;
	st.global.u32 	[%rd79+208], %r1191;
	st.global.u32 	[%rd79+212], %r1191;
	st.global.u32 	[%rd79+216], %r1191;
	st.global.u32 	[%rd79+220], %r1191;
	st.global.u32 	[%rd79+224], %r1191;
	st.global.u32 	[%rd79+228], %r1191;
	st.global.u32 	[%rd79+232], %r1191;
	st.global.u32 	[%rd79+236], %r1191;
	st.global.u32 	[%rd79+240], %r1191;
	st.global.u32 	[%rd79+244], %r1191;
	st.global.u32 	[%rd79+248], %r1191;
	st.global.u32 	[%rd79+252], %r1191;
$L__BB1_860:
	ret;

}
	// .globl	_Z20mqa_attention_kernelILi128EEvPKfS1_S1_Pfiiif
.visible .entry _Z20mqa_attention_kernelILi128EEvPKfS1_S1_Pfiiif(
	.param .u64 .ptr .align 1 _Z20mqa_attention_kernelILi128EEvPKfS1_S1_Pfiiif_param_0,
	.param .u64 .ptr .align 1 _Z20mqa_attention_kernelILi128EEvPKfS1_S1_Pfiiif_param_1,
	.param .u64 .ptr .align 1 _Z20mqa_attention_kernelILi128EEvPKfS1_S1_Pfiiif_param_2,
	.param .u64 .ptr .align 1 _Z20mqa_attention_kernelILi128EEvPKfS1_S1_Pfiiif_param_3,
	.param .u32 _Z20mqa_attention_kernelILi128EEvPKfS1_S1_Pfiiif_param_4,
	.param .u32 _Z20mqa_attention_kernelILi128EEvPKfS1_S1_Pfiiif_param_5,
	.param .u32 _Z20mqa_attention_kernelILi128EEvPKfS1_S1_Pfiiif_param_6,
	.param .f32 _Z20mqa_attention_kernelILi128EEvPKfS1_S1_Pfiiif_param_7
)
{
	.reg .pred 	%p<31>;
	.reg .b32 	%r<173>;
	.reg .b32 	%f<654>;
	.reg .b64 	%rd<30>;

	ld.param.u32 	%r49, [_Z20mqa_attention_kernelILi128EEvPKfS1_S1_Pfiiif_param_5];
	ld.param.u32 	%r50, [_Z20mqa_attention_kernelILi128EEvPKfS1_S1_Pfiiif_param_6];
	mov.u32 	%r51, %ctaid.x;
	mov.u32 	%r52, %ntid.x;
	mov.u32 	%r53, %tid.x;
	mad.lo.s32 	%r1, %r51, %r52, %r53;
	setp.ge.s32 	%p1, %r1, %r50;
	@%p1 bra 	$L__BB2_42;
	ld.param.u32 	%r144, [_Z20mqa_attention_kernelILi128EEvPKfS1_S1_Pfiiif_param_6];
	mov.u32 	%r54, %ctaid.y;
	mov.u32 	%r55, %ctaid.z;
	mad.lo.s32 	%r56, %r49, %r55, %r54;
	mad.lo.s32 	%r57, %r56, %r144, %r1;
	shl.b32 	%r2, %r57, 7;
	setp.lt.s32 	%p2, %r144, 1;
	mov.f32 	%f639, 0fFF7FFFFF;
	@%p2 bra 	$L__BB2_4;
	ld.param.u64 	%rd26, [_Z20mqa_attention_kernelILi128EEvPKfS1_S1_Pfiiif_param_0];
	cvta.to.global.u64 	%rd9, %rd26;
	mul.wide.s32 	%rd10, %r2, 4;
	add.s64 	%rd11, %rd9, %rd10;
	ld.global.nc.f32 	%f1, [%rd11];
	ld.global.nc.f32 	%f2, [%rd11+4];
	ld.global.nc.f32 	%f3, [%rd11+8];
	ld.global.nc.f32 	%f4, [%rd11+12];
	ld.global.nc.f32 	%f5, [%rd11+16];
	ld.global.nc.f32 	%f6, [%rd11+20];
	ld.global.nc.f32 	%f7, [%rd11+24];
	ld.global.nc.f32 	%f8, [%rd11+28];
	ld.global.nc.f32 	%f9, [%rd11+32];
	ld.global.nc.f32 	%f10, [%rd11+36];
	ld.global.nc.f32 	%f11, [%rd11+40];
	ld.global.nc.f32 	%f12, [%rd11+44];
	ld.global.nc.f32 	%f13, [%rd11+48];
	ld.global.nc.f32 	%f14, [%rd11+52];
	ld.global.nc.f32 	%f15, [%rd11+56];
	ld.global.nc.f32 	%f16, [%rd11+60];
	ld.global.nc.f32 	%f17, [%rd11+64];
	ld.global.nc.f32 	%f18, [%rd11+68];
	ld.global.nc.f32 	%f19, [%rd11+72];
	ld.global.nc.f32 	%f20, [%rd11+76];
	ld.global.nc.f32 	%f21, [%rd11+80];
	ld.global.nc.f32 	%f22, [%rd11+84];
	ld.global.nc.f32 	%f23, [%rd11+88];
	ld.global.nc.f32 	%f24, [%rd11+92];
	ld.global.nc.f32 	%f25, [%rd11+96];
	ld.global.nc.f32 	%f26, [%rd11+100];
	ld.global.nc.f32 	%f27, [%rd11+104];
	ld.global.nc.f32 	%f28, [%rd11+108];
	ld.global.nc.f32 	%f29, [%rd11+112];
	ld.global.nc.f32 	%f30, [%rd11+116];
	ld.global.nc.f32 	%f31, [%rd11+120];
	ld.global.nc.f32 	%f32, [%rd11+124];
	ld.global.nc.f32 	%f33, [%rd11+128];
	ld.global.nc.f32 	%f34, [%rd11+132];
	ld.global.nc.f32 	%f35, [%rd11+136];
	ld.global.nc.f32 	%f36, [%rd11+140];
	ld.global.nc.f32 	%f37, [%rd11+144];
	ld.global.nc.f32 	%f38, [%rd11+148];
	ld.global.nc.f32 	%f39, [%rd11+152];
	ld.global.nc.f32 	%f40, [%rd11+156];
	ld.global.nc.f32 	%f41, [%rd11+160];
	ld.global.nc.f32 	%f42, [%rd11+164];
	ld.global.nc.f32 	%f43, [%rd11+168];
	ld.global.nc.f32 	%f44, [%rd11+172];
	ld.global.nc.f32 	%f45, [%rd11+176];
	ld.global.nc.f32 	%f46, [%rd11+180];
	ld.global.nc.f32 	%f47, [%rd11+184];
	ld.global.nc.f32 	%f48, [%rd11+188];
	ld.global.nc.f32 	%f49, [%rd11+192];
	ld.global.nc.f32 	%f50, [%rd11+196];
	ld.global.nc.f32 	%f51, [%rd11+200];
	ld.global.nc.f32 	%f52, [%rd11+204];
	ld.global.nc.f32 	%f53, [%rd11+208];
	ld.global.nc.f32 	%f54, [%rd11+212];
	ld.global.nc.f32 	%f55, [%rd11+216];
	ld.global.nc.f32 	%f56, [%rd11+220];
	ld.global.nc.f32 	%f57, [%rd11+224];
	ld.global.nc.f32 	%f58, [%rd11+228];
	ld.global.nc.f32 	%f59, [%rd11+232];
	ld.global.nc.f32 	%f60, [%rd11+236];
	ld.global.nc.f32 	%f61, [%rd11+240];
	ld.global.nc.f32 	%f62, [%rd11+244];
	ld.global.nc.f32 	%f63, [%rd11+248];
	ld.global.nc.f32 	%f64, [%rd11+252];
	ld.global.nc.f32 	%f65, [%rd11+256];
	ld.global.nc.f32 	%f66, [%rd11+260];
	ld.global.nc.f32 	%f67, [%rd11+264];
	ld.global.nc.f32 	%f68, [%rd11+268];
	ld.global.nc.f32 	%f69, [%rd11+272];
	ld.global.nc.f32 	%f70, [%rd11+276];
	ld.global.nc.f32 	%f71, [%rd11+280];
	ld.global.nc.f32 	%f72, [%rd11+284];
	ld.global.nc.f32 	%f73, [%rd11+288];
	ld.global.nc.f32 	%f74, [%rd11+292];
	ld.global.nc.f32 	%f75, [%rd11+296];
	ld.global.nc.f32 	%f76, [%rd11+300];
	ld.global.nc.f32 	%f77, [%rd11+304];
	ld.global.nc.f32 	%f78, [%rd11+308];
	ld.global.nc.f32 	%f79, [%rd11+312];
	ld.global.nc.f32 	%f80, [%rd11+316];
	ld.global.nc.f32 	%f81, [%rd11+320];
	ld.global.nc.f32 	%f82, [%rd11+324];
	ld.global.nc.f32 	%f83, [%rd11+328];
	ld.global.nc.f32 	%f84, [%rd11+332];
	ld.global.nc.f32 	%f85, [%rd11+336];
	ld.global.nc.f32 	%f86, [%rd11+340];
	ld.global.nc.f32 	%f87, [%rd11+344];
	ld.global.nc.f32 	%f88, [%rd11+348];
	ld.global.nc.f32 	%f89, [%rd11+352];
	ld.global.nc.f32 	%f90, [%rd11+356];
	ld.global.nc.f32 	%f91, [%rd11+360];
	ld.global.nc.f32 	%f92, [%rd11+364];
	ld.global.nc.f32 	%f93, [%rd11+368];
	ld.global.nc.f32 	%f94, [%rd11+372];
	ld.global.nc.f32 	%f95, [%rd11+376];
	ld.global.nc.f32 	%f96, [%rd11+380];
	ld.global.nc.f32 	%f97, [%rd11+384];
	ld.global.nc.f32 	%f98, [%rd11+388];
	ld.global.nc.f32 	%f99, [%rd11+392];
	ld.global.nc.f32 	%f100, [%rd11+396];
	ld.global.nc.f32 	%f101, [%rd11+400];
	ld.global.nc.f32 	%f102, [%rd11+404];
	ld.global.nc.f32 	%f103, [%rd11+408];
	ld.global.nc.f32 	%f104, [%rd11+412];
	ld.global.nc.f32 	%f105, [%rd11+416];
	ld.global.nc.f32 	%f106, [%rd11+420];
	ld.global.nc.f32 	%f107, [%rd11+424];
	ld.global.nc.f32 	%f108, [%rd11+428];
	ld.global.nc.f32 	%f109, [%rd11+432];
	ld.global.nc.f32 	%f110, [%rd11+436];
	ld.global.nc.f32 	%f111, [%rd11+440];
	ld.global.nc.f32 	%f112, [%rd11+444];
	ld.global.nc.f32 	%f113, [%rd11+448];
	ld.global.nc.f32 	%f114, [%rd11+452];
	ld.global.nc.f32 	%f115, [%rd11+456];
	ld.global.nc.f32 	%f116, [%rd11+460];
	ld.global.nc.f32 	%f117, [%rd11+464];
	ld.global.nc.f32 	%f118, [%rd11+468];
	ld.global.nc.f32 	%f119, [%rd11+472];
	ld.global.nc.f32 	%f120, [%rd11+476];
	ld.global.nc.f32 	%f121, [%rd11+480];
	ld.global.nc.f32 	%f122, [%rd11+484];
	ld.global.nc.f32 	%f123, [%rd11+488];
	ld.global.nc.f32 	%f124, [%rd11+492];
	ld.global.nc.f32 	%f125, [%rd11+496];
	ld.global.nc.f32 	%f126, [%rd11+500];
	ld.global.nc.f32 	%f127, [%rd11+504];
	ld.global.nc.f32 	%f128, [%rd11+508];
	mov.f32 	%f639, 0fFF7FFFFF;
	mov.b32 	%r158, 0;
	mov.u32 	%r60, %ctaid.z;
	mov.u32 	%r64, %tid.x;
$L__BB2_3:
	ld.param.f32 	%f637, [_Z20mqa_attention_kernelILi128EEvPKfS1_S1_Pfiiif_param_7];
	ld.param.u32 	%r145, [_Z20mqa_attention_kernelILi128EEvPKfS1_S1_Pfiiif_param_6];
	ld.param.u64 	%rd27, [_Z20mqa_attention_kernelILi128EEvPKfS1_S1_Pfiiif_param_1];
	shl.b32 	%r59, %r158, 7;
	mul.lo.s32 	%r61, %r60, %r145;
	shl.b32 	%r62, %r61, 7;
	add.s32 	%r63, %r59, %r62;
	cvta.to.global.u64 	%rd12, %rd27;
	mul.wide.s32 	%rd13, %r63, 4;
	add.s64 	%rd14, %rd12, %rd13;
	ld.global.nc.f32 	%f159, [%rd14];
	fma.rn.f32 	%f160, %f1, %f159, 0f00000000;
	ld.global.nc.f32 	%f161, [%rd14+4];
	fma.rn.f32 	%f162, %f2, %f161, %f160;
	ld.global.nc.f32 	%f163, [%rd14+8];
	fma.rn.f32 	%f164, %f3, %f163, %f162;
	ld.global.nc.f32 	%f165, [%rd14+12];
	fma.rn.f32 	%f166, %f4, %f165, %f164;
	ld.global.nc.f32 	%f167, [%rd14+16];
	fma.rn.f32 	%f168, %f5, %f167, %f166;
	ld.global.nc.f32 	%f169, [%rd14+20];
	fma.rn.f32 	%f170, %f6, %f169, %f168;
	ld.global.nc.f32 	%f171, [%rd14+24];
	fma.rn.f32 	%f172, %f7, %f171, %f170;
	ld.global.nc.f32 	%f173, [%rd14+28];
	fma.rn.f32 	%f174, %f8, %f173, %f172;
	ld.global.nc.f32 	%f175, [%rd14+32];
	fma.rn.f32 	%f176, %f9, %f175, %f174;
	ld.global.nc.f32 	%f177, [%rd14+36];
	fma.rn.f32 	%f178, %f10, %f177, %f176;
	ld.global.nc.f32 	%f179, [%rd14+40];
	fma.rn.f32 	%f180, %f11, %f179, %f178;
	ld.global.nc.f32 	%f181, [%rd14+44];
	fma.rn.f32 	%f182, %f12, %f181, %f180;
	ld.global.nc.f32 	%f183, [%rd14+48];
	fma.rn.f32 	%f184, %f13, %f183, %f182;
	ld.global.nc.f32 	%f185, [%rd14+52];
	fma.rn.f32 	%f186, %f14, %f185, %f184;
	ld.global.nc.f32 	%f187, [%rd14+56];
	fma.rn.f32 	%f188, %f15, %f187, %f186;
	ld.global.nc.f32 	%f189, [%rd14+60];
	fma.rn.f32 	%f190, %f16, %f189, %f188;
	ld.global.nc.f32 	%f191, [%rd14+64];
	fma.rn.f32 	%f192, %f17, %f191, %f190;
	ld.global.nc.f32 	%f193, [%rd14+68];
	fma.rn.f32 	%f194, %f18, %f193, %f192;
	ld.global.nc.f32 	%f195, [%rd14+72];
	fma.rn.f32 	%f196, %f19, %f195, %f194;
	ld.global.nc.f32 	%f197, [%rd14+76];
	fma.rn.f32 	%f198, %f20, %f197, %f196;
	ld.global.nc.f32 	%f199, [%rd14+80];
	fma.rn.f32 	%f200, %f21, %f199, %f198;
	ld.global.nc.f32 	%f201, [%rd14+84];
	fma.rn.f32 	%f202, %f22, %f201, %f200;
	ld.global.nc.f32 	%f203, [%rd14+88];
	fma.rn.f32 	%f204, %f23, %f203, %f202;
	ld.global.nc.f32 	%f205, [%rd14+92];
	fma.rn.f32 	%f206, %f24, %f205, %f204;
	ld.global.nc.f32 	%f207, [%rd14+96];
	fma.rn.f32 	%f208, %f25, %f207, %f206;
	ld.global.nc.f32 	%f209, [%rd14+100];
	fma.rn.f32 	%f210, %f26, %f209, %f208;
	ld.global.nc.f32 	%f211, [%rd14+104];
	fma.rn.f32 	%f212, %f27, %f211, %f210;
	ld.global.nc.f32 	%f213, [%rd14+108];
	fma.rn.f32 	%f214, %f28, %f213, %f212;
	ld.global.nc.f32 	%f215, [%rd14+112];
	fma.rn.f32 	%f216, %f29, %f215, %f214;
	ld.global.nc.f32 	%f217, [%rd14+116];
	fma.rn.f32 	%f218, %f30, %f217, %f216;
	ld.global.nc.f32 	%f219, [%rd14+120];
	fma.rn.f32 	%f220, %f31, %f219, %f218;
	ld.global.nc.f32 	%f221, [%rd14+124];
	fma.rn.f32 	%f222, %f32, %f221, %f220;
	ld.global.nc.f32 	%f223, [%rd14+128];
	fma.rn.f32 	%f224, %f33, %f223, %f222;
	ld.global.nc.f32 	%f225, [%rd14+132];
	fma.rn.f32 	%f226, %f34, %f225, %f224;
	ld.global.nc.f32 	%f227, [%rd14+136];
	fma.rn.f32 	%f228, %f35, %f227, %f226;
	ld.global.nc.f32 	%f229, [%rd14+140];
	fma.rn.f32 	%f230, %f36, %f229, %f228;
	ld.global.nc.f32 	%f231, [%rd14+144];
	fma.rn.f32 	%f232, %f37, %f231, %f230;
	ld.global.nc.f32 	%f233, [%rd14+148];
	fma.rn.f32 	%f234, %f38, %f233, %f232;
	ld.global.nc.f32 	%f235, [%rd14+152];
	fma.rn.f32 	%f236, %f39, %f235, %f234;
	ld.global.nc.f32 	%f237, [%rd14+156];
	fma.rn.f32 	%f238, %f40, %f237, %f236;
	ld.global.nc.f32 	%f239, [%rd14+160];
	fma.rn.f32 	%f240, %f41, %f239, %f238;
	ld.global.nc.f32 	%f241, [%rd14+164];
	fma.rn.f32 	%f242, %f42, %f241, %f240;
	ld.global.nc.f32 	%f243, [%rd14+168];
	fma.rn.f32 	%f244, %f43, %f243, %f242;
	ld.global.nc.f32 	%f245, [%rd14+172];
	fma.rn.f32 	%f246, %f44, %f245, %f244;
	ld.global.nc.f32 	%f247, [%rd14+176];
	fma.rn.f32 	%f248, %f45, %f247, %f246;
	ld.global.nc.f32 	%f249, [%rd14+180];
	fma.rn.f32 	%f250, %f46, %f249, %f248;
	ld.global.nc.f32 	%f251, [%rd14+184];
	fma.rn.f32 	%f252, %f47, %f251, %f250;
	ld.global.nc.f32 	%f253, [%rd14+188];
	fma.rn.f32 	%f254, %f48, %f253, %f252;
	ld.global.nc.f32 	%f255, [%rd14+192];
	fma.rn.f32 	%f256, %f49, %f255, %f254;
	ld.global.nc.f32 	%f257, [%rd14+196];
	fma.rn.f32 	%f258, %f50, %f257, %f256;
	ld.global.nc.f32 	%f259, [%rd14+200];
	fma.rn.f32 	%f260, %f51, %f259, %f258;
	ld.global.nc.f32 	%f261, [%rd14+204];
	fma.rn.f32 	%f262, %f52, %f261, %f260;
	ld.global.nc.f32 	%f263, [%rd14+208];
	fma.rn.f32 	%f264, %f53, %f263, %f262;
	ld.global.nc.f32 	%f265, [%rd14+212];
	fma.rn.f32 	%f266, %f54, %f265, %f264;
	ld.global.nc.f32 	%f267, [%rd14+216];
	fma.rn.f32 	%f268, %f55, %f267, %f266;
	ld.global.nc.f32 	%f269, [%rd14+220];
	fma.rn.f32 	%f270, %f56, %f269, %f268;
	ld.global.nc.f32 	%f271, [%rd14+224];
	fma.rn.f32 	%f272, %f57, %f271, %f270;
	ld.global.nc.f32 	%f273, [%rd14+228];
	fma.rn.f32 	%f274, %f58, %f273, %f272;
	ld.global.nc.f32 	%f275, [%rd14+232];
	fma.rn.f32 	%f276, %f59, %f275, %f274;
	ld.global.nc.f32 	%f277, [%rd14+236];
	fma.rn.f32 	%f278, %f60, %f277, %f276;
	ld.global.nc.f32 	%f279, [%rd14+240];
	fma.rn.f32 	%f280, %f61, %f279, %f278;
	ld.global.nc.f32 	%f281, [%rd14+244];
	fma.rn.f32 	%f282, %f62, %f281, %f280;
	ld.global.nc.f32 	%f283, [%rd14+248];
	fma.rn.f32 	%f284, %f63, %f283, %f282;
	ld.global.nc.f32 	%f285, [%rd14+252];
	fma.rn.f32 	%f286, %f64, %f285, %f284;
	ld.global.nc.f32 	%f287, [%rd14+256];
	fma.rn.f32 	%f288, %f65, %f287, %f286;
	ld.global.nc.f32 	%f289, [%rd14+260];
	fma.rn.f32 	%f290, %f66, %f289, %f288;
	ld.global.nc.f32 	%f291, [%rd14+264];
	fma.rn.f32 	%f292, %f67, %f291, %f290;
	ld.global.nc.f32 	%f293, [%rd14+268];
	fma.rn.f32 	%f294, %f68, %f293, %f292;
	ld.global.nc.f32 	%f295, [%rd14+272];
	fma.rn.f32 	%f296, %f69, %f295, %f294;
	ld.global.nc.f32 	%f297, [%rd14+276];
	fma.rn.f32 	%f298, %f70, %f297, %f296;
	ld.global.nc.f32 	%f299, [%rd14+280];
	fma.rn.f32 	%f300, %f71, %f299, %f298;
	ld.global.nc.f32 	%f301, [%rd14+284];
	fma.rn.f32 	%f302, %f72, %f301, %f300;
	ld.global.nc.f32 	%f303, [%rd14+288];
	fma.rn.f32 	%f304, %f73, %f303, %f302;
	ld.global.nc.f32 	%f305, [%rd14+292];
	fma.rn.f32 	%f306, %f74, %f305, %f304;
	ld.global.nc.f32 	%f307, [%rd14+296];
	fma.rn.f32 	%f308, %f75, %f307, %f306;
	ld.global.nc.f32 	%f309, [%rd14+300];
	fma.rn.f32 	%f310, %f76, %f309, %f308;
	ld.global.nc.f32 	%f311, [%rd14+304];
	fma.rn.f32 	%f312, %f77, %f311, %f310;
	ld.global.nc.f32 	%f313, [%rd14+308];
	fma.rn.f32 	%f314, %f78, %f313, %f312;
	ld.global.nc.f32 	%f315, [%rd14+312];
	fma.rn.f32 	%f316, %f79, %f315, %f314;
	ld.global.nc.f32 	%f317, [%rd14+316];
	fma.rn.f32 	%f318, %f80, %f317, %f316;
	ld.global.nc.f32 	%f319, [%rd14+320];
	fma.rn.f32 	%f320, %f81, %f319, %f318;
	ld.global.nc.f32 	%f321, [%rd14+324];
	fma.rn.f32 	%f322, %f82, %f321, %f320;
	ld.global.nc.f32 	%f323, [%rd14+328];
	fma.rn.f32 	%f324, %f83, %f323, %f322;
	ld.global.nc.f32 	%f325, [%rd14+332];
	fma.rn.f32 	%f326, %f84, %f325, %f324;
	ld.global.nc.f32 	%f327, [%rd14+336];
	fma.rn.f32 	%f328, %f85, %f327, %f326;
	ld.global.nc.f32 	%f329, [%rd14+340];
	fma.rn.f32 	%f330, %f86, %f329, %f328;
	ld.global.nc.f32 	%f331, [%rd14+344];
	fma.rn.f32 	%f332, %f87, %f331, %f330;
	ld.global.nc.f32 	%f333, [%rd14+348];
	fma.rn.f32 	%f334, %f88, %f333, %f332;
	ld.global.nc.f32 	%f335, [%rd14+352];
	fma.rn.f32 	%f336, %f89, %f335, %f334;
	ld.global.nc.f32 	%f337, [%rd14+356];
	fma.rn.f32 	%f338, %f90, %f337, %f336;
	ld.global.nc.f32 	%f339, [%rd14+360];
	fma.rn.f32 	%f340, %f91, %f339, %f338;
	ld.global.nc.f32 	%f341, [%rd14+364];
	fma.rn.f32 	%f342, %f92, %f341, %f340;
	ld.global.nc.f32 	%f343, [%rd14+368];
	fma.rn.f32 	%f344, %f93, %f343, %f342;
	ld.global.nc.f32 	%f345, [%rd14+372];
	fma.rn.f32 	%f346, %f94, %f345, %f344;
	ld.global.nc.f32 	%f347, [%rd14+376];
	fma.rn.f32 	%f348, %f95, %f347, %f346;
	ld.global.nc.f32 	%f349, [%rd14+380];
	fma.rn.f32 	%f350, %f96, %f349, %f348;
	ld.global.nc.f32 	%f351, [%rd14+384];
	fma.rn.f32 	%f352, %f97, %f351, %f350;
	ld.global.nc.f32 	%f353, [%rd14+388];
	fma.rn.f32 	%f354, %f98, %f353, %f352;
	ld.global.nc.f32 	%f355, [%rd14+392];
	fma.rn.f32 	%f356, %f99, %f355, %f354;
	ld.global.nc.f32 	%f357, [%rd14+396];
	fma.rn.f32 	%f358, %f100, %f357, %f356;
	ld.global.nc.f32 	%f359, [%rd14+400];
	fma.rn.f32 	%f360, %f101, %f359, %f358;
	ld.global.nc.f32 	%f361, [%rd14+404];
	fma.rn.f32 	%f362, %f102, %f361, %f360;
	ld.global.nc.f32 	%f363, [%rd14+408];
	fma.rn.f32 	%f364, %f103, %f363, %f362;
	ld.global.nc.f32 	%f365, [%rd14+412];
	fma.rn.f32 	%f366, %f104, %f365, %f364;
	ld.global.nc.f32 	%f367, [%rd14+416];
	fma.rn.f32 	%f368, %f105, %f367, %f366;
	ld.global.nc.f32 	%f369, [%rd14+420];
	fma.rn.f32 	%f370, %f106, %f369, %f368;
	ld.global.nc.f32 	%f371, [%rd14+424];
	fma.rn.f32 	%f372, %f107, %f371, %f370;
	ld.global.nc.f32 	%f373, [%rd14+428];
	fma.rn.f32 	%f374, %f108, %f373, %f372;
	ld.global.nc.f32 	%f375, [%rd14+432];
	fma.rn.f32 	%f376, %f109, %f375, %f374;
	ld.global.nc.f32 	%f377, [%rd14+436];
	fma.rn.f32 	%f378, %f110, %f377, %f376;
	ld.global.nc.f32 	%f379, [%rd14+440];
	fma.rn.f32 	%f380, %f111, %f379, %f378;
	ld.global.nc.f32 	%f381, [%rd14+444];
	fma.rn.f32 	%f382, %f112, %f381, %f380;
	ld.global.nc.f32 	%f383, [%rd14+448];
	fma.rn.f32 	%f384, %f113, %f383, %f382;
	ld.global.nc.f32 	%f385, [%rd14+452];
	fma.rn.f32 	%f386, %f114, %f385, %f384;
	ld.global.nc.f32 	%f387, [%rd14+456];
	fma.rn.f32 	%f388, %f115, %f387, %f386;
	ld.global.nc.f32 	%f389, [%rd14+460];
	fma.rn.f32 	%f390, %f116, %f389, %f388;
	ld.global.nc.f32 	%f391, [%rd14+464];
	fma.rn.f32 	%f392, %f117, %f391, %f390;
	ld.global.nc.f32 	%f393, [%rd14+468];
	fma.rn.f32 	%f394, %f118, %f393, %f392;
	ld.global.nc.f32 	%f395, [%rd14+472];
	fma.rn.f32 	%f396, %f119, %f395, %f394;
	ld.global.nc.f32 	%f397, [%rd14+476];
	fma.rn.f32 	%f398, %f120, %f397, %f396;
	ld.global.nc.f32 	%f399, [%rd14+480];
	fma.rn.f32 	%f400, %f121, %f399, %f398;
	ld.global.nc.f32 	%f401, [%rd14+484];
	fma.rn.f32 	%f402, %f122, %f401, %f400;
	ld.global.nc.f32 	%f403, [%rd14+488];
	fma.rn.f32 	%f404, %f123, %f403, %f402;
	ld.global.nc.f32 	%f405, [%rd14+492];
	fma.rn.f32 	%f406, %f124, %f405, %f404;
	ld.global.nc.f32 	%f407, [%rd14+496];
	fma.rn.f32 	%f408, %f125, %f407, %f406;
	ld.global.nc.f32 	%f409, [%rd14+500];
	fma.rn.f32 	%f410, %f126, %f409, %f408;
	ld.global.nc.f32 	%f411, [%rd14+504];
	fma.rn.f32 	%f412, %f127, %f411, %f410;
	ld.global.nc.f32 	%f413, [%rd14+508];
	fma.rn.f32 	%f414, %f128, %f413, %f412;
	mul.f32 	%f415, %f637, %f414;
	mad.lo.s32 	%r65, %r145, %r64, %r158;
	shl.b32 	%r66, %r65, 2;
	mov.u32 	%r67, shared_mem;
	add.s32 	%r68, %r67, %r66;
	st.shared.f32 	[%r68], %f415;
	max.f32 	%f639, %f639, %f415;
	add.s32 	%r158, %r158, 1;
	setp.ne.s32 	%p3, %r158, %r145;
	@%p3 bra 	$L__BB2_3;
$L__BB2_4:
	ld.param.u32 	%r146, [_Z20mqa_attention_kernelILi128EEvPKfS1_S1_Pfiiif_param_6];
	mov.u32 	%r5, %tid.x;
	setp.lt.s32 	%p4, %r146, 1;
	mov.f32 	%f645, 0f00000000;
	@%p4 bra 	$L__BB2_13;
	ld.param.u32 	%r147, [_Z20mqa_attention_kernelILi128EEvPKfS1_S1_Pfiiif_param_6];
	mul.lo.s32 	%r6, %r147, %r5;
	and.b32  	%r7, %r147, 3;
	setp.lt.u32 	%p5, %r147, 4;
	mov.f32 	%f645, 0f00000000;
	mov.b32 	%r161, 0;
	@%p5 bra 	$L__BB2_8;
	ld.param.u32 	%r148, [_Z20mqa_attention_kernelILi128EEvPKfS1_S1_Pfiiif_param_6];
	and.b32  	%r161, %r148, 2147483644;
	mov.f32 	%f645, 0f00000000;
	mov.b32 	%r159, 0;
$L__BB2_7:
	.pragma "nounroll";
	add.s32 	%r71, %r159, %r6;
	shl.b32 	%r72, %r71, 2;
	mov.u32 	%r73, shared_mem;
	add.s32 	%r74, %r73, %r72;
	ld.shared.f32 	%f420, [%r74];
	sub.f32 	%f421, %f420, %f639;
	fma.rn.f32 	%f422, %f421, 0f3BBB989D, 0f3F000000;
	cvt.sat.f32.f32 	%f423, %f422;
	mov.f32 	%f424, 0f4B400001;
	mov.f32 	%f425, 0f437C0000;
	fma.rm.f32 	%f426, %f423, %f425, %f424;
	add.f32 	%f427, %f426, 0fCB40007F;
	neg.f32 	%f428, %f427;
	fma.rn.f32 	%f429, %f421, 0f3FB8AA3B, %f428;
	fma.rn.f32 	%f430, %f421, 0f32A57060, %f429;
	mov.b32 	%r75, %f426;
	shl.b32 	%r76, %r75, 23;
	mov.b32 	%f431, %r76;
	ex2.approx.ftz.f32 	%f432, %f430;
	mul.f32 	%f433, %f432, %f431;
	st.shared.f32 	[%r74], %f433;
	add.f32 	%f434, %f645, %f433;
	ld.shared.f32 	%f435, [%r74+4];
	sub.f32 	%f436, %f435, %f639;
	fma.rn.f32 	%f437, %f436, 0f3BBB989D, 0f3F000000;
	cvt.sat.f32.f32 	%f438, %f437;
	fma.rm.f32 	%f439, %f438, %f425, %f424;
	add.f32 	%f440, %f439, 0fCB40007F;
	neg.f32 	%f441, %f440;
	fma.rn.f32 	%f442, %f436, 0f3FB8AA3B, %f441;
	fma.rn.f32 	%f443, %f436, 0f32A57060, %f442;
	mov.b32 	%r77, %f439;
	shl.b32 	%r78, %r77, 23;
	mov.b32 	%f444, %r78;
	ex2.approx.ftz.f32 	%f445, %f443;
	mul.f32 	%f446, %f445, %f444;
	st.shared.f32 	[%r74+4], %f446;
	add.f32 	%f447, %f434, %f446;
	ld.shared.f32 	%f448, [%r74+8];
	sub.f32 	%f449, %f448, %f639;
	fma.rn.f32 	%f450, %f449, 0f3BBB989D, 0f3F000000;
	cvt.sat.f32.f32 	%f451, %f450;
	fma.rm.f32 	%f452, %f451, %f425, %f424;
	add.f32 	%f453, %f452, 0fCB40007F;
	neg.f32 	%f454, %f453;
	fma.rn.f32 	%f455, %f449, 0f3FB8AA3B, %f454;
	fma.rn.f32 	%f456, %f449, 0f32A57060, %f455;
	mov.b32 	%r79, %f452;
	shl.b32 	%r80, %r79, 23;
	mov.b32 	%f457, %r80;
	ex2.approx.ftz.f32 	%f458, %f456;
	mul.f32 	%f459, %f458, %f457;
	st.shared.f32 	[%r74+8], %f459;
	add.f32 	%f460, %f447, %f459;
	ld.shared.f32 	%f461, [%r74+12];
	sub.f32 	%f462, %f461, %f639;
	fma.rn.f32 	%f463, %f462, 0f3BBB989D, 0f3F000000;
	cvt.sat.f32.f32 	%f464, %f463;
	fma.rm.f32 	%f465, %f464, %f425, %f424;
	add.f32 	%f466, %f465, 0fCB40007F;
	neg.f32 	%f467, %f466;
	fma.rn.f32 	%f468, %f462, 0f3FB8AA3B, %f467;
	fma.rn.f32 	%f469, %f462, 0f32A57060, %f468;
	mov.b32 	%r81, %f465;
	shl.b32 	%r82, %r81, 23;
	mov.b32 	%f470, %r82;
	ex2.approx.ftz.f32 	%f471, %f469;
	mul.f32 	%f472, %f471, %f470;
	st.shared.f32 	[%r74+12], %f472;
	add.f32 	%f645, %f460, %f472;
	add.s32 	%r159, %r159, 4;
	setp.ne.s32 	%p6, %r159, %r161;
	@%p6 bra 	$L__BB2_7;
$L__BB2_8:
	setp.eq.s32 	%p7, %r7, 0;
	@%p7 bra 	$L__BB2_13;
	setp.eq.s32 	%p8, %r7, 1;
	@%p8 bra 	$L__BB2_11;
	add.s32 	%r83, %r161, %r6;
	shl.b32 	%r84, %r83, 2;
	mov.u32 	%r85, shared_mem;
	add.s32 	%r86, %r85, %r84;
	ld.shared.f32 	%f474, [%r86];
	sub.f32 	%f475, %f474, %f639;
	fma.rn.f32 	%f476, %f475, 0f3BBB989D, 0f3F000000;
	cvt.sat.f32.f32 	%f477, %f476;
	mov.f32 	%f478, 0f4B400001;
	mov.f32 	%f479, 0f437C0000;
	fma.rm.f32 	%f480, %f477, %f479, %f478;
	add.f32 	%f481, %f480, 0fCB40007F;
	neg.f32 	%f482, %f481;
	fma.rn.f32 	%f483, %f475, 0f3FB8AA3B, %f482;
	fma.rn.f32 	%f484, %f475, 0f32A57060, %f483;
	mov.b32 	%r87, %f480;
	shl.b32 	%r88, %r87, 23;
	mov.b32 	%f485, %r88;
	ex2.approx.ftz.f32 	%f486, %f484;
	mul.f32 	%f487, %f486, %f485;
	st.shared.f32 	[%r86], %f487;
	add.f32 	%f488, %f645, %f487;
	ld.shared.f32 	%f489, [%r86+4];
	sub.f32 	%f490, %f489, %f639;
	fma.rn.f32 	%f491, %f490, 0f3BBB989D, 0f3F000000;
	cvt.sat.f32.f32 	%f492, %f491;
	fma.rm.f32 	%f493, %f492, %f479, %f478;
	add.f32 	%f494, %f493, 0fCB40007F;
	neg.f32 	%f495, %f494;
	fma.rn.f32 	%f496, %f490, 0f3FB8AA3B, %f495;
	fma.rn.f32 	%f497, %f490, 0f32A57060, %f496;
	mov.b32 	%r89, %f493;
	shl.b32 	%r90, %r89, 23;
	mov.b32 	%f498, %r90;
	ex2.approx.ftz.f32 	%f499, %f497;
	mul.f32 	%f500, %f499, %f498;
	st.shared.f32 	[%r86+4], %f500;
	add.f32 	%f645, %f488, %f500;
	add.s32 	%r161, %r161, 2;
$L__BB2_11:
	ld.param.u32 	%r149, [_Z20mqa_attention_kernelILi128EEvPKfS1_S1_Pfiiif_param_6];
	and.b32  	%r91, %r149, 1;
	setp.eq.b32 	%p9, %r91, 1;
	not.pred 	%p10, %p9;
	@%p10 bra 	$L__BB2_13;
	add.s32 	%r92, %r161, %r6;
	shl.b32 	%r93, %r92, 2;
	mov.u32 	%r94, shared_mem;
	add.s32 	%r95, %r94, %r93;
	ld.shared.f32 	%f501, [%r95];
	sub.f32 	%f502, %f501, %f639;
	fma.rn.f32 	%f503, %f502, 0f3BBB989D, 0f3F000000;
	cvt.sat.f32.f32 	%f504, %f503;
	mov.f32 	%f505, 0f4B400001;
	mov.f32 	%f506, 0f437C0000;
	fma.rm.f32 	%f507, %f504, %f506, %f505;
	add.f32 	%f508, %f507, 0fCB40007F;
	neg.f32 	%f509, %f508;
	fma.rn.f32 	%f510, %f502, 0f3FB8AA3B, %f509;
	fma.rn.f32 	%f511, %f502, 0f32A57060, %f510;
	mov.b32 	%r96, %f507;
	shl.b32 	%r97, %r96, 23;
	mov.b32 	%f512, %r97;
	ex2.approx.ftz.f32 	%f513, %f511;
	mul.f32 	%f514, %f513, %f512;
	st.shared.f32 	[%r95], %f514;
	add.f32 	%f645, %f645, %f514;
$L__BB2_13:
	ld.param.u32 	%r150, [_Z20mqa_attention_kernelILi128EEvPKfS1_S1_Pfiiif_param_6];
	setp.lt.s32 	%p11, %r150, 1;
	rcp.rn.f32 	%f141, %f645;
	@%p11 bra 	$L__BB2_25;
	ld.param.u32 	%r151, [_Z20mqa_attention_kernelILi128EEvPKfS1_S1_Pfiiif_param_6];
	mul.lo.s32 	%r14, %r151, %r5;
	and.b32  	%r15, %r151, 7;
	setp.lt.u32 	%p12, %r151, 8;
	mov.b32 	%r162, 0;
	@%p12 bra 	$L__BB2_17;
	ld.param.u32 	%r152, [_Z20mqa_attention_kernelILi128EEvPKfS1_S1_Pfiiif_param_6];
	and.b32  	%r162, %r152, 2147483640;
	mov.b32 	%r172, 0;
$L__BB2_16:
	.pragma "nounroll";
	add.s32 	%r100, %r172, %r14;
	shl.b32 	%r101, %r100, 2;
	mov.u32 	%r102, shared_mem;
	add.s32 	%r103, %r102, %r101;
	ld.shared.f32 	%f515, [%r103];
	mul.f32 	%f516, %f141, %f515;
	st.shared.f32 	[%r103], %f516;
	ld.shared.f32 	%f517, [%r103+4];
	mul.f32 	%f518, %f141, %f517;
	st.shared.f32 	[%r103+4], %f518;
	ld.shared.f32 	%f519, [%r103+8];
	mul.f32 	%f520, %f141, %f519;
	st.shared.f32 	[%r103+8], %f520;
	ld.shared.f32 	%f521, [%r103+12];
	mul.f32 	%f522, %f141, %f521;
	st.shared.f32 	[%r103+12], %f522;
	ld.shared.f32 	%f523, [%r103+16];
	mul.f32 	%f524, %f141, %f523;
	st.shared.f32 	[%r103+16], %f524;
	ld.shared.f32 	%f525, [%r103+20];
	mul.f32 	%f526, %f141, %f525;
	st.shared.f32 	[%r103+20], %f526;
	ld.shared.f32 	%f527, [%r103+24];
	mul.f32 	%f528, %f141, %f527;
	st.shared.f32 	[%r103+24], %f528;
	ld.shared.f32 	%f529, [%r103+28];
	mul.f32 	%f530, %f141, %f529;
	st.shared.f32 	[%r103+28], %f530;
	add.s32 	%r172, %r172, 8;
	setp.eq.s32 	%p13, %r172, %r162;
	@%p13 bra 	$L__BB2_17;
	bra.uni 	$L__BB2_16;
$L__BB2_17:
	setp.eq.s32 	%p14, %r15, 0;
	@%p14 bra 	$L__BB2_25;
	ld.param.u32 	%r153, [_Z20mqa_attention_kernelILi128EEvPKfS1_S1_Pfiiif_param_6];
	and.b32  	%r18, %r153, 3;
	setp.lt.u32 	%p15, %r15, 4;
	@%p15 bra 	$L__BB2_20;
	add.s32 	%r104, %r162, %r14;
	shl.b32 	%r105, %r104, 2;
	mov.u32 	%r106, shared_mem;
	add.s32 	%r107, %r106, %r105;
	ld.shared.f32 	%f531, [%r107];
	mul.f32 	%f532, %f141, %f531;
	st.shared.f32 	[%r107], %f532;
	ld.shared.f32 	%f533, [%r107+4];
	mul.f32 	%f534, %f141, %f533;
	st.shared.f32 	[%r107+4], %f534;
	ld.shared.f32 	%f535, [%r107+8];
	mul.f32 	%f536, %f141, %f535;
	st.shared.f32 	[%r107+8], %f536;
	ld.shared.f32 	%f537, [%r107+12];
	mul.f32 	%f538, %f141, %f537;
	st.shared.f32 	[%r107+12], %f538;
	add.s32 	%r162, %r162, 4;
$L__BB2_20:
	setp.eq.s32 	%p16, %r18, 0;
	@%p16 bra 	$L__BB2_25;
	setp.eq.s32 	%p17, %r18, 1;
	@%p17 bra 	$L__BB2_23;
	add.s32 	%r108, %r162, %r14;
	shl.b32 	%r109, %r108, 2;
	mov.u32 	%r110, shared_mem;
	add.s32 	%r111, %r110, %r109;
	ld.shared.f32 	%f539, [%r111];
	mul.f32 	%f540, %f141, %f539;
	st.shared.f32 	[%r111], %f540;
	ld.shared.f32 	%f541, [%r111+4];
	mul.f32 	%f542, %f141, %f541;
	st.shared.f32 	[%r111+4], %f542;
	add.s32 	%r162, %r162, 2;
$L__BB2_23:
	ld.param.u32 	%r154, [_Z20mqa_attention_kernelILi128EEvPKfS1_S1_Pfiiif_param_6];
	and.b32  	%r112, %r154, 1;
	setp.eq.b32 	%p18, %r112, 1;
	not.pred 	%p19, %p18;
	@%p19 bra 	$L__BB2_25;
	add.s32 	%r113, %r162, %r14;
	shl.b32 	%r114, %r113, 2;
	mov.u32 	%r115, shared_mem;
	add.s32 	%r116, %r115, %r114;
	ld.shared.f32 	%f543, [%r116];
	mul.f32 	%f544, %f141, %f543;
	st.shared.f32 	[%r116], %f544;
$L__BB2_25:
	ld.param.u32 	%r155, [_Z20mqa_attention_kernelILi128EEvPKfS1_S1_Pfiiif_param_6];
	ld.param.u64 	%rd29, [_Z20mqa_attention_kernelILi128EEvPKfS1_S1_Pfiiif_param_3];
	cvta.to.global.u64 	%rd1, %rd29;
	setp.lt.s32 	%p20, %r155, 1;
	mul.lo.s32 	%r23, %r155, %r5;
	@%p20 bra 	$L__BB2_41;
	ld.param.u32 	%r156, [_Z20mqa_attention_kernelILi128EEvPKfS1_S1_Pfiiif_param_6];
	ld.param.u64 	%rd28, [_Z20mqa_attention_kernelILi128EEvPKfS1_S1_Pfiiif_param_2];
	and.b32  	%r24, %r156, 15;
	add.s32 	%r25, %r24, -1;
	and.b32  	%r26, %r156, 7;
	add.s32 	%r27, %r26, -1;
	and.b32  	%r28, %r156, 2147483632;
	and.b32  	%r29, %r156, 3;
	neg.s32 	%r30, %r28;
	shl.b32 	%r119, %r23, 2;
	mov.u32 	%r120, shared_mem;
	add.s32 	%r121, %r119, %r120;
	add.s32 	%r31, %r121, 32;
	cvta.to.global.u64 	%rd2, %rd28;
	add.s64 	%rd3, %rd2, 4096;
	mov.b32 	%r165, 0;
$L__BB2_27:
	ld.param.u32 	%r157, [_Z20mqa_attention_kernelILi128EEvPKfS1_S1_Pfiiif_param_6];
	setp.lt.u32 	%p21, %r157, 16;
	mov.u32 	%r123, %ctaid.z;
	mul.lo.s32 	%r124, %r123, %r157;
	shl.b32 	%r125, %r124, 7;
	add.s32 	%r33, %r165, %r125;
	mov.f32 	%f653, 0f00000000;
	mov.b32 	%r170, 0;
	@%p21 bra 	$L__BB2_30;
	mov.f32 	%f653, 0f00000000;
	mov.u32 	%r166, %r33;
	mov.u32 	%r167, %r31;
	mov.u32 	%r168, %r30;
$L__BB2_29:
	.pragma "nounroll";
	mul.wide.s32 	%rd17, %r166, 4;
	add.s64 	%rd18, %rd3, %rd17;
	ld.shared.f32 	%f548, [%r167+-32];
	ld.global.nc.f32 	%f549, [%rd18+-4096];
	fma.rn.f32 	%f550, %f548, %f549, %f653;
	ld.shared.f32 	%f551, [%r167+-28];
	ld.global.nc.f32 	%f552, [%rd18+-3584];
	fma.rn.f32 	%f553, %f551, %f552, %f550;
	ld.shared.f32 	%f554, [%r167+-24];
	ld.global.nc.f32 	%f555, [%rd18+-3072];
	fma.rn.f32 	%f556, %f554, %f555, %f553;
	ld.shared.f32 	%f557, [%r167+-20];
	ld.global.nc.f32 	%f558, [%rd18+-2560];
	fma.rn.f32 	%f559, %f557, %f558, %f556;
	ld.shared.f32 	%f560, [%r167+-16];
	ld.global.nc.f32 	%f561, [%rd18+-2048];
	fma.rn.f32 	%f562, %f560, %f561, %f559;
	ld.shared.f32 	%f563, [%r167+-12];
	ld.global.nc.f32 	%f564, [%rd18+-1536];
	fma.rn.f32 	%f565, %f563, %f564, %f562;
	ld.shared.f32 	%f566, [%r167+-8];
	ld.global.nc.f32 	%f567, [%rd18+-1024];
	fma.rn.f32 	%f568, %f566, %f567, %f565;
	ld.shared.f32 	%f569, [%r167+-4];
	ld.global.nc.f32 	%f570, [%rd18+-512];
	fma.rn.f32 	%f571, %f569, %f570, %f568;
	ld.shared.f32 	%f572, [%r167];
	ld.global.nc.f32 	%f573, [%rd18];
	fma.rn.f32 	%f574, %f572, %f573, %f571;
	ld.shared.f32 	%f575, [%r167+4];
	ld.global.nc.f32 	%f576, [%rd18+512];
	fma.rn.f32 	%f577, %f575, %f576, %f574;
	ld.shared.f32 	%f578, [%r167+8];
	ld.global.nc.f32 	%f579, [%rd18+1024];
	fma.rn.f32 	%f580, %f578, %f579, %f577;
	ld.shared.f32 	%f581, [%r167+12];
	ld.global.nc.f32 	%f582, [%rd18+1536];
	fma.rn.f32 	%f583, %f581, %f582, %f580;
	ld.shared.f32 	%f584, [%r167+16];
	ld.global.nc.f32 	%f585, [%rd18+2048];
	fma.rn.f32 	%f586, %f584, %f585, %f583;
	ld.shared.f32 	%f587, [%r167+20];
	ld.global.nc.f32 	%f588, [%rd18+2560];
	fma.rn.f32 	%f589, %f587, %f588, %f586;
	ld.shared.f32 	%f590, [%r167+24];
	ld.global.nc.f32 	%f591, [%rd18+3072];
	fma.rn.f32 	%f592, %f590, %f591, %f589;
	ld.shared.f32 	%f593, [%r167+28];
	ld.global.nc.f32 	%f594, [%rd18+3584];
	fma.rn.f32 	%f653, %f593, %f594, %f592;
	add.s32 	%r168, %r168, 16;
	add.s32 	%r167, %r167, 64;
	add.s32 	%r166, %r166, 2048;
	setp.ne.s32 	%p22, %r168, 0;
	mov.u32 	%r170, %r28;
	@%p22 bra 	$L__BB2_29;
$L__BB2_30:
	setp.eq.s32 	%p23, %r24, 0;
	@%p23 bra 	$L__BB2_40;
	setp.lt.u32 	%p24, %r25, 7;
	@%p24 bra 	$L__BB2_33;
	add.s32 	%r126, %r170, %r23;
	shl.b32 	%r127, %r126, 2;
	add.s32 	%r129, %r120, %r127;
	ld.shared.f32 	%f596, [%r129];
	shl.b32 	%r130, %r170, 7;
	add.s32 	%r131, %r33, %r130;
	mul.wide.s32 	%rd19, %r131, 4;
	add.s64 	%rd20, %rd2, %rd19;
	ld.global.nc.f32 	%f597, [%rd20];
	fma.rn.f32 	%f598, %f596, %f597, %f653;
	ld.shared.f32 	%f599, [%r129+4];
	ld.global.nc.f32 	%f600, [%rd20+512];
	fma.rn.f32 	%f601, %f599, %f600, %f598;
	ld.shared.f32 	%f602, [%r129+8];
	ld.global.nc.f32 	%f603, [%rd20+1024];
	fma.rn.f32 	%f604, %f602, %f603, %f601;
	ld.shared.f32 	%f605, [%r129+12];
	ld.global.nc.f32 	%f606, [%rd20+1536];
	fma.rn.f32 	%f607, %f605, %f606, %f604;
	ld.shared.f32 	%f608, [%r129+16];
	ld.global.nc.f32 	%f609, [%rd20+2048];
	fma.rn.f32 	%f610, %f608, %f609, %f607;
	ld.shared.f32 	%f611, [%r129+20];
	ld.global.nc.f32 	%f612, [%rd20+2560];
	fma.rn.f32 	%f613, %f611, %f612, %f610;
	ld.shared.f32 	%f614, [%r129+24];
	ld.global.nc.f32 	%f615, [%rd20+3072];
	fma.rn.f32 	%f616, %f614, %f615, %f613;
	ld.shared.f32 	%f617, [%r129+28];
	ld.global.nc.f32 	%f618, [%rd20+3584];
	fma.rn.f32 	%f653, %f617, %f618, %f616;
	add.s32 	%r170, %r170, 8;
$L__BB2_33:
	setp.eq.s32 	%p25, %r26, 0;
	@%p25 bra 	$L__BB2_40;
	setp.lt.u32 	%p26, %r27, 3;
	@%p26 bra 	$L__BB2_36;
	add.s32 	%r132, %r170, %r23;
	shl.b32 	%r133, %r132, 2;
	add.s32 	%r135, %r120, %r133;
	ld.shared.f32 	%f620, [%r135];
	shl.b32 	%r136, %r170, 7;
	add.s32 	%r137, %r33, %r136;
	mul.wide.s32 	%rd21, %r137, 4;
	add.s64 	%rd22, %rd2, %rd21;
	ld.global.nc.f32 	%f621, [%rd22];
	fma.rn.f32 	%f622, %f620, %f621, %f653;
	ld.shared.f32 	%f623, [%r135+4];
	ld.global.nc.f32 	%f624, [%rd22+512];
	fma.rn.f32 	%f625, %f623, %f624, %f622;
	ld.shared.f32 	%f626, [%r135+8];
	ld.global.nc.f32 	%f627, [%rd22+1024];
	fma.rn.f32 	%f628, %f626, %f627, %f625;
	ld.shared.f32 	%f629, [%r135+12];
	ld.global.nc.f32 	%f630, [%rd22+1536];
	fma.rn.f32 	%f653, %f629, %f630, %f628;
	add.s32 	%r170, %r170, 4;
$L__BB2_36:
	setp.eq.s32 	%p27, %r29, 0;
	@%p27 bra 	$L__BB2_40;
	setp.eq.s32 	%p28, %r29, 1;
	add.s32 	%r138, %r170, %r23;
	shl.b32 	%r139, %r138, 2;
	add.s32 	%r45, %r120, %r139;
	ld.shared.f32 	%f631, [%r45];
	shl.b32 	%r141, %r170, 7;
	add.s32 	%r142, %r33, %r141;
	mul.wide.s32 	%rd23, %r142, 4;
	add.s64 	%rd4, %rd2, %rd23;
	ld.global.nc.f32 	%f632, [%rd4];
	fma.rn.f32 	%f653, %f631, %f632, %f653;
	@%p28 bra 	$L__BB2_40;
	setp.eq.s32 	%p29, %r29, 2;
	ld.shared.f32 	%f633, [%r45+4];
	ld.global.nc.f32 	%f634, [%rd4+512];
	fma.rn.f32 	%f653, %f633, %f634, %f653;
	@%p29 bra 	$L__BB2_40;
	ld.shared.f32 	%f635, [%r45+8];
	ld.global.nc.f32 	%f636, [%rd4+1024];
	fma.rn.f32 	%f653, %f635, %f636, %f653;
$L__BB2_40:
	add.s32 	%r143, %r2, %r165;
	mul.wide.s32 	%rd24, %r143, 4;
	add.s64 	%rd25, %rd1, %rd24;
	st.global.f32 	[%rd25], %f653;
	add.s32 	%r165, %r165, 1;
	setp.eq.s32 	%p30, %r165, 128;
	@%p30 bra 	$L__BB2_42;
	bra.uni 	$L__BB2_27;
$L__BB2_41:
	mul.wide.s32 	%rd15, %r2, 4;
	add.s64 	%rd16, %rd1, %rd15;
	mov.b32 	%r117, 0;
	st.global.u32 	[%rd16], %r117;
	st.global.u32 	[%rd16+4], %r117;
	st.global.u32 	[%rd16+8], %r117;
	st.global.u32 	[%rd16+12], %r117;
	st.global.u32 	[%rd16+16], %r117;
	st.global.u32 	[%rd16+20], %r117;
	st.global.u32 	[%rd16+24], %r117;
	st.global.u32 	[%rd16+28], %r117;
	st.global.u32 	[%rd16+32], %r117;
	st.global.u32 	[%rd16+36], %r117;
	st.global.u32 	[%rd16+40], %r117;
	st.global.u32 	[%rd16+44], %r117;
	st.global.u32 	[%rd16+48], %r117;
	st.global.u32 	[%rd16+52], %r117;
	st.global.u32 	[%rd16+56], %r117;
	st.global.u32 	[%rd16+60], %r117;
	st.global.u32 	[%rd16+64], %r117;
	st.global.u32 	[%rd16+68], %r117;
	st.global.u32 	[%rd16+72], %r117;
	st.global.u32 	[%rd16+76], %r117;
	st.global.u32 	[%rd16+80], %r117;
	st.global.u32 	[%rd16+84], %r117;
	st.global.u32 	[%rd16+88], %r117;
	st.global.u32 	[%rd16+92], %r117;
	st.global.u32 	[%rd16+96], %r117;
	st.global.u32 	[%rd16+100], %r117;
	st.global.u32 	[%rd16+104], %r117;
	st.global.u32 	[%rd16+108], %r117;
	st.global.u32 	[%rd16+112], %r117;
	st.global.u32 	[%rd16+116], %r117;
	st.global.u32 	[%rd16+120], %r117;
	st.global.u32 	[%rd16+124], %r117;
	st.global.u32 	[%rd16+128], %r117;
	st.global.u32 	[%rd16+132], %r117;
	st.global.u32 	[%rd16+136], %r117;
	st.global.u32 	[%rd16+140], %r117;
	st.global.u32 	[%rd16+144], %r117;
	st.global.u32 	[%rd16+148], %r117;
	st.global.u32 	[%rd16+152], %r117;
	st.global.u32 	[%rd16+156], %r117;
	st.global.u32 	[%rd16+160], %r117;
	st.global.u32 	[%rd16+164], %r117;
	st.global.u32 	[%rd16+168], %r117;
	st.global.u32 	[%rd16+172], %r117;
	st.global.u32 	[%rd16+176], %r117;
	st.global.u32 	[%rd16+180], %r117;
	st.global.u32 	[%rd16+184], %r117;
	st.global.u32 	[%rd16+188], %r117;
	st.global.u32 	[%rd16+192], %r117;
	st.global.u32 	[%rd16+196], %r117;
	st.global.u32 	[%rd16+200], %r117;
	st.global.u32 	[%rd16+204], %r117;
	st.global.u32 	[%rd16+208], %r117;
	st.global.u32 	[%rd16+212], %r117;
	st.global.u32 	[%rd16+216], %r117;
	st.global.u32 	[%rd16+220], %r117;
	st.global.u32 	[%rd16+224], %r117;
	st.global.u32 	[%rd16+228], %r117;
	st.global.u32 	[%rd16+232], %r117;
	st.global.u32 	[%rd16+236], %r117;
	st.global.u32 	[%rd16+240], %r117;
	st.global.u32 	[%rd16+244], %r117;
	st.global.u32 	[%rd16+248], %r117;
	st.global.u32 	[%rd16+252], %r117;
	st.global.u32 	[%rd16+256], %r117;
	st.global.u32 	[%rd16+260], %r117;
	st.global.u32 	[%rd16+264], %r117;
	st.global.u32 	[%rd16+268], %r117;
	st.global.u32 	[%rd16+272], %r117;
	st.global.u32 	[%rd16+276], %r117;
	st.global.u32 	[%rd16+280], %r117;
	st.global.u32 	[%rd16+284], %r117;
	st.global.u32 	[%rd16+288], %r117;
	st.global.u32 	[%rd16+292], %r117;
	st.global.u32 	[%rd16+296], %r117;
	st.global.u32 	[%rd16+300], %r117;
	st.global.u32 	[%rd16+304], %r117;
	st.global.u32 	[%rd16+308], %r117;
	st.global.u32 	[%rd16+312], %r117;
	st.global.u32 	[%rd16+316], %r117;
	st.global.u32 	[%rd16+320], %r117;
	st.global.u32 	[%rd16+324], %r117;
	st.global.u32 	[%rd16+328], %r117;
	st.global.u32 	[%rd16+332], %r117;
	st.global.u32 	[%rd16+336], %r117;
	st.global.u32 	[%rd16+340], %r117;
	st.global.u32 	[%rd16+344], %r117;
	st.global.u32 	[%rd16+348], %r117;
	st.global.u32 	[%rd16+352], %r117;
	st.global.u32 	[%rd16+356], %r117;
	st.global.u32 	[%rd16+360], %r117;
	st.global.u32 	[%rd16+364], %r117;
	st.global.u32 	[%rd16+368], %r117;
	st.global.u32 	[%rd16+372], %r117;
	st.global.u32 	[%rd16+376], %r117;
	st.global.u32 	[%rd16+380], %r117;
	st.global.u32 	[%rd16+384], %r117;
	st.global.u32 	[%rd16+388], %r117;
	st.global.u32 	[%rd16+392], %r117;
	st.global.u32 	[%rd16+396], %r117;
	st.global.u32 	[%rd16+400], %r117;
	st.global.u32 	[%rd16+404], %r117;
	st.global.u32 	[%rd16+408], %r117;
	st.global.u32 	[%rd16+412], %r117;
	st.global.u32 	[%rd16+416], %r117;
	st.global.u32 	[%rd16+420], %r117;
	st.global.u32 	[%rd16+424], %r117;
	st.global.u32 	[%rd16+428], %r117;
	st.global.u32 	[%rd16+432], %r117;
	st.global.u32 	[%rd16+436], %r117;
	st.global.u32 	[%rd16+440], %r117;
	st.global.u32 	[%rd16+444], %r117;
	st.global.u32 	[%rd16+448], %r117;
	st.global.u32 	[%rd16+452], %r117;
	st.global.u32 	[%rd16+456], %r117;
	st.global.u32 	[%rd16+460], %r117;
	st.global.u32 	[%rd16+464], %r117;
	st.global.u32 	[%rd16+468], %r117;
	st.global.u32 	[%rd16+472], %r117;
	st.global.u32 	[%rd16+476], %r117;
	st.global.u32 	[%rd16+480], %r117;
	st.global.u32 	[%rd16+484], %r117;
	st.global.u32 	[%rd16+488], %r117;
	st.global.u32 	[%rd16+492], %r117;
	st.global.u32 	[%rd16+496], %r117;
	st.global.u32 	[%rd16+500], %r117;
	st.global.u32 	[%rd16+504], %r117;
	st.global.u32 	[%rd16+508], %r117;
$L__BB2_42:
	ret;

}


// ===== COMPILED SASS (sm_100) =====

	.target	sm_100

	.elftype	@"ET_EXEC"


//--------------------- .note.nv.tkinfo           --------------------------
	.section	.note.nv.tkinfo,"",@"SHT_NOTE"
	.sectionflags	@"SHF_NOTE_NV_TKINFO"
	.tkinfo
        /*0018*/ 	.word	0x00000002
        /*0030*/ 	.string	""
        /*0030*/ 	.string	"ptxas"
        /*0030*/ 	.string	"Cuda compilation tools, release 13.0, V13.0.88"
        /*0030*/ 	.string	"Build cuda_13.0.r13.0/compiler.36424714_0"
        /*0030*/ 	.string	"-arch sm_100 -m 64 "



//--------------------- .note.nv.cuinfo           --------------------------
	.section	.note.nv.cuinfo,"",@"SHT_NOTE"
	.sectionflags	@"SHF_NOTE_NV_CUINFO"
        /*0018*/ 	.short	0x0002
        /*001a*/ 	.short	0x0064
        /*001c*/ 	.short	0x0082
	.zero		2


//--------------------- .nv.info                  --------------------------
	.section	.nv.info,"",@"SHT_CUDA_INFO"
	.align	4


	//----- nvinfo : EIATTR_REGCOUNT
	.align		4
        /*0000*/ 	.byte	0x04, 0x2f
        /*0002*/ 	.short	(.L_1 - .L_0)
	.align		4
.L_0:
        /*0004*/ 	.word	index@(_Z26mqa_attention_kernel_tiledPKfS0_S0_Pfiiiif)
        /*0008*/ 	.word	0x00000020


	//----- nvinfo : EIATTR_FRAME_SIZE
	.align		4
.L_1:
        /*000c*/ 	.byte	0x04, 0x11
        /*000e*/ 	.short	(.L_3 - .L_2)
	.align		4
.L_2:
        /*0010*/ 	.word	index@($__internal_2_$__cuda_sm20_rcp_rn_f32_slowpath)
        /*0014*/ 	.word	0x00002000


	//----- nvinfo : EIATTR_FRAME_SIZE
	.align		4
.L_3:
        /*0018*/ 	.byte	0x04, 0x11
        /*001a*/ 	.short	(.L_5 - .L_4)
	.align		4
.L_4:
        /*001c*/ 	.word	index@(_Z26mqa_attention_kernel_tiledPKfS0_S0_Pfiiiif)
        /*0020*/ 	.word	0x00002000


	//----- nvinfo : EIATTR_REGCOUNT
	.align		4
.L_5:
        /*0024*/ 	.byte	0x04, 0x2f
        /*0026*/ 	.short	(.L_7 - .L_6)
	.align		4
.L_6:
        /*0028*/ 	.word	index@(_Z20mqa_attention_kernelILi64EEvPKfS1_S1_Pfiiif)
        /*002c*/ 	.word	0x0000004e


	//----- nvinfo : EIATTR_FRAME_SIZE
	.align		4
.L_7:
        /*0030*/ 	.byte	0x04, 0x11
        /*0032*/ 	.short	(.L_9 - .L_8)
	.align		4
.L_8:
        /*0034*/ 	.word	index@($__internal_1_$__cuda_sm20_rcp_rn_f32_slowpath)
        /*0038*/ 	.word	0x00000000


	//----- nvinfo : EIATTR_FRAME_SIZE
	.align		4
.L_9:
        /*003c*/ 	.byte	0x04, 0x11
        /*003e*/ 	.short	(.L_11 - .L_10)
	.align		4
.L_10:
        /*0040*/ 	.word	index@(_Z20mqa_attention_kernelILi64EEvPKfS1_S1_Pfiiif)
        /*0044*/ 	.word	0x00000000


	//----- nvinfo : EIATTR_REGCOUNT
	.align		4
.L_11:
        /*0048*/ 	.byte	0x04, 0x2f
        /*004a*/ 	.short	(.L_13 - .L_12)
	.align		4
.L_12:
        /*004c*/ 	.word	index@(_Z20mqa_attention_kernelILi128EEvPKfS1_S1_Pfiiif)
        /*0050*/ 	.word	0x000000a5


	//----- nvinfo : EIATTR_FRAME_SIZE
	.align		4
.L_13:
        /*0054*/ 	.byte	0x04, 0x11
        /*0056*/ 	.short	(.L_15 - .L_14)
	.align		4
.L_14:
        /*0058*/ 	.word	index@($__internal_0_$__cuda_sm20_rcp_rn_f32_slowpath)
        /*005c*/ 	.word	0x00000000


	//----- nvinfo : EIATTR_FRAME_SIZE
	.align		4
.L_15:
        /*0060*/ 	.byte	0x04, 0x11
        /*0062*/ 	.short	(.L_17 - .L_16)
	.align		4
.L_16:
        /*0064*/ 	.word	index@(_Z20mqa_attention_kernelILi128EEvPKfS1_S1_Pfiiif)
        /*0068*/ 	.word	0x00000000


	//----- nvinfo : EIATTR_MIN_STACK_SIZE
	.align		4
.L_17:
        /*006c*/ 	.byte	0x04, 0x12
        /*006e*/ 	.short	(.L_19 - .L_18)
	.align		4
.L_18:
        /*0070*/ 	.word	index@(_Z20mqa_attention_kernelILi128EEvPKfS1_S1_Pfiiif)
        /*0074*/ 	.word	0x00000000


	//----- nvinfo : EIATTR_MIN_STACK_SIZE
	.align		4
.L_19:
        /*0078*/ 	.byte	0x04, 0x12
        /*007a*/ 	.short	(.L_21 - .L_20)
	.align		4
.L_20:
        /*007c*/ 	.word	index@(_Z20mqa_attention_kernelILi64EEvPKfS1_S1_Pfiiif)
        /*0080*/ 	.word	0x00000000


	//----- nvinfo : EIATTR_MIN_STACK_SIZE
	.align		4
.L_21:
        /*0084*/ 	.byte	0x04, 0x12
        /*0086*/ 	.short	(.L_23 - .L_22)
	.align		4
.L_22:
        /*0088*/ 	.word	index@(_Z26mqa_attention_kernel_tiledPKfS0_S0_Pfiiiif)
        /*008c*/ 	.word	0x00002000
.L_23:


//--------------------- .nv.compat                --------------------------
	.section	.nv.compat,"",@"SHT_CUDA_COMPAT_INFO"
	.align	4
        /*0000*/ 	.byte	0x02, 0x09, 0x00, 0x00, 0x02, 0x02, 0x01, 0x00, 0x02, 0x05, 0x05, 0x00, 0x03, 0x07, 0x01, 0x01
        /*0010*/ 	.byte	0x02, 0x03, 0x00, 0x00, 0x02, 0x06, 0x01, 0x00, 0x04, 0x0b, 0x08, 0x00, 0x09, 0x00, 0x00, 0x00
        /*0020*/ 	.byte	0x00, 0x00, 0x00, 0x00


//--------------------- .nv.info._Z20mqa_attention_kernelILi128EEvPKfS1_S1_Pfiiif --------------------------
	.section	.nv.info._Z20mqa_attention_kernelILi128EEvPKfS1_S1_Pfiiif,"",@"SHT_CUDA_INFO"
	.sectionflags	@""
	.align	4


	//----- nvinfo : EIATTR_CUDA_API_VERSION
	.align		4
        /*0000*/ 	.byte	0x04, 0x37
        /*0002*/ 	.short	(.L_25 - .L_24)
.L_24:
        /*0004*/ 	.word	0x00000082


	//----- nvinfo : EIATTR_KPARAM_INFO
	.align		4
.L_25:
        /*0008*/ 	.byte	0x04, 0x17
        /*000a*/ 	.short	(.L_27 - .L_26)
.L_26:
        /*000c*/ 	.word	0x00000000
        /*0010*/ 	.short	0x0007
        /*0012*/ 	.short	0x002c
        /*0014*/ 	.byte	0x00, 0xf0, 0x11, 0x00


	//----- nvinfo : EIATTR_KPARAM_INFO
	.align		4
.L_27:
        /*0018*/ 	.byte	0x04, 0x17
        /*001a*/ 	.short	(.L_29 - .L_28)
.L_28:
        /*001c*/ 	.word	0x00000000
        /*0020*/ 	.short	0x0006
        /*0022*/ 	.short	0x0028
        /*0024*/ 	.byte	0x00, 0xf0, 0x11, 0x00


	//----- nvinfo : EIATTR_KPARAM_INFO
	.align		4
.L_29:
        /*0028*/ 	.byte	0x04, 0x17
        /*002a*/ 	.short	(.L_31 - .L_30)
.L_30:
        /*002c*/ 	.word	0x00000000
        /*0030*/ 	.short	0x0005
        /*0032*/ 	.short	0x0024
        /*0034*/ 	.byte	0x00, 0xf0, 0x11, 0x00


	//----- nvinfo : EIATTR_KPARAM_INFO
	.align		4
.L_31:
        /*0038*/ 	.byte	0x04, 0x17
        /*003a*/ 	.short	(.L_33 - .L_32)
.L_32:
        /*003c*/ 	.word	0x00000000
        /*0040*/ 	.short	0x0004
        /*0042*/ 	.short	0x0020
        /*0044*/ 	.byte	0x00, 0xf0, 0x11, 0x00


	//----- nvinfo : EIATTR_KPARAM_INFO
	.align		4
.L_33:
        /*0048*/ 	.byte	0x04, 0x17
        /*004a*/ 	.short	(.L_35 - .L_34)
.L_34:
        /*004c*/ 	.word	0x00000000
        /*0050*/ 	.short	0x0003
        /*0052*/ 	.short	0x0018
        /*0054*/ 	.byte	0x00, 0xf5, 0x21, 0x00


	//----- nvinfo : EIATTR_KPARAM_INFO
	.align		4
.L_35:
        /*0058*/ 	.byte	0x04, 0x17
        /*005a*/ 	.short	(.L_37 - .L_36)
.L_36:
        /*005c*/ 	.word	0x00000000
        /*0060*/ 	.short	0x0002
        /*0062*/ 	.short	0x0010
        /*0064*/ 	.byte	0x00, 0xf5, 0x21, 0x00


	//----- nvinfo : EIATTR_KPARAM_INFO
	.align		4
.L_37:
        /*0068*/ 	.byte	0x04, 0x17
        /*006a*/ 	.short	(.L_39 - .L_38)
.L_38:
        /*006c*/ 	.word	0x00000000
        /*0070*/ 	.short	0x0001
        /*0072*/ 	.short	0x0008
        /*0074*/ 	.byte	0x00, 0xf5, 0x21, 0x00


	//----- nvinfo : EIATTR_KPARAM_INFO
	.align		4
.L_39:
        /*0078*/ 	.byte	0x04, 0x17
        /*007a*/ 	.short	(.L_41 - .L_40)
.L_40:
        /*007c*/ 	.word	0x00000000
        /*0080*/ 	.short	0x0000
        /*0082*/ 	.short	0x0000
        /*0084*/ 	.byte	0x00, 0xf5, 0x21, 0x00


	//----- nvinfo : EIATTR_SPARSE_MMA_MASK
	.align		4
.L_41:
        /*0088*/ 	.byte	0x03, 0x50
        /*008a*/ 	.short	0x0000


	//----- nvinfo : EIATTR_MAXREG_COUNT
	.align		4
        /*008c*/ 	.byte	0x03, 0x1b
        /*008e*/ 	.short	0x00ff


	//----- nvinfo : EIATTR_MERCURY_ISA_VERSION
	.align		4
        /*0090*/ 	.byte	0x03, 0x5f
        /*0092*/ 	.short	0x0101


	//----- nvinfo : EIATTR_VRC_CTA_INIT_COUNT
	.align		4
        /*0094*/ 	.byte	0x02, 0x4a
	.zero		1
	.zero		1


	//----- nvinfo : EIATTR_EXIT_INSTR_OFFSETS
	.align		4
        /*0098*/ 	.byte	0x04, 0x1c
        /*009a*/ 	.short	(.L_43 - .L_42)


	//   ....[0]....
.L_42:
        /*009c*/ 	.word	0x00000070


	//   ....[1]....
        /*00a0*/ 	.word	0x00003370


	//   ....[2]....
        /*00a4*/ 	.word	0x00003bb0


	//----- nvinfo : EIATTR_CRS_STACK_SIZE
	.align		4
.L_43:
        /*00a8*/ 	.byte	0x04, 0x1e
        /*00aa*/ 	.short	(.L_45 - .L_44)
.L_44:
        /*00ac*/ 	.word	0x00000000


	//----- nvinfo : EIATTR_CBANK_PARAM_SIZE
	.align		4
.L_45:
        /*00b0*/ 	.byte	0x03, 0x19
        /*00b2*/ 	.short	0x0030


	//----- nvinfo : EIATTR_PARAM_CBANK
	.align		4
        /*00b4*/ 	.byte	0x04, 0x0a
        /*00b6*/ 	.short	(.L_47 - .L_46)
	.align		4
.L_46:
        /*00b8*/ 	.word	index@(.nv.constant0._Z20mqa_attention_kernelILi128EEvPKfS1_S1_Pfiiif)
        /*00bc*/ 	.short	0x0380
        /*00be*/ 	.short	0x0030


	//----- nvinfo : EIATTR_SW_WAR
	.align		4
.L_47:
        /*00c0*/ 	.byte	0x04, 0x36
        /*00c2*/ 	.short	(.L_49 - .L_48)
.L_48:
        /*00c4*/ 	.word	0x00000008
.L_49:


//--------------------- .nv.info._Z20mqa_attention_kernelILi64EEvPKfS1_S1_Pfiiif --------------------------
	.section	.nv.info._Z20mqa_attention_kernelILi64EEvPKfS1_S1_Pfiiif,"",@"SHT_CUDA_INFO"
	.sectionflags	@""
	.align	4


	//----- nvinfo : EIATTR_CUDA_API_VERSION
	.align		4
        /*0000*/ 	.byte	0x04, 0x37
        /*0002*/ 	.short	(.L_51 - .L_50)
.L_50:
        /*0004*/ 	.word	0x00000082


	//----- nvinfo : EIATTR_KPARAM_INFO
	.align		4
.L_51:
        /*0008*/ 	.byte	0x04, 0x17
        /*000a*/ 	.short	(.L_53 - .L_52)
.L_52:
        /*000c*/ 	.word	0x00000000
        /*0010*/ 	.short	0x0007
        /*0012*/ 	.short	0x002c
        /*0014*/ 	.byte	0x00, 0xf0, 0x11, 0x00


	//----- nvinfo : EIATTR_KPARAM_INFO
	.align		4
.L_53:
        /*0018*/ 	.byte	0x04, 0x17
        /*001a*/ 	.short	(.L_55 - .L_54)
.L_54:
        /*001c*/ 	.word	0x00000000
        /*0020*/ 	.short	0x0006
        /*0022*/ 	.short	0x0028
        /*0024*/ 	.byte	0x00, 0xf0, 0x11, 0x00


	//----- nvinfo : EIATTR_KPARAM_INFO
	.align		4
.L_55:
        /*0028*/ 	.byte	0x04, 0x17
        /*002a*/ 	.short	(.L_57 - .L_56)
.L_56:
        /*002c*/ 	.word	0x00000000
        /*0030*/ 	.short	0x0005
        /*0032*/ 	.short	0x0024
        /*0034*/ 	.byte	0x00, 0xf0, 0x11, 0x00


	//----- nvinfo : EIATTR_KPARAM_INFO
	.align		4
.L_57:
        /*0038*/ 	.byte	0x04, 0x17
        /*003a*/ 	.short	(.L_59 - .L_58)
.L_58:
        /*003c*/ 	.word	0x00000000
        /*0040*/ 	.short	0x0004
        /*0042*/ 	.short	0x0020
        /*0044*/ 	.byte	0x00, 0xf0, 0x11, 0x00


	//----- nvinfo : EIATTR_KPARAM_INFO
	.align		4
.L_59:
        /*0048*/ 	.byte	0x04, 0x17
        /*004a*/ 	.short	(.L_61 - .L_60)
.L_60:
        /*004c*/ 	.word	0x00000000
        /*0050*/ 	.short	0x0003
        /*0052*/ 	.short	0x0018
        /*0054*/ 	.byte	0x00, 0xf5, 0x21, 0x00


	//----- nvinfo : EIATTR_KPARAM_INFO
	.align		4
.L_61:
        /*0058*/ 	.byte	0x04, 0x17
        /*005a*/ 	.short	(.L_63 - .L_62)
.L_62:
        /*005c*/ 	.word	0x00000000
        /*0060*/ 	.short	0x0002
        /*0062*/ 	.short	0x0010
        /*0064*/ 	.byte	0x00, 0xf5, 0x21, 0x00


	//----- nvinfo : EIATTR_KPARAM_INFO
	.align		4
.L_63:
        /*0068*/ 	.byte	0x04, 0x17
        /*006a*/ 	.short	(.L_65 - .L_64)
.L_64:
        /*006c*/ 	.word	0x00000000
        /*0070*/ 	.short	0x0001
        /*0072*/ 	.short	0x0008
        /*0074*/ 	.byte	0x00, 0xf5, 0x21, 0x00


	//----- nvinfo : EIATTR_KPARAM_INFO
	.align		4
.L_65:
        /*0078*/ 	.byte	0x04, 0x17
        /*007a*/ 	.short	(.L_67 - .L_66)
.L_66:
        /*007c*/ 	.word	0x00000000
        /*0080*/ 	.short	0x0000
        /*0082*/ 	.short	0x0000
        /*0084*/ 	.byte	0x00, 0xf5, 0x21, 0x00


	//----- nvinfo : EIATTR_SPARSE_MMA_MASK
	.align		4
.L_67:
        /*0088*/ 	.byte	0x03, 0x50
        /*008a*/ 	.short	0x0000


	//----- nvinfo : EIATTR_MAXREG_COUNT
	.align		4
        /*008c*/ 	.byte	0x03, 0x1b
        /*008e*/ 	.short	0x00ff


	//----- nvinfo : EIATTR_MERCURY_ISA_VERSION
	.align		4
        /*0090*/ 	.byte	0x03, 0x5f
        /*0092*/ 	.short	0x0101


	//----- nvinfo : EIATTR_VRC_CTA_INIT_COUNT
	.align		4
        /*0094*/ 	.byte	0x02, 0x4a
	.zero		1
	.zero		1


	//----- nvinfo : EIATTR_EXIT_INSTR_OFFSETS
	.align		4
        /*0098*/ 	.byte	0x04, 0x1c
        /*009a*/ 	.short	(.L_69 - .L_68)


	//   ....[0]....
.L_68:
        /*009c*/ 	.word	0x00000070


	//   ....[1]....
        /*00a0*/ 	.word	0x000285e0


	//   ....[2]....
        /*00a4*/ 	.word	0x00028a10


	//----- nvinfo : EIATTR_CRS_STACK_SIZE
	.align		4
.L_69:
        /*00a8*/ 	.byte	0x04, 0x1e
        /*00aa*/ 	.short	(.L_71 - .L_70)
.L_70:
        /*00ac*/ 	.word	0x00000000


	//----- nvinfo : EIATTR_CBANK_PARAM_SIZE
	.align		4
.L_71:
        /*00b0*/ 	.byte	0x03, 0x19
        /*00b2*/ 	.short	0x0030


	//----- nvinfo : EIATTR_PARAM_CBANK
	.align		4
        /*00b4*/ 	.byte	0x04, 0x0a
        /*00b6*/ 	.short	(.L_73 - .L_72)
	.align		4
.L_72:
        /*00b8*/ 	.word	index@(.nv.constant0._Z20mqa_attention_kernelILi64EEvPKfS1_S1_Pfiiif)
        /*00bc*/ 	.short	0x0380
        /*00be*/ 	.short	0x0030


	//----- nvinfo : EIATTR_SW_WAR
	.align		4
.L_73:
        /*00c0*/ 	.byte	0x04, 0x36
        /*00c2*/ 	.short	(.L_75 - .L_74)
.L_74:
        /*00c4*/ 	.word	0x00000008
.L_75:


//--------------------- .nv.info._Z26mqa_attention_kernel_tiledPKfS0_S0_Pfiiiif --------------------------
	.section	.nv.info._Z26mqa_attention_kernel_tiledPKfS0_S0_Pfiiiif,"",@"SHT_CUDA_INFO"
	.sectionflags	@""
	.align	4


	//----- nvinfo : EIATTR_CUDA_API_VERSION
	.align		4
        /*0000*/ 	.byte	0x04, 0x37
        /*0002*/ 	.short	(.L_77 - .L_76)
.L_76:
        /*0004*/ 	.word	0x00000082


	//----- nvinfo : EIATTR_KPARAM_INFO
	.align		4
.L_77:
        /*0008*/ 	.byte	0x04, 0x17
        /*000a*/ 	.short	(.L_79 - .L_78)
.L_78:
        /*000c*/ 	.word	0x00000000
        /*0010*/ 	.short	0x0008
        /*0012*/ 	.short	0x0030
        /*0014*/ 	.byte	0x00, 0xf0, 0x11, 0x00


	//----- nvinfo : EIATTR_KPARAM_INFO
	.align		4
.L_79:
        /*0018*/ 	.byte	0x04, 0x17
        /*001a*/ 	.short	(.L_81 - .L_80)
.L_80:
        /*001c*/ 	.word	0x00000000
        /*0020*/ 	.short	0x0007
        /*0022*/ 	.short	0x002c
        /*0024*/ 	.byte	0x00, 0xf0, 0x11, 0x00


	//----- nvinfo : EIATTR_KPARAM_INFO
	.align		4
.L_81:
        /*0028*/ 	.byte	0x04, 0x17
        /*002a*/ 	.short	(.L_83 - .L_82)
.L_82:
        /*002c*/ 	.word	0x00000000
        /*0030*/ 	.short	0x0006
        /*0032*/ 	.short	0x0028
        /*0034*/ 	.byte	0x00, 0xf0, 0x11, 0x00


	//----- nvinfo : EIATTR_KPARAM_INFO
	.align		4
.L_83:
        /*0038*/ 	.byte	0x04, 0x17
        /*003a*/ 	.short	(.L_85 - .L_84)
.L_84:
        /*003c*/ 	.word	0x00000000
        /*0040*/ 	.short	0x0005
        /*0042*/ 	.short	0x0024
        /*0044*/ 	.byte	0x00, 0xf0, 0x11, 0x00


	//----- nvinfo : EIATTR_KPARAM_INFO
	.align		4
.L_85:
        /*0048*/ 	.byte	0x04, 0x17
        /*004a*/ 	.short	(.L_87 - .L_86)
.L_86:
        /*004c*/ 	.word	0x00000000
        /*0050*/ 	.short	0x0004
        /*0052*/ 	.short	0x0020
        /*0054*/ 	.byte	0x00, 0xf0, 0x11, 0x00


	//----- nvinfo : EIATTR_KPARAM_INFO
	.align		4
.L_87:
        /*0058*/ 	.byte	0x04, 0x17
        /*005a*/ 	.short	(.L_89 - .L_88)
.L_88:
        /*005c*/ 	.word	0x00000000
        /*0060*/ 	.short	0x0003
        /*0062*/ 	.short	0x0018
        /*0064*/ 	.byte	0x00, 0xf5, 0x21, 0x00


	//----- nvinfo : EIATTR_KPARAM_INFO
	.align		4
.L_89:
        /*0068*/ 	.byte	0x04, 0x17
        /*006a*/ 	.short	(.L_91 - .L_90)
.L_90:
        /*006c*/ 	.word	0x00000000
        /*0070*/ 	.short	0x0002
        /*0072*/ 	.short	0x0010
        /*0074*/ 	.byte	0x00, 0xf5, 0x21, 0x00


	//----- nvinfo : EIATTR_KPARAM_INFO
	.align		4
.L_91:
        /*0078*/ 	.byte	0x04, 0x17
        /*007a*/ 	.short	(.L_93 - .L_92)
.L_92:
        /*007c*/ 	.word	0x00000000
        /*0080*/ 	.short	0x0001
        /*0082*/ 	.short	0x0008
        /*0084*/ 	.byte	0x00, 0xf5, 0x21, 0x00


	//----- nvinfo : EIATTR_KPARAM_INFO
	.align		4
.L_93:
        /*0088*/ 	.byte	0x04, 0x17
        /*008a*/ 	.short	(.L_95 - .L_94)
.L_94:
        /*008c*/ 	.word	0x00000000
        /*0090*/ 	.short	0x0000
        /*0092*/ 	.short	0x0000
        /*0094*/ 	.byte	0x00, 0xf5, 0x21, 0x00


	//----- nvinfo : EIATTR_SPARSE_MMA_MASK
	.align		4
.L_95:
        /*0098*/ 	.byte	0x03, 0x50
        /*009a*/ 	.short	0x0000


	//----- nvinfo : EIATTR_MAXREG_COUNT
	.align		4
        /*009c*/ 	.byte	0x03, 0x1b
        /*009e*/ 	.short	0x00ff


	//----- nvinfo : EIATTR_MERCURY_ISA_VERSION
	.align		4
        /*00a0*/ 	.byte	0x03, 0x5f
        /*00a2*/ 	.short	0x0101


	//----- nvinfo : EIATTR_VRC_CTA_INIT_COUNT
	.align		4
        /*00a4*/ 	.byte	0x02, 0x4a
	.zero		1
	.zero		1


	//----- nvinfo : EIATTR_EXIT_INSTR_OFFSETS
	.align		4
        /*00a8*/ 	.byte	0x04, 0x1c
        /*00aa*/ 	.short	(.L_97 - .L_96)


	//   ....[0]....
.L_96:
        /*00ac*/ 	.word	0x00000090


	//   ....[1]....
        /*00b0*/ 	.word	0x000020c0


	//   ....[2]....
        /*00b4*/ 	.word	0x00002bd0


	//   ....[3]....
        /*00b8*/ 	.word	0x00002d70


	//   ....[4]....
        /*00bc*/ 	.word	0x00002e60


	//   ....[5]....
        /*00c0*/ 	.word	0x00002f30


	//   ....[6]....
        /*00c4*/ 	.word	0x00002fa0


	//----- nvinfo : EIATTR_CRS_STACK_SIZE
	.align		4
.L_97:
        /*00c8*/ 	.byte	0x04, 0x1e
        /*00ca*/ 	.short	(.L_99 - .L_98)
.L_98:
        /*00cc*/ 	.word	0x00000000


	//----- nvinfo : EIATTR_CBANK_PARAM_SIZE
	.align		4
.L_99:
        /*00d0*/ 	.byte	0x03, 0x19
        /*00d2*/ 	.short	0x0034


	//----- nvinfo : EIATTR_PARAM_CBANK
	.align		4
        /*00d4*/ 	.byte	0x04, 0x0a
        /*00d6*/ 	.short	(.L_101 - .L_100)
	.align		4
.L_100:
        /*00d8*/ 	.word	index@(.nv.constant0._Z26mqa_attention_kernel_tiledPKfS0_S0_Pfiiiif)
        /*00dc*/ 	.short	0x0380
        /*00de*/ 	.short	0x0034


	//----- nvinfo : EIATTR_SW_WAR
	.align		4
.L_101:
        /*00e0*/ 	.byte	0x04, 0x36
        /*00e2*/ 	.short	(.L_103 - .L_102)
.L_102:
        /*00e4*/ 	.word	0x00000008
.L_103:


//--------------------- .nv.callgraph             --------------------------
	.section	.nv.callgraph,"",@"SHT_CUDA_CALLGRAPH"
	.align	4
	.sectionentsize	8
	.align		4
        /*0000*/ 	.word	0x00000000
	.align		4
        /*0004*/ 	.word	0xffffffff
	.align		4
        /*0008*/ 	.word	0x00000000
	.align		4
        /*000c*/ 	.word	0xfffffffe
	.align		4
        /*0010*/ 	.word	0x00000000
	.align		4
        /*0014*/ 	.word	0xfffffffd
	.align		4
        /*0018*/ 	.word	0x00000000
	.align		4
        /*001c*/ 	.word	0xfffffffc


//--------------------- .text._Z20mqa_attention_kernelILi128EEvPKfS1_S1_Pfiiif --------------------------
	.section	.text._Z20mqa_attention_kernelILi128EEvPKfS1_S1_Pfiiif,"ax",@progbits
	.align	128
        .global         _Z20mqa_attention_kernelILi128EEvPKfS1_S1_Pfiiif
        .type           _Z20mqa_attention_kernelILi128EEvPKfS1_S1_Pfiiif,@function
        .size           _Z20mqa_attention_kernelILi128EEvPKfS1_S1_Pfiiif,(.L_x_405 - _Z20mqa_attention_kernelILi128EEvPKfS1_S1_Pfiiif)
        .other          _Z20mqa_attention_kernelILi128EEvPKfS1_S1_Pfiiif,@"STO_CUDA_ENTRY STV_DEFAULT"
_Z20mqa_attention_kernelILi128EEvPKfS1_S1_Pfiiif:
.text._Z20mqa_attention_kernelILi128EEvPKfS1_S1_Pfiiif:
[----:B------:R-:W-:Y:S01]  /*0000*/  LDC R1, c[0x0][0x37c] ;  /* 0x0000df00ff017b82 */ /* 0x000fe20000000800 */
[----:B------:R-:W0:Y:S07]  /*0010*/  S2R R4, SR_TID.X ;  /* 0x0000000000047919 */ /* 0x000e2e0000002100 */
[----:B------:R-:W0:Y:S01]  /*0020*/  S2UR UR4, SR_CTAID.X ;  /* 0x00000000000479c3 */ /* 0x000e220000002500 */
[----:B------:R-:W1:Y:S07]  /*0030*/  LDCU UR10, c[0x0][0x3a8] ;  /* 0x00007500ff0a77ac */ /* 0x000e6e0008000800 */
[----:B------:R-:W0:Y:S02]  /*0040*/  LDC R3, c[0x0][0x360] ;  /* 0x0000d800ff037b82 */ /* 0x000e240000000800 */
[----:B0-----:R-:W-:-:S05]  /*0050*/  IMAD R0, R3, UR4, R4 ;  /* 0x0000000403007c24 */ /* 0x001fca000f8e0204 */
[----:B-1----:R-:W-:-:S13]  /*0060*/  ISETP.GE.AND P0, PT, R0, UR10, PT ;  /* 0x0000000a00007c0c */ /* 0x002fda000bf06270 */
[----:B------:R-:W-:Y:S05]  /*0070*/  @P0 EXIT ;  /* 0x000000000000094d */ /* 0x000fea0003800000 */
[----:B------:R-:W0:Y:S01]  /*0080*/  S2R R134, SR_CTAID.Z ;  /* 0x0000000000867919 */ /* 0x000e220000002700 */
[----:B------:R-:W0:Y:S01]  /*0090*/  S2UR UR4, SR_CTAID.Y ;  /* 0x00000000000479c3 */ /* 0x000e220000002600 */
[----:B------:R-:W-:Y:S01]  /*00a0*/  UISETP.GE.AND UP0, UPT, UR10, 0x1, UPT ;  /* 0x000000010a00788c */ /* 0x000fe2000bf06270 */
[----:B------:R-:W-:Y:S01]  /*00b0*/  MOV R132, 0xff7fffff ;  /* 0xff7fffff00847802 */ /* 0x000fe20000000f00 */
[----:B------:R-:W1:Y:S05]  /*00c0*/  LDCU.64 UR8, c[0x0][0x358] ;  /* 0x00006b00ff0877ac */ /* 0x000e6a0008000a00 */
[----:B------:R-:W0:Y:S02]  /*00d0*/  LDC R3, c[0x0][0x3a4] ;  /* 0x0000e900ff037b82 */ /* 0x000e240000000800 */
[----:B0-----:R-:W-:-:S04]  /*00e0*/  IMAD R3, R134, R3, UR4 ;  /* 0x0000000486037e24 */ /* 0x001fc8000f8e0203 */
[----:B------:R-:W-:-:S05]  /*00f0*/  IMAD R3, R3, UR10, R0 ;  /* 0x0000000a03037c24 */ /* 0x000fca000f8e0200 */
[----:B------:R-:W-:Y:S01]  /*0100*/  SHF.L.U32 R5, R3, 0x7, RZ ;  /* 0x0000000703057819 */ /* 0x000fe200000006ff */
[----:B-1----:R-:W-:Y:S06]  /*0110*/  BRA.U !UP0, `(.L_x_0) ;  /* 0x0000001908547547 */ /* 0x002fec000b800000 */
[----:B------:R-:W0:Y:S01]  /*0120*/  LDC.64 R2, c[0x0][0x380] ;  /* 0x0000e000ff027b82 */ /* 0x000e220000000a00 */
[----:B------:R-:W1:Y:S01]  /*0130*/  LDCU UR6, c[0x0][0x3ac] ;  /* 0x00007580ff0677ac */ /* 0x000e620008000800 */
[----:B0-----:R-:W-:-:S05]  /*0140*/  IMAD.WIDE R2, R5, 0x4, R2 ;  /* 0x0000000405027825 */ /* 0x001fca00078e0202 */
[----:B------:R0:W5:Y:S04]  /*0150*/  LDG.E.CONSTANT R6, desc[UR8][R2.64+0x1fc] ;  /* 0x0001fc0802067981 */ /* 0x000168000c1e9900 */
        /* <DEDUP_REMOVED lines=126> */
[----:B------:R0:W5:Y:S01]  /*0940*/  LDG.E.CONSTANT R133, desc[UR8][R2.64+0x1f8] ;  /* 0x0001f80802857981 */ /* 0x000162000c1e9900 */
[----:B------:R-:W-:-:S02]  /*0950*/  HFMA2 R135, -RZ, RZ, 0, 0 ;  /* 0x00000000ff877431 */ /* 0x000fc400000001ff */
[----:B------:R-:W-:Y:S01]  /*0960*/  IMAD R134, R134, UR10, RZ ;  /* 0x0000000a86867c24 */ /* 0x000fe2000f8e02ff */
[----:B-1----:R-:W-:-:S07]  /*0970*/  MOV R132, 0xff7fffff ;  /* 0xff7fffff00847802 */ /* 0x002fce0000000f00 */
.L_x_1:
[----:B0-----:R-:W0:Y:S01]  /*0980*/  LDC.64 R2, c[0x0][0x388] ;  /* 0x0000e200ff027b82 */ /* 0x001e220000000a00 */
[----:B------:R-:W-:-:S04]  /*0990*/  IADD3 R137, PT, PT, R134, R135, RZ ;  /* 0x0000008786897210 */ /* 0x000fc80007ffe0ff */
[----:B------:R-:W-:-:S05]  /*09a0*/  SHF.L.U32 R137, R137, 0x7, RZ ;  /* 0x0000000789897819 */ /* 0x000fca00000006ff */
[----:B0-----:R-:W-:-:S05]  /*09b0*/  IMAD.WIDE R2, R137, 0x4, R2 ;  /* 0x0000000489027825 */ /* 0x001fca00078e0202 */
[----:B------:R-:W2:Y:S04]  /*09c0*/  LDG.E.CONSTANT R137, desc[UR8][R2.64] ;  /* 0x0000000802897981 */ /* 0x000ea8000c1e9900 */
[----:B------:R-:W3:Y:S04]  /*09d0*/  LDG.E.CONSTANT R138, desc[UR8][R2.64+0x4] ;  /* 0x00000408028a7981 */ /* 0x000ee8000c1e9900 */
[----:B------:R-:W4:Y:S04]  /*09e0*/  LDG.E.CONSTANT R139, desc[UR8][R2.64+0x8] ;  /* 0x00000808028b7981 */ /* 0x000f28000c1e9900 */
        /* <DEDUP_REMOVED lines=19> */
[----:B------:R-:W4:Y:S01]  /*0b20*/  LDG.E.CONSTANT R159, desc[UR8][R2.64+0x58] ;  /* 0x00005808029f7981 */ /* 0x000f22000c1e9900 */
[----:B--2--5:R-:W-:-:S04]  /*0b30*/  FFMA R136, R0, R137, RZ ;  /* 0x0000008900887223 */ /* 0x024fc800000000ff */
[----:B---3--:R-:W-:Y:S02]  /*0b40*/  FFMA R137, R7, R138, R136 ;  /* 0x0000008a07897223 */ /* 0x008fe40000000088 */
[----:B------:R-:W2:Y:S02]  /*0b50*/  LDG.E.CONSTANT R138, desc[UR8][R2.64+0x6c] ;  /* 0x00006c08028a7981 */ /* 0x000ea4000c1e9900 */
[----:B----4-:R-:W-:Y:S02]  /*0b60*/  FFMA R136, R8, R139, R137 ;  /* 0x0000008b08887223 */ /* 0x010fe40000000089 */
[----:B------:R-:W3:Y:S02]  /*0b70*/  LDG.E.CONSTANT R139, desc[UR8][R2.64+0x68] ;  /* 0x00006808028b7981 */ /* 0x000ee4000c1e9900 */
[----:B------:R-:W-:Y:S02]  /*0b80*/  FFMA R137, R9, R140, R136 ;  /* 0x0000008c09897223 */ /* 0x000fe40000000088 */
[----:B------:R-:W4:Y:S02]  /*0b90*/  LDG.E.CONSTANT R140, desc[UR8][R2.64+0x74] ;  /* 0x00007408028c7981 */ /* 0x000f24000c1e9900 */
[----:B------:R-:W-:-:S02]  /*0ba0*/  FFMA R136, R10, R141, R137 ;  /* 0x0000008d0a887223 */ /* 0x000fc40000000089 */
[----:B------:R-:W4:Y:S02]  /*0bb0*/  LDG.E.CONSTANT R141, desc[UR8][R2.64+0x70] ;  /* 0x00007008028d7981 */ /* 0x000f24000c1e9900 */
[----:B------:R-:W-:Y:S02]  /*0bc0*/  FFMA R137, R11, R142, R136 ;  /* 0x0000008e0b897223 */ /* 0x000fe40000000088 */
[----:B------:R-:W2:Y:S02]  /*0bd0*/  LDG.E.CONSTANT R142, desc[UR8][R2.64+0x5c] ;  /* 0x00005c08028e7981 */ /* 0x000ea4000c1e9900 */
[----:B------:R-:W-:Y:S02]  /*0be0*/  FFMA R160, R12, R143, R137 ;  /* 0x0000008f0ca07223 */ /* 0x000fe40000000089 */
[----:B------:R-:W3:Y:S04]  /*0bf0*/  LDG.E.CONSTANT R137, desc[UR8][R2.64+0x60] ;  /* 0x0000600802897981 */ /* 0x000ee8000c1e9900 */
[----:B------:R-:W4:Y:S04]  /*0c00*/  LDG.E.CONSTANT R136, desc[UR8][R2.64+0x64] ;  /* 0x0000640802887981 */ /* 0x000f28000c1e9900 */
[----:B------:R-:W4:Y:S01]  /*0c10*/  LDG.E.CONSTANT R143, desc[UR8][R2.64+0x78] ;  /* 0x00007808028f7981 */ /* 0x000f22000c1e9900 */
[----:B------:R-:W-:-:S04]  /*0c20*/  FFMA R161, R13, R144, R160 ;  /* 0x000000900da17223 */ /* 0x000fc800000000a0 */
[----:B------:R-:W-:-:S04]  /*0c30*/  FFMA R144, R14, R145, R161 ;  /* 0x000000910e907223 */ /* 0x000fc800000000a1 */
[----:B------:R-:W-:-:S04]  /*0c40*/  FFMA R145, R15, R146, R144 ;  /* 0x000000920f917223 */ /* 0x000fc80000000090 */
[----:B------:R-:W-:-:S04]  /*0c50*/  FFMA R144, R16, R147, R145 ;  /* 0x0000009310907223 */ /* 0x000fc80000000091 */
[----:B------:R-:W-:-:S04]  /*0c60*/  FFMA R145, R17, R148, R144 ;  /* 0x0000009411917223 */ /* 0x000fc80000000090 */
[----:B------:R-:W-:-:S04]  /*0c70*/  FFMA R144, R18, R149, R145 ;  /* 0x0000009512907223 */ /* 0x000fc80000000091 */
[----:B------:R-:W-:-:S04]  /*0c80*/  FFMA R145, R19, R150, R144 ;  /* 0x0000009613917223 */ /* 0x000fc80000000090 */
[----:B------:R-:W-:-:S04]  /*0c90*/  FFMA R144, R20, R151, R145 ;  /* 0x0000009714907223 */ /* 0x000fc80000000091 */
[----:B------:R-:W-:Y:S02]  /*0ca0*/  FFMA R145, R21, R152, R144 ;  /* 0x0000009815917223 */ /* 0x000fe40000000090 */
[----:B------:R-:W4:Y:S02]  /*0cb0*/  LDG.E.CONSTANT R144, desc[UR8][R2.64+0x7c] ;  /* 0x00007c0802907981 */ /* 0x000f24000c1e9900 */
[----:B------:R-:W-:Y:S02]  /*0cc0*/  FFMA R146, R22, R153, R145 ;  /* 0x0000009916927223 */ /* 0x000fe40000000091 */
[----:B------:R-:W4:Y:S02]  /*0cd0*/  LDG.E.CONSTANT R145, desc[UR8][R2.64+0x80] ;  /* 0x0000800802917981 */ /* 0x000f24000c1e9900 */
[----:B------:R-:W-:Y:S02]  /*0ce0*/  FFMA R147, R23, R154, R146 ;  /* 0x0000009a17937223 */ /* 0x000fe40000000092 */
[----:B------:R-:W4:Y:S02]  /*0cf0*/  LDG.E.CONSTANT R146, desc[UR8][R2.64+0x84] ;  /* 0x0000840802927981 */ /* 0x000f24000c1e9900 */
[----:B------:R-:W-:-:S02]  /*0d00*/  FFMA R148, R24, R155, R147 ;  /* 0x0000009b18947223 */ /* 0x000fc40000000093 */
        /* <DEDUP_REMOVED lines=8> */
[----:B------:R-:W4:Y:S04]  /*0d90*/  LDG.E.CONSTANT R151, desc[UR8][R2.64+0x98] ;  /* 0x0000980802977981 */ /* 0x000f28000c1e9900 */
[----:B------:R-:W4:Y:S04]  /*0da0*/  LDG.E.CONSTANT R154, desc[UR8][R2.64+0xa4] ;  /* 0x0000a408029a7981 */ /* 0x000f28000c1e9900 */
[----:B------:R-:W4:Y:S04]  /*0db0*/  LDG.E.CONSTANT R155, desc[UR8][R2.64+0xa8] ;  /* 0x0000a808029b7981 */ /* 0x000f28000c1e9900 */
[----:B------:R-:W4:Y:S04]  /*0dc0*/  LDG.E.CONSTANT R156, desc[UR8][R2.64+0xac] ;  /* 0x0000ac08029c7981 */ /* 0x000f28000c1e9900 */
[----:B------:R-:W4:Y:S04]  /*0dd0*/  LDG.E.CONSTANT R157, desc[UR8][R2.64+0xb0] ;  /* 0x0000b008029d7981 */ /* 0x000f28000c1e9900 */
[----:B------:R-:W4:Y:S04]  /*0de0*/  LDG.E.CONSTANT R158, desc[UR8][R2.64+0xb4] ;  /* 0x0000b408029e7981 */ /* 0x000f28000c1e9900 */
[----:B------:R-:W4:Y:S01]  /*0df0*/  LDG.E.CONSTANT R159, desc[UR8][R2.64+0xb8] ;  /* 0x0000b808029f7981 */ /* 0x000f22000c1e9900 */
[----:B--2---:R-:W-:-:S03]  /*0e00*/  FFMA R153, R29, R142, R152 ;  /* 0x0000008e1d997223 */ /* 0x004fc60000000098 */
[----:B------:R-:W2:Y:S01]  /*0e10*/  LDG.E.CONSTANT R152, desc[UR8][R2.64+0x9c] ;  /* 0x00009c0802987981 */ /* 0x000ea2000c1e9900 */
[----:B---3--:R-:W-:-:S03]  /*0e20*/  FFMA R142, R30, R137, R153 ;  /* 0x000000891e8e7223 */ /* 0x008fc60000000099 */
[----:B------:R-:W3:Y:S01]  /*0e30*/  LDG.E.CONSTANT R153, desc[UR8][R2.64+0xa0] ;  /* 0x0000a00802997981 */ /* 0x000ee2000c1e9900 */
[----:B----4-:R-:W-:-:S03]  /*0e40*/  FFMA R137, R31, R136, R142 ;  /* 0x000000881f897223 */ /* 0x010fc6000000008e */
[----:B------:R-:W4:Y:S01]  /*0e50*/  LDG.E.CONSTANT R142, desc[UR8][R2.64+0xbc] ;  /* 0x0000bc08028e7981 */ /* 0x000f22000c1e9900 */
[----:B------:R-:W-:-:S03]  /*0e60*/  FFMA R136, R32, R139, R137 ;  /* 0x0000008b20887223 */ /* 0x000fc60000000089 */
        /* <DEDUP_REMOVED lines=8> */
[----:B------:R-:W4:Y:S04]  /*0ef0*/  LDG.E.CONSTANT R137, desc[UR8][R2.64+0xc0] ;  /* 0x0000c00802897981 */ /* 0x000f28000c1e9900 */
        /* <DEDUP_REMOVED lines=10> */
[----:B--2---:R-:W-:Y:S02]  /*0fa0*/  FFMA R145, R45, R152, R144 ;  /* 0x000000982d917223 */ /* 0x004fe40000000090 */
[----:B------:R-:W2:Y:S02]  /*0fb0*/  LDG.E.CONSTANT R144, desc[UR8][R2.64+0xdc] ;  /* 0x0000dc0802907981 */ /* 0x000ea4000c1e9900 */
[----:B---3--:R-:W-:Y:S02]  /*0fc0*/  FFMA R146, R46, R153, R145 ;  /* 0x000000992e927223 */ /* 0x008fe40000000091 */
[----:B------:R-:W3:Y:S02]  /*0fd0*/  LDG.E.CONSTANT R145, desc[UR8][R2.64+0xe0] ;  /* 0x0000e00802917981 */ /* 0x000ee4000c1e9900 */
[----:B------:R-:W-:Y:S02]  /*0fe0*/  FFMA R147, R47, R154, R146 ;  /* 0x0000009a2f937223 */ /* 0x000fe40000000092 */
[----:B------:R-:W3:Y:S02]  /*0ff0*/  LDG.E.CONSTANT R146, desc[UR8][R2.64+0xe4] ;  /* 0x0000e40802927981 */ /* 0x000ee4000c1e9900 */
[----:B------:R-:W-:-:S02]  /*1000*/  FFMA R148, R48, R155, R147 ;  /* 0x0000009b30947223 */ /* 0x000fc40000000093 */
[----:B------:R-:W3:Y:S02]  /*1010*/  LDG.E.CONSTANT R147, desc[UR8][R2.64+0xe8] ;  /* 0x0000e80802937981 */ /* 0x000ee4000c1e9900 */
[----:B------:R-:W-:Y:S02]  /*1020*/  FFMA R149, R49, R156, R148 ;  /* 0x0000009c31957223 */ /* 0x000fe40000000094 */
[----:B------:R-:W3:Y:S02]  /*1030*/  LDG.E.CONSTANT R148, desc[UR8][R2.64+0xec] ;  /* 0x0000ec0802947981 */ /* 0x000ee4000c1e9900 */
[----:B------:R-:W-:Y:S02]  /*1040*/  FFMA R150, R50, R157, R149 ;  /* 0x0000009d32967223 */ /* 0x000fe40000000095 */
[----:B------:R-:W3:Y:S02]  /*1050*/  LDG.E.CONSTANT R149, desc[UR8][R2.64+0xf0] ;  /* 0x0000f00802957981 */ /* 0x000ee4000c1e9900 */
[----:B------:R-:W-:-:S02]  /*1060*/  FFMA R151, R51, R158, R150 ;  /* 0x0000009e33977223 */ /* 0x000fc40000000096 */
[----:B------:R-:W3:Y:S02]  /*1070*/  LDG.E.CONSTANT R150, desc[UR8][R2.64+0xf4] ;  /* 0x0000f40802967981 */ /* 0x000ee4000c1e9900 */
[----:B------:R-:W-:Y:S02]  /*1080*/  FFMA R152, R52, R159, R151 ;  /* 0x0000009f34987223 */ /* 0x000fe40000000097 */
[----:B------:R-:W3:Y:S02]  /*1090*/  LDG.E.CONSTANT R151, desc[UR8][R2.64+0xf8] ;  /* 0x0000f80802977981 */ /* 0x000ee4000c1e9900 */
[----:B----4-:R-:W-:Y:S02]  /*10a0*/  FFMA R153, R53, R142, R152 ;  /* 0x0000008e35997223 */ /* 0x010fe40000000098 */
[----:B------:R-:W4:Y:S02]  /*10b0*/  LDG.E.CONSTANT R152, desc[UR8][R2.64+0xfc] ;  /* 0x0000fc0802987981 */ /* 0x000f24000c1e9900 */
[----:B------:R-:W-:-:S02]  /*10c0*/  FFMA R142, R54, R137, R153 ;  /* 0x00000089368e7223 */ /* 0x000fc40000000099 */
[----:B------:R-:W4:Y:S04]  /*10d0*/  LDG.E.CONSTANT R153, desc[UR8][R2.64+0x100] ;  /* 0x0001000802997981 */ /* 0x000f28000c1e9900 */
        /* <DEDUP_REMOVED lines=11> */
[----:B------:R-:W4:Y:S01]  /*1190*/  LDG.E.CONSTANT R142, desc[UR8][R2.64+0x11c] ;  /* 0x00011c08028e7981 */ /* 0x000f22000c1e9900 */
[----:B------:R-:W-:-:S03]  /*11a0*/  FFMA R160, R60, R143, R137 ;  /* 0x0000008f3ca07223 */ /* 0x000fc60000000089 */
[----:B------:R-:W4:Y:S04]  /*11b0*/  LDG.E.CONSTANT R137, desc[UR8][R2.64+0x120] ;  /* 0x0001200802897981 */ /* 0x000f28000c1e9900 */
[----:B------:R-:W4:Y:S04]  /*11c0*/  LDG.E.CONSTANT R136, desc[UR8][R2.64+0x124] ;  /* 0x0001240802887981 */ /* 0x000f28000c1e9900 */
[----:B------:R-:W4:Y:S04]  /*11d0*/  LDG.E.CONSTANT R139, desc[UR8][R2.64+0x128] ;  /* 0x00012808028b7981 */ /* 0x000f28000c1e9900 */
[----:B------:R-:W4:Y:S04]  /*11e0*/  LDG.E.CONSTANT R138, desc[UR8][R2.64+0x12c] ;  /* 0x00012c08028a7981 */ /* 0x000f28000c1e9900 */
[----:B------:R-:W4:Y:S04]  /*11f0*/  LDG.E.CONSTANT R141, desc[UR8][R2.64+0x130] ;  /* 0x00013008028d7981 */ /* 0x000f28000c1e9900 */
[----:B------:R-:W4:Y:S04]  /*1200*/  LDG.E.CONSTANT R140, desc[UR8][R2.64+0x134] ;  /* 0x00013408028c7981 */ /* 0x000f28000c1e9900 */
[----:B------:R-:W4:Y:S01]  /*1210*/  LDG.E.CONSTANT R143, desc[UR8][R2.64+0x138] ;  /* 0x00013808028f7981 */ /* 0x000f22000c1e9900 */
[----:B--2---:R-:W-:-:S04]  /*1220*/  FFMA R161, R61, R144, R160 ;  /* 0x000000903da17223 */ /* 0x004fc800000000a0 */
[----:B---3--:R-:W-:-:S04]  /*1230*/  FFMA R144, R62, R145, R161 ;  /* 0x000000913e907223 */ /* 0x008fc800000000a1 */
[----:B------:R-:W-:-:S04]  /*1240*/  FFMA R145, R63, R146, R144 ;  /* 0x000000923f917223 */ /* 0x000fc80000000090 */
[----:B------:R-:W-:-:S04]  /*1250*/  FFMA R144, R64, R147, R145 ;  /* 0x0000009340907223 */ /* 0x000fc80000000091 */
[----:B------:R-:W-:-:S04]  /*1260*/  FFMA R145, R65, R148, R144 ;  /* 0x0000009441917223 */ /* 0x000fc80000000090 */
[----:B------:R-:W-:-:S04]  /*1270*/  FFMA R144, R66, R149, R145 ;  /* 0x0000009542907223 */ /* 0x000fc80000000091 */
[----:B------:R-:W-:-:S04]  /*1280*/  FFMA R145, R67, R150, R144 ;  /* 0x0000009643917223 */ /* 0x000fc80000000090 */
[----:B------:R-:W-:-:S04]  /*1290*/  FFMA R144, R68, R151, R145 ;  /* 0x0000009744907223 */ /* 0x000fc80000000091 */
[----:B----4-:R-:W-:Y:S02]  /*12a0*/  FFMA R145, R69, R152, R144 ;  /* 0x0000009845917223 */ /* 0x010fe40000000090 */
[----:B------:R-:W2:Y:S02]  /*12b0*/  LDG.E.CONSTANT R144, desc[UR8][R2.64+0x13c] ;  /* 0x00013c0802907981 */ /* 0x000ea4000c1e9900 */
[----:B------:R-:W-:Y:S02]  /*12c0*/  FFMA R146, R70, R153, R145 ;  /* 0x0000009946927223 */ /* 0x000fe40000000091 */
[----:B------:R-:W3:Y:S02]  /*12d0*/  LDG.E.CONSTANT R145, desc[UR8][R2.64+0x140] ;  /* 0x0001400802917981 */ /* 0x000ee4000c1e9900 */
        /* <DEDUP_REMOVED lines=15> */
[----:B------:R-:W4:Y:S04]  /*13d0*/  LDG.E.CONSTANT R153, desc[UR8][R2.64+0x160] ;  /* 0x0001600802997981 */ /* 0x000f28000c1e9900 */
        /* <DEDUP_REMOVED lines=22> */
[----:B---3--:R-:W-:-:S04]  /*1540*/  FFMA R144, R86, R145, R161 ;  /* 0x0000009156907223 */ /* 0x008fc800000000a1 */
[----:B----4-:R-:W-:-:S04]  /*1550*/  FFMA R145, R87, R146, R144 ;  /* 0x0000009257917223 */ /* 0x010fc80000000090 */
[----:B------:R-:W-:-:S04]  /*1560*/  FFMA R144, R88, R147, R145 ;  /* 0x0000009358907223 */ /* 0x000fc80000000091 */
[----:B------:R-:W-:-:S04]  /*1570*/  FFMA R145, R89, R148, R144 ;  /* 0x0000009459917223 */ /* 0x000fc80000000090 */
[----:B------:R-:W-:-:S04]  /*1580*/  FFMA R144, R90, R149, R145 ;  /* 0x000000955a907223 */ /* 0x000fc80000000091 */
[----:B------:R-:W-:-:S04]  /*1590*/  FFMA R145, R91, R150, R144 ;  /* 0x000000965b917223 */ /* 0x000fc80000000090 */
[----:B------:R-:W-:-:S04]  /*15a0*/  FFMA R144, R92, R151, R145 ;  /* 0x000000975c907223 */ /* 0x000fc80000000091 */
[----:B------:R-:W-:Y:S02]  /*15b0*/  FFMA R145, R93, R152, R144 ;  /* 0x000000985d917223 */ /* 0x000fe40000000090 */
[----:B------:R-:W3:Y:S02]  /*15c0*/  LDG.E.CONSTANT R144, desc[UR8][R2.64+0x19c] ;  /* 0x00019c0802907981 */ /* 0x000ee4000c1e9900 */
[----:B------:R-:W-:Y:S02]  /*15d0*/  FFMA R146, R94, R153, R145 ;  /* 0x000000995e927223 */ /* 0x000fe40000000091 */
[----:B------:R-:W4:Y:S02]  /*15e0*/  LDG.E.CONSTANT R145, desc[UR8][R2.64+0x1a0] ;  /* 0x0001a00802917981 */ /* 0x000f24000c1e9900 */
[----:B------:R-:W-:Y:S02]  /*15f0*/  FFMA R147, R95, R154, R146 ;  /* 0x0000009a5f937223 */ /* 0x000fe40000000092 */
[----:B------:R-:W2:Y:S02]  /*1600*/  LDG.E.CONSTANT R146, desc[UR8][R2.64+0x1a4] ;  /* 0x0001a40802927981 */ /* 0x000ea4000c1e9900 */
[----:B------:R-:W-:-:S02]  /*1610*/  FFMA R148, R96, R155, R147 ;  /* 0x0000009b60947223 */ /* 0x000fc40000000093 */
[----:B------:R-:W2:Y:S02]  /*1620*/  LDG.E.CONSTANT R147, desc[UR8][R2.64+0x1a8] ;  /* 0x0001a80802937981 */ /* 0x000ea4000c1e9900 */
[----:B------:R-:W-:Y:S02]  /*1630*/  FFMA R149, R97, R156, R148 ;  /* 0x0000009c61957223 */ /* 0x000fe40000000094 */
[----:B------:R-:W2:Y:S02]  /*1640*/  LDG.E.CONSTANT R148, desc[UR8][R2.64+0x1ac] ;  /* 0x0001ac0802947981 */ /* 0x000ea4000c1e9900 */
        /* <DEDUP_REMOVED lines=17> */
[----:B------:R-:W2:Y:S04]  /*1760*/  LDG.E.CONSTANT R139, desc[UR8][R2.64+0x1d0] ;  /* 0x0001d008028b7981 */ /* 0x000ea8000c1e9900 */
[----:B------:R-:W2:Y:S04]  /*1770*/  LDG.E.CONSTANT R157, desc[UR8][R2.64+0x1d8] ;  /* 0x0001d808029d7981 */ /* 0x000ea8000c1e9900 */
[----:B------:R-:W2:Y:S01]  /*1780*/  LDG.E.CONSTANT R158, desc[UR8][R2.64+0x1dc] ;  /* 0x0001dc08029e7981 */ /* 0x000ea2000c1e9900 */
[----:B------:R-:W-:-:S03]  /*1790*/  FFMA R153, R107, R140, R152 ;  /* 0x0000008c6b997223 */ /* 0x000fc60000000098 */
[----:B------:R-:W2:Y:S01]  /*17a0*/  LDG.E.CONSTANT R155, desc[UR8][R2.64+0x1e0] ;  /* 0x0001e008029b7981 */ /* 0x000ea2000c1e9900 */
[----:B------:R-:W-:-:S03]  /*17b0*/  FFMA R162, R108, R141, R153 ;  /* 0x0000008d6ca27223 */ /* 0x000fc60000000099 */
[----:B------:R-:W2:Y:S04]  /*17c0*/  LDG.E.CONSTANT R156, desc[UR8][R2.64+0x1e4] ;  /* 0x0001e408029c7981 */ /* 0x000ea8000c1e9900 */
[----:B------:R-:W2:Y:S04]  /*17d0*/  LDG.E.CONSTANT R153, desc[UR8][R2.64+0x1e8] ;  /* 0x0001e80802997981 */ /* 0x000ea8000c1e9900 */
[----:B------:R-:W2:Y:S04]  /*17e0*/  LDG.E.CONSTANT R154, desc[UR8][R2.64+0x1ec] ;  /* 0x0001ec08029a7981 */ /* 0x000ea8000c1e9900 */
[----:B------:R-:W2:Y:S04]  /*17f0*/  LDG.E.CONSTANT R141, desc[UR8][R2.64+0x1f0] ;  /* 0x0001f008028d7981 */ /* 0x000ea8000c1e9900 */
[----:B------:R-:W2:Y:S04]  /*1800*/  LDG.E.CONSTANT R152, desc[UR8][R2.64+0x1f4] ;  /* 0x0001f40802987981 */ /* 0x000ea8000c1e9900 */
[----:B------:R-:W2:Y:S04]  /*1810*/  LDG.E.CONSTANT R140, desc[UR8][R2.64+0x1f8] ;  /* 0x0001f808028c7981 */ /* 0x000ea8000c1e9900 */
[----:B------:R0:W2:Y:S01]  /*1820*/  LDG.E.CONSTANT R159, desc[UR8][R2.64+0x1fc] ;  /* 0x0001fc08029f7981 */ /* 0x0000a2000c1e9900 */
[----:B------:R-:W1:Y:S01]  /*1830*/  S2UR UR5, SR_CgaCtaId ;  /* 0x00000000000579c3 */ /* 0x000e620000008800 */
[----:B------:R-:W-:-:S02]  /*1840*/  UMOV UR4, 0x400 ;  /* 0x0000040000047882 */ /* 0x000fc40000000000 */
[----:B-1----:R-:W-:Y:S01]  /*1850*/  ULEA UR4, UR5, UR4, 0x18 ;  /* 0x0000000405047291 */ /* 0x002fe2000f8ec0ff */
[----:B---3--:R-:W-:-:S04]  /*1860*/  FFMA R161, R109, R144, R162 ;  /* 0x000000906da17223 */ /* 0x008fc800000000a2 */
[----:B----4-:R-:W-:-:S04]  /*1870*/  FFMA R144, R110, R145, R161 ;  /* 0x000000916e907223 */ /* 0x010fc800000000a1 */
[----:B--2---:R-:W-:-:S04]  /*1880*/  FFMA R145, R111, R146, R144 ;  /* 0x000000926f917223 */ /* 0x004fc80000000090 */
[----:B------:R-:W-:-:S04]  /*1890*/  FFMA R144, R112, R147, R145 ;  /* 0x0000009370907223 */ /* 0x000fc80000000091 */
[----:B------:R-:W-:-:S04]  /*18a0*/  FFMA R145, R113, R148, R144 ;  /* 0x0000009471917223 */ /* 0x000fc80000000090 */
[----:B------:R-:W-:-:S04]  /*18b0*/  FFMA R144, R114, R149, R145 ;  /* 0x0000009572907223 */ /* 0x000fc80000000091 */
[----:B------:R-:W-:-:S04]  /*18c0*/  FFMA R145, R115, R150, R144 ;  /* 0x0000009673917223 */ /* 0x000fc80000000090 */
[----:B------:R-:W-:-:S04]  /*18d0*/  FFMA R144, R116, R151, R145 ;  /* 0x0000009774907223 */ /* 0x000fc80000000091 */
[----:B------:R-:W-:-:S04]  /*18e0*/  FFMA R145, R117, R142, R144 ;  /* 0x0000008e75917223 */ /* 0x000fc80000000090 */
[----:B------:R-:W-:-:S04]  /*18f0*/  FFMA R142, R118, R143, R145 ;  /* 0x0000008f768e7223 */ /* 0x000fc80000000091 */
[----:B0-----:R-:W-:-:S04]  /*1900*/  FFMA R3, R119, R136, R142 ;  /* 0x0000008877037223 */ /* 0x001fc8000000008e */
        /* <DEDUP_REMOVED lines=12> */
[----:B------:R-:W-:Y:S01]  /*19d0*/  FFMA R3, R133, R140, R2 ;  /* 0x0000008c85037223 */ /* 0x000fe20000000002 */
[----:B------:R-:W-:-:S03]  /*19e0*/  IMAD R2, R4, UR10, R135 ;  /* 0x0000000a04027c24 */ /* 0x000fc6000f8e0287 */
[----:B------:R-:W-:Y:S02]  /*19f0*/  FFMA R3, R6, R159, R3 ;  /* 0x0000009f06037223 */ /* 0x000fe40000000003 */
[----:B------:R-:W-:Y:S02]  /*1a00*/  LEA R2, R2, UR4, 0x2 ;  /* 0x0000000402027c11 */ /* 0x000fe4000f8e10ff */
[----:B------:R-:W-:Y:S01]  /*1a10*/  FMUL R3, R3, UR6 ;  /* 0x0000000603037c20 */ /* 0x000fe20008400000 */
[----:B------:R-:W-:-:S04]  /*1a20*/  IADD3 R135, PT, PT, R135, 0x1, RZ ;  /* 0x0000000187877810 */ /* 0x000fc80007ffe0ff */
[----:B------:R1:W-:Y:S01]  /*1a30*/  STS [R2], R3 ;  /* 0x0000000302007388 */ /* 0x0003e20000000800 */
[----:B------:R-:W-:Y:S02]  /*1a40*/  ISETP.NE.AND P0, PT, R135, UR10, PT ;  /* 0x0000000a87007c0c */ /* 0x000fe4000bf05270 */
[----:B------:R-:W-:-:S11]  /*1a50*/  FMNMX R132, R3, R132, !PT ;  /* 0x0000008403847209 */ /* 0x000fd60007800000 */
[----:B-1----:R-:W-:Y:S05]  /*1a60*/  @P0 BRA `(.L_x_1) ;  /* 0xffffffec00c40947 */ /* 0x002fea000383ffff */
.L_x_0:
[----:B------:R-:W-:Y:S01]  /*1a70*/  MOV R2, RZ ;  /* 0x000000ff00027202 */ /* 0x000fe20000000f00 */
[----:B------:R-:W-:Y:S06]  /*1a80*/  BRA.U !UP0, `(.L_x_2) ;  /* 0x0000000508f07547 */ /* 0x000fec000b800000 */
[----:B------:R-:W-:Y:S01]  /*1a90*/  UISETP.GE.U32.AND UP1, UPT, UR10, 0x4, UPT ;  /* 0x000000040a00788c */ /* 0x000fe2000bf26070 */
[----:B------:R-:W-:Y:S01]  /*1aa0*/  CS2R R2, SRZ ;  /* 0x0000000000027805 */ /* 0x000fe2000001ff00 */
[----:B------:R-:W-:-:S04]  /*1ab0*/  ULOP3.LUT UR6, UR10, 0x3, URZ, 0xc0, !UPT ;  /* 0x000000030a067892 */ /* 0x000fc8000f8ec0ff */
[----:B------:R-:W-:-:S03]  /*1ac0*/  UISETP.NE.AND UP2, UPT, UR6, URZ, UPT ;  /* 0x000000ff0600728c */ /* 0x000fc6000bf45270 */
[----:B------:R-:W-:Y:S08]  /*1ad0*/  BRA.U !UP1, `(.L_x_3) ;  /* 0x0000000109f87547 */ /* 0x000ff0000b800000 */
[----:B------:R-:W0:Y:S01]  /*1ae0*/  S2UR UR5, SR_CgaCtaId ;  /* 0x00000000000579c3 */ /* 0x000e220000008800 */
[----:B------:R-:W-:Y:S01]  /*1af0*/  ULOP3.LUT UR7, UR10, 0x7ffffffc, URZ, 0xc0, !UPT ;  /* 0x7ffffffc0a077892 */ /* 0x000fe2000f8ec0ff */
[----:B------:R-:W-:Y:S01]  /*1b00*/  HFMA2 R2, -RZ, RZ, 0, 0 ;  /* 0x00000000ff027431 */ /* 0x000fe200000001ff */
[----:B------:R-:W-:Y:S01]  /*1b10*/  MOV R0, RZ ;  /* 0x000000ff00007202 */ /* 0x000fe20000000f00 */
[----:B------:R-:W-:-:S03]  /*1b20*/  UMOV UR4, 0x400 ;  /* 0x0000040000047882 */ /* 0x000fc60000000000 */
[----:B------:R-:W-:Y:S01]  /*1b30*/  MOV R3, UR7 ;  /* 0x0000000700037c02 */ /* 0x000fe20008000f00 */
[----:B0-----:R-:W-:-:S12]  /*1b40*/  ULEA UR4, UR5, UR4, 0x18 ;  /* 0x0000000405047291 */ /* 0x001fd8000f8ec0ff */
.L_x_4:
[----:B0-----:R-:W-:Y:S01]  /*1b50*/  IMAD R6, R4, UR10, R0 ;  /* 0x0000000a04067c24 */ /* 0x001fe2000f8e0200 */
[----:B------:R-:W-:Y:S02]  /*1b60*/  MOV R16, 0x3bbb989d ;  /* 0x3bbb989d00107802 */ /* 0x000fe40000000f00 */
[----:B------:R-:W-:Y:S02]  /*1b70*/  MOV R18, 0x437c0000 ;  /* 0x437c000000127802 */ /* 0x000fe40000000f00 */
[----:B------:R-:W-:Y:S02]  /*1b80*/  LEA R6, R6, UR4, 0x2 ;  /* 0x0000000406067c11 */ /* 0x000fe4000f8e10ff */
[----:B------:R-:W-:-:S03]  /*1b90*/  IADD3 R0, PT, PT, R0, 0x4, RZ ;  /* 0x0000000400007810 */ /* 0x000fc60007ffe0ff */
[----:B------:R-:W0:Y:S01]  /*1ba0*/  LDS R9, [R6+0x4] ;  /* 0x0000040006097984 */ /* 0x000e220000000800 */
[----:B------:R-:W-:-:S03]  /*1bb0*/  ISETP.NE.AND P0, PT, R0, R3, PT ;  /* 0x000000030000720c */ /* 0x000fc60003f05270 */
[----:B------:R-:W1:Y:S04]  /*1bc0*/  LDS R15, [R6+0xc] ;  /* 0x00000c00060f7984 */ /* 0x000e680000000800 */
[----:B------:R-:W2:Y:S04]  /*1bd0*/  LDS R7, [R6] ;  /* 0x0000000006077984 */ /* 0x000ea80000000800 */
[----:B------:R-:W3:Y:S01]  /*1be0*/  LDS R13, [R6+0x8] ;  /* 0x00000800060d7984 */ /* 0x000ee20000000800 */
[--C-:B0-----:R-:W-:Y:S01]  /*1bf0*/  FADD R9, R9, -R132.reuse ;  /* 0x8000008409097221 */ /* 0x101fe20000000000 */
[----:B-1----:R-:W-:-:S03]  /*1c00*/  FADD R15, R15, -R132 ;  /* 0x800000840f0f7221 */ /* 0x002fc60000000000 */
[-C--:B------:R-:W-:Y:S01]  /*1c10*/  FFMA.SAT R11, R9, R16.reuse, 0.5 ;  /* 0x3f000000090b7423 */ /* 0x080fe20000002010 */
[--C-:B--2---:R-:W-:Y:S01]  /*1c20*/  FADD R7, R7, -R132.reuse ;  /* 0x8000008407077221 */ /* 0x104fe20000000000 */
[----:B------:R-:W-:Y:S02]  /*1c30*/  FFMA.SAT R17, R15, R16, 0.5 ;  /* 0x3f0000000f117423 */ /* 0x000fe40000002010 */
[----:B------:R-:W-:Y:S01]  /*1c40*/  FFMA.RM R11, R11, R18, 12582913 ;  /* 0x4b4000010b0b7423 */ /* 0x000fe20000004012 */
[----:B---3--:R-:W-:Y:S01]  /*1c50*/  FADD R13, R13, -R132 ;  /* 0x800000840d0d7221 */ /* 0x008fe20000000000 */
[----:B------:R-:W-:Y:S01]  /*1c60*/  FFMA.SAT R8, R7, R16, 0.5 ;  /* 0x3f00000007087423 */ /* 0x000fe20000002010 */
[----:B------:R-:W-:Y:S01]  /*1c70*/  FFMA.RM R17, R17, R18, 12582913 ;  /* 0x4b40000111117423 */ /* 0x000fe20000004012 */
[----:B------:R-:W-:Y:S01]  /*1c80*/  FADD R12, R11, -12583039 ;  /* 0xcb40007f0b0c7421 */ /* 0x000fe20000000000 */
[----:B------:R-:W-:Y:S01]  /*1c90*/  FFMA.SAT R14, R13, R16, 0.5 ;  /* 0x3f0000000d0e7423 */ /* 0x000fe20000002010 */
[-C--:B------:R-:W-:Y:S01]  /*1ca0*/  FFMA.RM R8, R8, R18.reuse, 12582913 ;  /* 0x4b40000108087423 */ /* 0x080fe20000004012 */
[----:B------:R-:W-:Y:S01]  /*1cb0*/  SHF.L.U32 R11, R11, 0x17, RZ ;  /* 0x000000170b0b7819 */ /* 0x000fe200000006ff */
[----:B------:R-:W-:Y:S01]  /*1cc0*/  FFMA R12, R9, 1.4426950216293334961, -R12 ;  /* 0x3fb8aa3b090c7823 */ /* 0x000fe2000000080c */
[----:B------:R-:W-:Y:S01]  /*1cd0*/  FFMA.RM R14, R14, R18, 12582913 ;  /* 0x4b4000010e0e7423 */ /* 0x000fe20000004012 */
[----:B------:R-:W-:Y:S01]  /*1ce0*/  FADD R18, R17, -12583039 ;  /* 0xcb40007f11127421 */ /* 0x000fe20000000000 */
[----:B------:R-:W-:Y:S01]  /*1cf0*/  FADD R10, R8, -12583039 ;  /* 0xcb40007f080a7421 */ /* 0x000fe20000000000 */
[----:B------:R-:W-:Y:S01]  /*1d00*/  FFMA R12, R9, 1.925963033500011079e-08, R12 ;  /* 0x32a57060090c7823 */ /* 0x000fe2000000000c */
[----:B------:R-:W-:Y:S01]  /*1d10*/  FADD R16, R14, -12583039 ;  /* 0xcb40007f0e107421 */ /* 0x000fe20000000000 */
[----:B------:R-:W-:Y:S01]  /*1d20*/  FFMA R18, R15, 1.4426950216293334961, -R18 ;  /* 0x3fb8aa3b0f127823 */ /* 0x000fe20000000812 */
[----:B------:R-:W-:Y:S01]  /*1d30*/  FFMA R10, R7, 1.4426950216293334961, -R10 ;  /* 0x3fb8aa3b070a7823 */ /* 0x000fe2000000080a */
[----:B------:R-:W-:Y:S01]  /*1d40*/  SHF.L.U32 R8, R8, 0x17, RZ ;  /* 0x0000001708087819 */ /* 0x000fe200000006ff */
[----:B------:R-:W-:Y:S01]  /*1d50*/  FFMA R16, R13, 1.4426950216293334961, -R16 ;  /* 0x3fb8aa3b0d107823 */ /* 0x000fe20000000810 */
[----:B------:R-:W-:Y:S01]  /*1d60*/  FFMA R18, R15, 1.925963033500011079e-08, R18 ;  /* 0x32a570600f127823 */ /* 0x000fe20000000012 */
[----:B------:R-:W-:Y:S01]  /*1d70*/  FFMA R10, R7, 1.925963033500011079e-08, R10 ;  /* 0x32a57060070a7823 */ /* 0x000fe2000000000a */
[----:B------:R-:W0:Y:S01]  /*1d80*/  MUFU.EX2 R12, R12 ;  /* 0x0000000c000c7308 */ /* 0x000e220000000800 */
[----:B------:R-:W-:Y:S01]  /*1d90*/  FFMA R16, R13, 1.925963033500011079e-08, R16 ;  /* 0x32a570600d107823 */ /* 0x000fe20000000010 */
[----:B------:R-:W-:-:S02]  /*1da0*/  SHF.L.U32 R14, R14, 0x17, RZ ;  /* 0x000000170e0e7819 */ /* 0x000fc400000006ff */
[----:B------:R-:W-:-:S04]  /*1db0*/  SHF.L.U32 R17, R17, 0x17, RZ ;  /* 0x0000001711117819 */ /* 0x000fc800000006ff */
[----:B------:R-:W1:Y:S08]  /*1dc0*/  MUFU.EX2 R7, R10 ;  /* 0x0000000a00077308 */ /* 0x000e700000000800 */
[----:B------:R-:W2:Y:S01]  /*1dd0*/  MUFU.EX2 R9, R16 ;  /* 0x0000001000097308 */ /* 0x000ea20000000800 */
[----:B0-----:R-:W-:-:S05]  /*1de0*/  FMUL R11, R11, R12 ;  /* 0x0000000c0b0b7220 */ /* 0x001fca0000400000 */
[----:B------:R0:W-:Y:S02]  /*1df0*/  STS [R6+0x4], R11 ;  /* 0x0000040b06007388 */ /* 0x0001e40000000800 */
[----:B------:R-:W3:Y:S01]  /*1e00*/  MUFU.EX2 R18, R18 ;  /* 0x0000001200127308 */ /* 0x000ee20000000800 */
[----:B-1----:R-:W-:-:S04]  /*1e10*/  FMUL R7, R8, R7 ;  /* 0x0000000708077220 */ /* 0x002fc80000400000 */
[----:B------:R-:W-:Y:S01]  /*1e20*/  FADD R2, R7, R2 ;  /* 0x0000000207027221 */ /* 0x000fe20000000000 */
[----:B------:R0:W-:Y:S01]  /*1e30*/  STS [R6], R7 ;  /* 0x0000000706007388 */ /* 0x0001e20000000800 */
[----:B--2---:R-:W-:Y:S02]  /*1e40*/  FMUL R9, R14, R9 ;  /* 0x000000090e097220 */ /* 0x004fe40000400000 */
[----:B------:R-:W-:-:S03]  /*1e50*/  FADD R2, R2, R11 ;  /* 0x0000000b02027221 */ /* 0x000fc60000000000 */
[----:B------:R0:W-:Y:S01]  /*1e60*/  STS [R6+0x8], R9 ;  /* 0x0000080906007388 */ /* 0x0001e20000000800 */
[----:B------:R-:W-:Y:S01]  /*1e70*/  FADD R2, R2, R9 ;  /* 0x0000000902027221 */ /* 0x000fe20000000000 */
[----:B---3--:R-:W-:-:S04]  /*1e80*/  FMUL R17, R17, R18 ;  /* 0x0000001211117220 */ /* 0x008fc80000400000 */
[----:B------:R-:W-:Y:S01]  /*1e90*/  FADD R2, R2, R17 ;  /* 0x0000001102027221 */ /* 0x000fe20000000000 */
[----:B------:R0:W-:Y:S01]  /*1ea0*/  STS [R6+0xc], R17 ;  /* 0x00000c1106007388 */ /* 0x0001e20000000800 */
[----:B------:R-:W-:Y:S05]  /*1eb0*/  @P0 BRA `(.L_x_4) ;  /* 0xfffffffc00240947 */ /* 0x000fea000383ffff */
.L_x_3:
[----:B------:R-:W-:Y:S05]  /*1ec0*/  BRA.U !UP2, `(.L_x_2) ;  /* 0x000000010ae07547 */ /* 0x000fea000b800000 */
[----:B------:R-:W-:Y:S02]  /*1ed0*/  UISETP.NE.AND UP1, UPT, UR6, 0x1, UPT ;  /* 0x000000010600788c */ /* 0x000fe4000bf25270 */
[----:B------:R-:W-:-:S04]  /*1ee0*/  ULOP3.LUT UR4, UR10, 0x1, URZ, 0xc0, !UPT ;  /* 0x000000010a047892 */ /* 0x000fc8000f8ec0ff */
[----:B------:R-:W-:-:S03]  /*1ef0*/  UISETP.NE.U32.AND UP2, UPT, UR4, 0x1, UPT ;  /* 0x000000010400788c */ /* 0x000fc6000bf45070 */
[----:B------:R-:W-:Y:S08]  /*1f00*/  BRA.U !UP1, `(.L_x_5) ;  /* 0x0000000109807547 */ /* 0x000ff0000b800000 */
[----:B------:R-:W1:Y:S01]  /*1f10*/  S2UR UR5, SR_CgaCtaId ;  /* 0x00000000000579c3 */ /* 0x000e620000008800 */
[----:B------:R-:W-:Y:S01]  /*1f20*/  UMOV UR4, 0x400 ;  /* 0x0000040000047882 */ /* 0x000fe20000000000 */
[----:B------:R-:W-:Y:S02]  /*1f30*/  IMAD R0, R4, UR10, R3 ;  /* 0x0000000a04007c24 */ /* 0x000fe4000f8e0203 */
[----:B------:R-:W-:Y:S01]  /*1f40*/  HFMA2 R10, -RZ, RZ, 0.96630859375, -0.0022525787353515625 ;  /* 0x3bbb989dff0a7431 */ /* 0x000fe200000001ff */
[----:B0-----:R-:W-:Y:S02]  /*1f50*/  MOV R11, 0x437c0000 ;  /* 0x437c0000000b7802 */ /* 0x001fe40000000f00 */
[----:B------:R-:W-:Y:S01]  /*1f60*/  IADD3 R3, PT, PT, R3, 0x2, RZ ;  /* 0x0000000203037810 */ /* 0x000fe20007ffe0ff */
[----:B-1----:R-:W-:-:S06]  /*1f70*/  ULEA UR4, UR5, UR4, 0x18 ;  /* 0x0000000405047291 */ /* 0x002fcc000f8ec0ff */
[----:B------:R-:W-:-:S05]  /*1f80*/  LEA R0, R0, UR4, 0x2 ;  /* 0x0000000400007c11 */ /* 0x000fca000f8e10ff */
[----:B------:R-:W0:Y:S04]  /*1f90*/  LDS R7, [R0] ;  /* 0x0000000000077984 */ /* 0x000e280000000800 */
[----:B------:R-:W1:Y:S01]  /*1fa0*/  LDS R9, [R0+0x4] ;  /* 0x0000040000097984 */ /* 0x000e620000000800 */
[--C-:B0-----:R-:W-:Y:S01]  /*1fb0*/  FADD R7, R7, -R132.reuse ;  /* 0x8000008407077221 */ /* 0x101fe20000000000 */
[----:B-1----:R-:W-:-:S03]  /*1fc0*/  FADD R9, R9, -R132 ;  /* 0x8000008409097221 */ /* 0x002fc60000000000 */
[-C--:B------:R-:W-:Y:S01]  /*1fd0*/  FFMA.SAT R6, R7, R10.reuse, 0.5 ;  /* 0x3f00000007067423 */ /* 0x080fe2000000200a */
[----:B------:R-:W-:-:S03]  /*1fe0*/  FFMA.SAT R10, R9, R10, 0.5 ;  /* 0x3f000000090a7423 */ /* 0x000fc6000000200a */
[-C--:B------:R-:W-:Y:S01]  /*1ff0*/  FFMA.RM R6, R6, R11.reuse, 12582913 ;  /* 0x4b40000106067423 */ /* 0x080fe2000000400b */
[----:B------:R-:W-:-:S03]  /*2000*/  FFMA.RM R10, R10, R11, 12582913 ;  /* 0x4b4000010a0a7423 */ /* 0x000fc6000000400b */
[C---:B------:R-:W-:Y:S01]  /*2010*/  FADD R8, R6.reuse, -12583039 ;  /* 0xcb40007f06087421 */ /* 0x040fe20000000000 */
[----:B------:R-:W-:Y:S01]  /*2020*/  SHF.L.U32 R6, R6, 0x17, RZ ;  /* 0x0000001706067819 */ /* 0x000fe200000006ff */
[C---:B------:R-:W-:Y:S02]  /*2030*/  FADD R12, R10.reuse, -12583039 ;  /* 0xcb40007f0a0c7421 */ /* 0x040fe40000000000 */
[----:B------:R-:W-:Y:S01]  /*2040*/  FFMA R8, R7, 1.4426950216293334961, -R8 ;  /* 0x3fb8aa3b07087823 */ /* 0x000fe20000000808 */
[----:B------:R-:W-:Y:S01]  /*2050*/  SHF.L.U32 R10, R10, 0x17, RZ ;  /* 0x000000170a0a7819 */ /* 0x000fe200000006ff */
[----:B------:R-:W-:Y:S02]  /*2060*/  FFMA R12, R9, 1.4426950216293334961, -R12 ;  /* 0x3fb8aa3b090c7823 */ /* 0x000fe4000000080c */
[----:B------:R-:W-:Y:S02]  /*2070*/  FFMA R8, R7, 1.925963033500011079e-08, R8 ;  /* 0x32a5706007087823 */ /* 0x000fe40000000008 */
[----:B------:R-:W-:-:S02]  /*2080*/  FFMA R12, R9, 1.925963033500011079e-08, R12 ;  /* 0x32a57060090c7823 */ /* 0x000fc4000000000c */
[----:B------:R-:W0:Y:S08]  /*2090*/  MUFU.EX2 R7, R8 ;  /* 0x0000000800077308 */ /* 0x000e300000000800 */
[----:B------:R-:W1:Y:S01]  /*20a0*/  MUFU.EX2 R9, R12 ;  /* 0x0000000c00097308 */ /* 0x000e620000000800 */
[----:B0-----:R-:W-:-:S04]  /*20b0*/  FMUL R7, R6, R7 ;  /* 0x0000000706077220 */ /* 0x001fc80000400000 */
[----:B------:R-:W-:Y:S01]  /*20c0*/  FADD R2, R2, R7 ;  /* 0x0000000702027221 */ /* 0x000fe20000000000 */
[----:B------:R2:W-:Y:S01]  /*20d0*/  STS [R0], R7 ;  /* 0x0000000700007388 */ /* 0x0005e20000000800 */
[----:B-1----:R-:W-:-:S04]  /*20e0*/  FMUL R9, R10, R9 ;  /* 0x000000090a097220 */ /* 0x002fc80000400000 */
[----:B------:R-:W-:Y:S01]  /*20f0*/  FADD R2, R2, R9 ;  /* 0x0000000902027221 */ /* 0x000fe20000000000 */
[----:B------:R2:W-:Y:S06]  /*2100*/  STS [R0+0x4], R9 ;  /* 0x0000040900007388 */ /* 0x0005ec0000000800 */
.L_x_5:
[----:B------:R-:W-:Y:S05]  /*2110*/  BRA.U UP2, `(.L_x_2) ;  /* 0x00000001024c7547 */ /* 0x000fea000b800000 */
[----:B------:R-:W1:Y:S01]  /*2120*/  S2UR UR5, SR_CgaCtaId ;  /* 0x00000000000579c3 */ /* 0x000e620000008800 */
[----:B------:R-:W-:Y:S01]  /*2130*/  UMOV UR4, 0x400 ;  /* 0x0000040000047882 */ /* 0x000fe20000000000 */
[----:B------:R-:W-:Y:S02]  /*2140*/  IMAD R3, R4, UR10, R3 ;  /* 0x0000000a04037c24 */ /* 0x000fe4000f8e0203 */
[----:B--2---:R-:W-:Y:S01]  /*2150*/  HFMA2 R0, -RZ, RZ, 0.96630859375, -0.0022525787353515625 ;  /* 0x3bbb989dff007431 */ /* 0x004fe200000001ff */
[----:B0-----:R-:W-:Y:S01]  /*2160*/  MOV R9, 0x437c0000 ;  /* 0x437c000000097802 */ /* 0x001fe20000000f00 */
[----:B-1----:R-:W-:-:S06]  /*2170*/  ULEA UR4, UR5, UR4, 0x18 ;  /* 0x0000000405047291 */ /* 0x002fcc000f8ec0ff */
[----:B------:R-:W-:-:S05]  /*2180*/  LEA R3, R3, UR4, 0x2 ;  /* 0x0000000403037c11 */ /* 0x000fca000f8e10ff */
[----:B------:R-:W0:Y:S02]  /*2190*/  LDS R7, [R3] ;  /* 0x0000000003077984 */ /* 0x000e240000000800 */
[----:B0-----:R-:W-:-:S04]  /*21a0*/  FADD R7, R7, -R132 ;  /* 0x8000008407077221 */ /* 0x001fc80000000000 */
[----:B------:R-:W-:-:S04]  /*21b0*/  FFMA.SAT R0, R7, R0, 0.5 ;  /* 0x3f00000007007423 */ /* 0x000fc80000002000 */
[----:B------:R-:W-:-:S04]  /*21c0*/  FFMA.RM R0, R0, R9, 12582913 ;  /* 0x4b40000100007423 */ /* 0x000fc80000004009 */
[C---:B------:R-:W-:Y:S01]  /*21d0*/  FADD R6, R0.reuse, -12583039 ;  /* 0xcb40007f00067421 */ /* 0x040fe20000000000 */
[----:B------:R-:W-:-:S03]  /*21e0*/  SHF.L.U32 R0, R0, 0x17, RZ ;  /* 0x0000001700007819 */ /* 0x000fc600000006ff */
[----:B------:R-:W-:-:S04]  /*21f0*/  FFMA R6, R7, 1.4426950216293334961, -R6 ;  /* 0x3fb8aa3b07067823 */ /* 0x000fc80000000806 */
[----:B------:R-:W-:-:S04]  /*2200*/  FFMA R6, R7, 1.925963033500011079e-08, R6 ;  /* 0x32a5706007067823 */ /* 0x000fc80000000006 */
[----:B------:R-:W0:Y:S02]  /*2210*/  MUFU.EX2 R7, R6 ;  /* 0x0000000600077308 */ /* 0x000e240000000800 */
[----:B0-----:R-:W-:-:S04]  /*2220*/  FMUL R0, R0, R7 ;  /* 0x0000000700007220 */ /* 0x001fc80000400000 */
[----:B------:R-:W-:Y:S01]  /*2230*/  FADD R2, R2, R0 ;  /* 0x0000000002027221 */ /* 0x000fe20000000000 */
[----:B------:R1:W-:Y:S06]  /*2240*/  STS [R3], R0 ;  /* 0x0000000003007388 */ /* 0x0003ec0000000800 */
.L_x_2:
[----:B-12---:R-:W-:Y:S01]  /*2250*/  IADD3 R0, PT, PT, R2, 0x1800000, RZ ;  /* 0x0180000002007810 */ /* 0x006fe20007ffe0ff */
[----:B------:R-:W-:Y:S03]  /*2260*/  BSSY.RECONVERGENT B0, `(.L_x_6) ;  /* 0x000000b000007945 */ /* 0x000fe60003800200 */
[----:B------:R-:W-:-:S04]  /*2270*/  LOP3.LUT R0, R0, 0x7f800000, RZ, 0xc0, !PT ;  /* 0x7f80000000007812 */ /* 0x000fc800078ec0ff */
[----:B------:R-:W-:-:S13]  /*2280*/  ISETP.GT.U32.AND P0, PT, R0, 0x1ffffff, PT ;  /* 0x01ffffff0000780c */ /* 0x000fda0003f04070 */
[----:B------:R-:W-:Y:S05]  /*2290*/  @P0 BRA `(.L_x_7) ;  /* 0x00000000000c0947 */ /* 0x000fea0003800000 */
[----:B0-----:R-:W-:-:S07]  /*22a0*/  MOV R9, 0x22c0 ;  /* 0x000022c000097802 */ /* 0x001fce0000000f00 */
[----:B------:R-:W-:Y:S05]  /*22b0*/  CALL.REL.NOINC `($__internal_0_$__cuda_sm20_rcp_rn_f32_slowpath) ;  /* 0x0000001800407944 */ /* 0x000fea0003c00000 */
[----:B------:R-:W-:Y:S05]  /*22c0*/  BRA `(.L_x_8) ;  /* 0x0000000000107947 */ /* 0x000fea0003800000 */
.L_x_7:
[----:B------:R-:W1:Y:S02]  /*22d0*/  MUFU.RCP R3, R2 ;  /* 0x0000000200037308 */ /* 0x000e640000001000 */
[----:B-1----:R-:W-:-:S04]  /*22e0*/  FFMA R0, R3, R2, -1 ;  /* 0xbf80000003007423 */ /* 0x002fc80000000002 */
[----:B------:R-:W-:-:S04]  /*22f0*/  FADD.FTZ R0, -R0, -RZ ;  /* 0x800000ff00007221 */ /* 0x000fc80000010100 */
[----:B------:R-:W-:-:S07]  /*2300*/  FFMA R0, R3, R0, R3 ;  /* 0x0000000003007223 */ /* 0x000fce0000000003 */
.L_x_8:
[----:B------:R-:W-:Y:S05]  /*2310*/  BSYNC.RECONVERGENT B0 ;  /* 0x0000000000007941 */ /* 0x000fea0003800200 */
.L_x_6:
[----:B------:R-:W-:Y:S05]  /*2320*/  BRA.U !UP0, `(.L_x_9) ;  /* 0x0000000508687547 */ /* 0x000fea000b800000 */
[----:B------:R-:W1:Y:S01]  /*2330*/  LDCU UR10, c[0x0][0x3a8] ;  /* 0x00007500ff0a77ac */ /* 0x000e620008000800 */
[----:B------:R-:W-:Y:S01]  /*2340*/  HFMA2 R3, -RZ, RZ, 0, 0 ;  /* 0x00000000ff037431 */ /* 0x000fe200000001ff */
[----:B-1----:R-:W-:Y:S02]  /*2350*/  UISETP.GE.U32.AND UP0, UPT, UR10, 0x8, UPT ;  /* 0x000000080a00788c */ /* 0x002fe4000bf06070 */
[----:B------:R-:W-:-:S04]  /*2360*/  ULOP3.LUT UR6, UR10, 0x7, URZ, 0xc0, !UPT ;  /* 0x000000070a067892 */ /* 0x000fc8000f8ec0ff */
[----:B------:R-:W-:-:S03]  /*2370*/  UISETP.NE.AND UP1, UPT, UR6, URZ, UPT ;  /* 0x000000ff0600728c */ /* 0x000fc6000bf25270 */
[----:B------:R-:W-:Y:S08]  /*2380*/  BRA.U !UP0, `(.L_x_10) ;  /* 0x00000001088c7547 */ /* 0x000ff0000b800000 */
[----:B------:R-:W1:Y:S01]  /*2390*/  S2UR UR5, SR_CgaCtaId ;  /* 0x00000000000579c3 */ /* 0x000e620000008800 */
[----:B------:R-:W-:Y:S01]  /*23a0*/  ULOP3.LUT UR7, UR10, 0x7ffffff8, URZ, 0xc0, !UPT ;  /* 0x7ffffff80a077892 */ /* 0x000fe2000f8ec0ff */
[----:B------:R-:W-:Y:S01]  /*23b0*/  MOV R2, RZ ;  /* 0x000000ff00027202 */ /* 0x000fe20000000f00 */
[----:B------:R-:W-:-:S04]  /*23c0*/  UMOV UR4, 0x400 ;  /* 0x0000040000047882 */ /* 0x000fc80000000000 */
[----:B------:R-:W-:Y:S01]  /*23d0*/  MOV R3, UR7 ;  /* 0x0000000700037c02 */ /* 0x000fe20008000f00 */
[----:B-1----:R-:W-:-:S12]  /*23e0*/  ULEA UR4, UR5, UR4, 0x18 ;  /* 0x0000000405047291 */ /* 0x002fd8000f8ec0ff */
.L_x_11:
[----:B01----:R-:W-:Y:S01]  /*23f0*/  IMAD R6, R4, UR10, R2 ;  /* 0x0000000a04067c24 */ /* 0x003fe2000f8e0202 */
[----:B------:R-:W-:-:S04]  /*2400*/  IADD3 R2, PT, PT, R2, 0x8, RZ ;  /* 0x0000000802027810 */ /* 0x000fc80007ffe0ff */
[----:B------:R-:W-:Y:S02]  /*2410*/  LEA R6, R6, UR4, 0x2 ;  /* 0x0000000406067c11 */ /* 0x000fe4000f8e10ff */
[----:B------:R-:W-:-:S03]  /*2420*/  ISETP.NE.AND P0, PT, R2, R3, PT ;  /* 0x000000030200720c */ /* 0x000fc60003f05270 */
[----:B------:R-:W0:Y:S04]  /*2430*/  LDS R7, [R6] ;  /* 0x0000000006077984 */ /* 0x000e280000000800 */
[----:B------:R-:W1:Y:S04]  /*2440*/  LDS R9, [R6+0x4] ;  /* 0x0000040006097984 */ /* 0x000e680000000800 */
[----:B------:R-:W2:Y:S04]  /*2450*/  LDS R11, [R6+0x8] ;  /* 0x00000800060b7984 */ /* 0x000ea80000000800 */
[----:B------:R-:W3:Y:S04]  /*2460*/  LDS R13, [R6+0xc] ;  /* 0x00000c00060d7984 */ /* 0x000ee80000000800 */
[----:B------:R-:W4:Y:S04]  /*2470*/  LDS R15, [R6+0x10] ;  /* 0x00001000060f7984 */ /* 0x000f280000000800 */
[----:B------:R-:W5:Y:S04]  /*2480*/  LDS R17, [R6+0x14] ;  /* 0x0000140006117984 */ /* 0x000f680000000800 */
[----:B------:R-:W5:Y:S04]  /*2490*/  LDS R19, [R6+0x18] ;  /* 0x0000180006137984 */ /* 0x000f680000000800 */
[----:B------:R-:W5:Y:S01]  /*24a0*/  LDS R21, [R6+0x1c] ;  /* 0x00001c0006157984 */ /* 0x000f620000000800 */
[-C--:B0-----:R-:W-:Y:S01]  /*24b0*/  FMUL R7, R7, R0.reuse ;  /* 0x0000000007077220 */ /* 0x081fe20000400000 */
[----:B-1----:R-:W-:-:S04]  /*24c0*/  FMUL R9, R9, R0 ;  /* 0x0000000009097220 */ /* 0x002fc80000400000 */
[----:B------:R1:W-:Y:S01]  /*24d0*/  STS [R6], R7 ;  /* 0x0000000706007388 */ /* 0x0003e20000000800 */
[----:B--2---:R-:W-:-:S03]  /*24e0*/  FMUL R11, R11, R0 ;  /* 0x000000000b0b7220 */ /* 0x004fc60000400000 */
[----:B------:R1:W-:Y:S01]  /*24f0*/  STS [R6+0x4], R9 ;  /* 0x0000040906007388 */ /* 0x0003e20000000800 */
[----:B---3--:R-:W-:-:S03]  /*2500*/  FMUL R13, R13, R0 ;  /* 0x000000000d0d7220 */ /* 0x008fc60000400000 */
[----:B------:R1:W-:Y:S01]  /*2510*/  STS [R6+0x8], R11 ;  /* 0x0000080b06007388 */ /* 0x0003e20000000800 */
[----:B----4-:R-:W-:-:S03]  /*2520*/  FMUL R15, R15, R0 ;  /* 0x000000000f0f7220 */ /* 0x010fc60000400000 */
[----:B------:R1:W-:Y:S01]  /*2530*/  STS [R6+0xc], R13 ;  /* 0x00000c0d06007388 */ /* 0x0003e20000000800 */
[----:B-----5:R-:W-:-:S03]  /*2540*/  FMUL R17, R17, R0 ;  /* 0x0000000011117220 */ /* 0x020fc60000400000 */
[----:B------:R1:W-:Y:S01]  /*2550*/  STS [R6+0x10], R15 ;  /* 0x0000100f06007388 */ /* 0x0003e20000000800 */
[----:B------:R-:W-:-:S03]  /*2560*/  FMUL R19, R19, R0 ;  /* 0x0000000013137220 */ /* 0x000fc60000400000 */
[----:B------:R1:W-:Y:S01]  /*2570*/  STS [R6+0x14], R17 ;  /* 0x0000141106007388 */ /* 0x0003e20000000800 */
[----:B------:R-:W-:-:S03]  /*2580*/  FMUL R21, R21, R0 ;  /* 0x0000000015157220 */ /* 0x000fc60000400000 */
[----:B------:R1:W-:Y:S04]  /*2590*/  STS [R6+0x18], R19 ;  /* 0x0000181306007388 */ /* 0x0003e80000000800 */
[----:B------:R1:W-:Y:S01]  /*25a0*/  STS [R6+0x1c], R21 ;  /* 0x00001c1506007388 */ /* 0x0003e20000000800 */
[----:B------:R-:W-:Y:S05]  /*25b0*/  @P0 BRA `(.L_x_11) ;  /* 0xfffffffc008c0947 */ /* 0x000fea000383ffff */
.L_x_10:
[----:B------:R-:W-:Y:S05]  /*25c0*/  BRA.U !UP1, `(.L_x_9) ;  /* 0x0000000109c07547 */ /* 0x000fea000b800000 */
[----:B------:R-:W-:Y:S02]  /*25d0*/  UISETP.GE.U32.AND UP0, UPT, UR6, 0x4, UPT ;  /* 0x000000040600788c */ /* 0x000fe4000bf06070 */
[----:B------:R-:W-:-:S04]  /*25e0*/  ULOP3.LUT UR7, UR10, 0x3, URZ, 0xc0, !UPT ;  /* 0x000000030a077892 */ /* 0x000fc8000f8ec0ff */
[----:B------:R-:W-:-:S03]  /*25f0*/  UISETP.NE.AND UP1, UPT, UR7, URZ, UPT ;  /* 0x000000ff0700728c */ /* 0x000fc6000bf25270 */
[----:B------:R-:W-:Y:S08]  /*2600*/  BRA.U !UP0, `(.L_x_12) ;  /* 0x0000000108487547 */ /* 0x000ff0000b800000 */
[----:B------:R-:W2:Y:S01]  /*2610*/  S2UR UR5, SR_CgaCtaId ;  /* 0x00000000000579c3 */ /* 0x000ea20000008800 */
[----:B------:R-:W-:Y:S01]  /*2620*/  UMOV UR4, 0x400 ;  /* 0x0000040000047882 */ /* 0x000fe20000000000 */
[----:B------:R-:W-:Y:S01]  /*2630*/  IMAD R2, R4, UR10, R3 ;  /* 0x0000000a04027c24 */ /* 0x000fe2000f8e0203 */
[----:B------:R-:W-:Y:S01]  /*2640*/  IADD3 R3, PT, PT, R3, 0x4, RZ ;  /* 0x0000000403037810 */ /* 0x000fe20007ffe0ff */
[----:B--2---:R-:W-:-:S06]  /*2650*/  ULEA UR4, UR5, UR4, 0x18 ;  /* 0x0000000405047291 */ /* 0x004fcc000f8ec0ff */
[----:B------:R-:W-:-:S05]  /*2660*/  LEA R2, R2, UR4, 0x2 ;  /* 0x0000000402027c11 */ /* 0x000fca000f8e10ff */
[----:B01----:R-:W0:Y:S04]  /*2670*/  LDS R7, [R2] ;  /* 0x0000000002077984 */ /* 0x003e280000000800 */
[----:B------:R-:W1:Y:S04]  /*2680*/  LDS R9, [R2+0x4] ;  /* 0x0000040002097984 */ /* 0x000e680000000800 */
[----:B------:R-:W2:Y:S04]  /*2690*/  LDS R11, [R2+0x8] ;  /* 0x00000800020b7984 */ /* 0x000ea80000000800 */
[----:B------:R-:W3:Y:S01]  /*26a0*/  LDS R13, [R2+0xc] ;  /* 0x00000c00020d7984 */ /* 0x000ee20000000800 */
[-C--:B0-----:R-:W-:Y:S01]  /*26b0*/  FMUL R7, R7, R0.reuse ;  /* 0x0000000007077220 */ /* 0x081fe20000400000 */
[----:B-1----:R-:W-:-:S04]  /*26c0*/  FMUL R9, R9, R0 ;  /* 0x0000000009097220 */ /* 0x002fc80000400000 */
[----:B------:R4:W-:Y:S01]  /*26d0*/  STS [R2], R7 ;  /* 0x0000000702007388 */ /* 0x0009e20000000800 */
[----:B--2---:R-:W-:-:S03]  /*26e0*/  FMUL R11, R11, R0 ;  /* 0x000000000b0b7220 */ /* 0x004fc60000400000 */
[----:B------:R4:W-:Y:S01]  /*26f0*/  STS [R2+0x4], R9 ;  /* 0x0000040902007388 */ /* 0x0009e20000000800 */
[----:B---3--:R-:W-:-:S03]  /*2700*/  FMUL R13, R13, R0 ;  /* 0x000000000d0d7220 */ /* 0x008fc60000400000 */
[----:B------:R4:W-:Y:S04]  /*2710*/  STS [R2+0x8], R11 ;  /* 0x0000080b02007388 */ /* 0x0009e80000000800 */
[----:B------:R4:W-:Y:S02]  /*2720*/  STS [R2+0xc], R13 ;  /* 0x00000c0d02007388 */ /* 0x0009e40000000800 */
.L_x_12:
[----:B------:R-:W-:Y:S05]  /*2730*/  BRA.U !UP1, `(.L_x_9) ;  /* 0x0000000109647547 */ /* 0x000fea000b800000 */
[----:B------:R-:W-:Y:S02]  /*2740*/  UISETP.NE.AND UP0, UPT, UR7, 0x1, UPT ;  /* 0x000000010700788c */ /* 0x000fe4000bf05270 */
[----:B------:R-:W-:-:S04]  /*2750*/  ULOP3.LUT UR4, UR10, 0x1, URZ, 0xc0, !UPT ;  /* 0x000000010a047892 */ /* 0x000fc8000f8ec0ff */
[----:B------:R-:W-:-:S03]  /*2760*/  UISETP.NE.U32.AND UP1, UPT, UR4, 0x1, UPT ;  /* 0x000000010400788c */ /* 0x000fc6000bf25070 */
[----:B------:R-:W-:Y:S08]  /*2770*/  BRA.U !UP0, `(.L_x_13) ;  /* 0x0000000108307547 */ /* 0x000ff0000b800000 */
[----:B------:R-:W2:Y:S01]  /*2780*/  S2UR UR5, SR_CgaCtaId ;  /* 0x00000000000579c3 */ /* 0x000ea20000008800 */
[----:B------:R-:W-:Y:S01]  /*2790*/  UMOV UR4, 0x400 ;  /* 0x0000040000047882 */ /* 0x000fe20000000000 */
[----:B----4-:R-:W-:Y:S01]  /*27a0*/  IMAD R2, R4, UR10, R3 ;  /* 0x0000000a04027c24 */ /* 0x010fe2000f8e0203 */
[----:B------:R-:W-:Y:S01]  /*27b0*/  IADD3 R3, PT, PT, R3, 0x2, RZ ;  /* 0x0000000203037810 */ /* 0x000fe20007ffe0ff */
[----:B--2---:R-:W-:-:S06]  /*27c0*/  ULEA UR4, UR5, UR4, 0x18 ;  /* 0x0000000405047291 */ /* 0x004fcc000f8ec0ff */
[----:B------:R-:W-:-:S05]  /*27d0*/  LEA R2, R2, UR4, 0x2 ;  /* 0x0000000402027c11 */ /* 0x000fca000f8e10ff */
[----:B01----:R-:W0:Y:S04]  /*27e0*/  LDS R7, [R2] ;  /* 0x0000000002077984 */ /* 0x003e280000000800 */
[----:B------:R-:W1:Y:S01]  /*27f0*/  LDS R9, [R2+0x4] ;  /* 0x0000040002097984 */ /* 0x000e620000000800 */
[-C--:B0-----:R-:W-:Y:S01]  /*2800*/  FMUL R7, R7, R0.reuse ;  /* 0x0000000007077220 */ /* 0x081fe20000400000 */
[----:B-1----:R-:W-:-:S04]  /*2810*/  FMUL R9, R9, R0 ;  /* 0x0000000009097220 */ /* 0x002fc80000400000 */
[----:B------:R2:W-:Y:S04]  /*2820*/  STS [R2], R7 ;  /* 0x0000000702007388 */ /* 0x0005e80000000800 */
[----:B------:R2:W-:Y:S02]  /*2830*/  STS [R2+0x4], R9 ;  /* 0x0000040902007388 */ /* 0x0005e40000000800 */
.L_x_13:
[----:B------:R-:W-:Y:S05]  /*2840*/  BRA.U UP1, `(.L_x_9) ;  /* 0x0000000101207547 */ /* 0x000fea000b800000 */
[----:B------:R-:W3:Y:S01]  /*2850*/  S2UR UR5, SR_CgaCtaId ;  /* 0x00000000000579c3 */ /* 0x000ee20000008800 */
[----:B------:R-:W-:Y:S01]  /*2860*/  UMOV UR4, 0x400 ;  /* 0x0000040000047882 */ /* 0x000fe20000000000 */
[----:B------:R-:W-:Y:S01]  /*2870*/  IMAD R3, R4, UR10, R3 ;  /* 0x0000000a04037c24 */ /* 0x000fe2000f8e0203 */
[----:B---3--:R-:W-:-:S06]  /*2880*/  ULEA UR4, UR5, UR4, 0x18 ;  /* 0x0000000405047291 */ /* 0x008fcc000f8ec0ff */
[----:B------:R-:W-:-:S05]  /*2890*/  LEA R3, R3, UR4, 0x2 ;  /* 0x0000000403037c11 */ /* 0x000fca000f8e10ff */
[----:B012-4-:R-:W0:Y:S02]  /*28a0*/  LDS R7, [R3] ;  /* 0x0000000003077984 */ /* 0x017e240000000800 */
[----:B0-----:R-:W-:-:S05]  /*28b0*/  FMUL R0, R7, R0 ;  /* 0x0000000007007220 */ /* 0x001fca0000400000 */
[----:B------:R3:W-:Y:S02]  /*28c0*/  STS [R3], R0 ;  /* 0x0000000003007388 */ /* 0x0007e40000000800 */
.L_x_9:
[----:B---3--:R-:W3:Y:S02]  /*28d0*/  LDC R3, c[0x0][0x3a8] ;  /* 0x0000ea00ff037b82 */ /* 0x008ee40000000800 */
[----:B---3--:R-:W-:-:S13]  /*28e0*/  ISETP.GE.AND P0, PT, R3, 0x1, PT ;  /* 0x000000010300780c */ /* 0x008fda0003f06270 */
[----:B------:R-:W-:Y:S05]  /*28f0*/  @!P0 BRA `(.L_x_14) ;  /* 0x0000000800a48947 */ /* 0x000fea0003800000 */
[----:B------:R-:W3:Y:S01]  /*2900*/  S2UR UR7, SR_CgaCtaId ;  /* 0x00000000000779c3 */ /* 0x000ee20000008800 */
[----:B------:R-:W5:Y:S01]  /*2910*/  LDCU.64 UR4, c[0x0][0x390] ;  /* 0x00007200ff0477ac */ /* 0x000f620008000a00 */
[C---:B------:R-:W-:Y:S01]  /*2920*/  LOP3.LUT R41, R3.reuse, 0xf, RZ, 0xc0, !PT ;  /* 0x0000000f03297812 */ /* 0x040fe200078ec0ff */
[----:B------:R-:W-:Y:S01]  /*2930*/  IMAD R4, R4, R3, RZ ;  /* 0x0000000304047224 */ /* 0x000fe200078e02ff */
[----:B------:R-:W-:Y:S01]  /*2940*/  LOP3.LUT R42, R3, 0x7, RZ, 0xc0, !PT ;  /* 0x00000007032a7812 */ /* 0x000fe200078ec0ff */
[----:B------:R-:W-:Y:S01]  /*2950*/  UMOV UR6, 0x400 ;  /* 0x0000040000067882 */ /* 0x000fe20000000000 */
[----:B------:R-:W-:Y:S02]  /*2960*/  IADD3 R0, PT, PT, R41, -0x1, RZ ;  /* 0xffffffff29007810 */ /* 0x000fe40007ffe0ff */
[----:B--2-4-:R-:W-:Y:S02]  /*2970*/  IADD3 R2, PT, PT, R42, -0x1, RZ ;  /* 0xffffffff2a027810 */ /* 0x014fe40007ffe0ff */
[----:B------:R-:W-:-:S02]  /*2980*/  ISETP.GE.U32.AND P0, PT, R0, 0x7, PT ;  /* 0x000000070000780c */ /* 0x000fc40003f06070 */
[----:B------:R-:W-:Y:S02]  /*2990*/  ISETP.GE.U32.AND P1, PT, R2, 0x3, PT ;  /* 0x000000030200780c */ /* 0x000fe40003f26070 */
[C---:B------:R-:W-:Y:S02]  /*29a0*/  LOP3.LUT R0, R3.reuse, 0x7ffffff0, RZ, 0xc0, !PT ;  /* 0x7ffffff003007812 */ /* 0x040fe400078ec0ff */
[----:B------:R-:W-:Y:S02]  /*29b0*/  LOP3.LUT R39, R3, 0x3, RZ, 0xc0, !PT ;  /* 0x0000000303277812 */ /* 0x000fe400078ec0ff */
[----:B------:R-:W-:Y:S01]  /*29c0*/  MOV R8, RZ ;  /* 0x000000ff00087202 */ /* 0x000fe20000000f00 */
[----:B-----5:R-:W-:Y:S01]  /*29d0*/  UIADD3 UR4, UP0, UPT, UR4, 0x1000, URZ ;  /* 0x0000100004047890 */ /* 0x020fe2000ff1e0ff */
[----:B------:R-:W-:-:S03]  /*29e0*/  IADD3 R38, PT, PT, -R0, RZ, RZ ;  /* 0x000000ff00267210 */ /* 0x000fc60007ffe1ff */
[----:B------:R-:W-:Y:S02]  /*29f0*/  UIADD3.X UR5, UPT, UPT, URZ, UR5, URZ, UP0, !UPT ;  /* 0x00000005ff057290 */ /* 0x000fe400087fe4ff */
[----:B---3--:R-:W-:-:S06]  /*2a00*/  ULEA UR6, UR7, UR6, 0x18 ;  /* 0x0000000607067291 */ /* 0x008fcc000f8ec0ff */
[----:B------:R-:W-:-:S04]  /*2a10*/  LEA R2, R4, UR6, 0x2 ;  /* 0x0000000604027c11 */ /* 0x000fc8000f8e10ff */
[----:B01----:R-:W-:-:S07]  /*2a20*/  IADD3 R6, PT, PT, R2, 0x20, RZ ;  /* 0x0000002002067810 */ /* 0x003fce0007ffe0ff */
.L_x_20:
[----:B0-----:R-:W0:Y:S01]  /*2a30*/  S2R R2, SR_CTAID.Z ;  /* 0x0000000000027919 */ /* 0x001e220000002700 */
[----:B------:R-:W1:Y:S01]  /*2a40*/  LDCU UR7, c[0x0][0x3a8] ;  /* 0x00007500ff0777ac */ /* 0x000e620008000800 */
[----:B------:R-:W-:Y:S01]  /*2a50*/  HFMA2 R7, -RZ, RZ, 0, 0 ;  /* 0x00000000ff077431 */ /* 0x000fe200000001ff */
[----:B------:R-:W-:Y:S01]  /*2a60*/  MOV R9, RZ ;  /* 0x000000ff00097202 */ /* 0x000fe20000000f00 */
[----:B-1----:R-:W-:Y:S02]  /*2a70*/  UISETP.GE.U32.AND UP0, UPT, UR7, 0x10, UPT ;  /* 0x000000100700788c */ /* 0x002fe4000bf06070 */
[----:B0-----:R-:W-:-:S05]  /*2a80*/  IMAD R3, R2, UR7, RZ ;  /* 0x0000000702037c24 */ /* 0x001fca000f8e02ff */
[----:B------:R-:W-:Y:S02]  /*2a90*/  LEA R40, R3, R8, 0x7 ;  /* 0x0000000803287211 */ /* 0x000fe400078e38ff */
[----:B------:R-:W-:Y:S05]  /*2aa0*/  BRA.U !UP0, `(.L_x_15) ;  /* 0x0000000108f47547 */ /* 0x000fea000b800000 */
[----:B------:R-:W-:Y:S02]  /*2ab0*/  MOV R7, RZ ;  /* 0x000000ff00077202 */ /* 0x000fe40000000f00 */
[----:B------:R-:W-:Y:S02]  /*2ac0*/  MOV R9, R40 ;  /* 0x0000002800097202 */ /* 0x000fe40000000f00 */
[----:B------:R-:W-:Y:S02]  /*2ad0*/  MOV R10, R6 ;  /* 0x00000006000a7202 */ /* 0x000fe40000000f00 */
[----:B------:R-:W-:-:S07]  /*2ae0*/  MOV R11, R38 ;  /* 0x00000026000b7202 */ /* 0x000fce0000000f00 */
.L_x_16:
[----:B------:R-:W-:Y:S01]  /*2af0*/  MOV R2, UR4 ;  /* 0x0000000400027c02 */ /* 0x000fe20008000f00 */
[----:B------:R-:W0:Y:S01]  /*2b00*/  LDS R12, [R10+-0x20] ;  /* 0xffffe0000a0c7984 */ /* 0x000e220000000800 */
[----:B------:R-:W-:-:S03]  /*2b10*/  MOV R3, UR5 ;  /* 0x0000000500037c02 */ /* 0x000fc60008000f00 */
[----:B------:R-:W1:Y:S01]  /*2b20*/  LDS R15, [R10+-0x1c] ;  /* 0xffffe4000a0f7984 */ /* 0x000e620000000800 */
[----:B------:R-:W-:-:S03]  /*2b30*/  IMAD.WIDE R2, R9, 0x4, R2 ;  /* 0x0000000409027825 */ /* 0x000fc600078e0202 */
[----:B------:R-:W2:Y:S04]  /*2b40*/  LDS R17, [R10+-0x18] ;  /* 0xffffe8000a117984 */ /* 0x000ea80000000800 */
[----:B------:R-:W0:Y:S04]  /*2b50*/  LDG.E.CONSTANT R13, desc[UR8][R2.64+-0x1000] ;  /* 0xfff00008020d7981 */ /* 0x000e28000c1e9900 */
[----:B------:R-:W1:Y:S04]  /*2b60*/  LDG.E.CONSTANT R14, desc[UR8][R2.64+-0xe00] ;  /* 0xfff20008020e7981 */ /* 0x000e68000c1e9900 */
[----:B------:R-:W2:Y:S04]  /*2b70*/  LDG.E.CONSTANT R16, desc[UR8][R2.64+-0xc00] ;  /* 0xfff4000802107981 */ /* 0x000ea8000c1e9900 */
[----:B------:R-:W3:Y:S04]  /*2b80*/  LDG.E.CONSTANT R18, desc[UR8][R2.64+-0xa00] ;  /* 0xfff6000802127981 */ /* 0x000ee8000c1e9900 */
[----:B------:R-:W4:Y:S04]  /*2b90*/  LDG.E.CONSTANT R20, desc[UR8][R2.64+-0x800] ;  /* 0xfff8000802147981 */ /* 0x000f28000c1e9900 */
[----:B------:R-:W5:Y:S04]  /*2ba0*/  LDG.E.CONSTANT R22, desc[UR8][R2.64+-0x600] ;  /* 0xfffa000802167981 */ /* 0x000f68000c1e9900 */
        /* <DEDUP_REMOVED lines=9> */
[----:B------:R0:W5:Y:S01]  /*2c40*/  LDG.E.CONSTANT R37, desc[UR8][R2.64+0xe00] ;  /* 0x000e000802257981 */ /* 0x000162000c1e9900 */
[----:B------:R-:W-:-:S02]  /*2c50*/  IADD3 R11, PT, PT, R11, 0x10, RZ ;  /* 0x000000100b0b7810 */ /* 0x000fc40007ffe0ff */
[----:B------:R-:W-:Y:S01]  /*2c60*/  IADD3 R9, PT, PT, R9, 0x800, RZ ;  /* 0x0000080009097810 */ /* 0x000fe20007ffe0ff */
[----:B------:R-:W3:Y:S01]  /*2c70*/  LDS R19, [R10+-0x14] ;  /* 0xffffec000a137984 */ /* 0x000ee20000000800 */
[----:B------:R-:W-:-:S03]  /*2c80*/  ISETP.NE.AND P2, PT, R11, RZ, PT ;  /* 0x000000ff0b00720c */ /* 0x000fc60003f45270 */
[----:B------:R-:W4:Y:S04]  /*2c90*/  LDS R21, [R10+-0x10] ;  /* 0xfffff0000a157984 */ /* 0x000f280000000800 */
[----:B------:R-:W5:Y:S04]  /*2ca0*/  LDS R23, [R10+-0xc] ;  /* 0xfffff4000a177984 */ /* 0x000f680000000800 */
[----:B------:R-:W5:Y:S04]  /*2cb0*/  LDS R25, [R10+-0x8] ;  /* 0xfffff8000a197984 */ /* 0x000f680000000800 */
[----:B------:R-:W5:Y:S04]  /*2cc0*/  LDS R27, [R10+-0x4] ;  /* 0xfffffc000a1b7984 */ /* 0x000f680000000800 */
[----:B------:R-:W5:Y:S04]  /*2cd0*/  LDS R29, [R10] ;  /* 0x000000000a1d7984 */ /* 0x000f680000000800 */
[----:B------:R-:W5:Y:S04]  /*2ce0*/  LDS R31, [R10+0x4] ;  /* 0x000004000a1f7984 */ /* 0x000f680000000800 */
[----:B0-----:R-:W0:Y:S04]  /*2cf0*/  LDS R3, [R10+0x8] ;  /* 0x000008000a037984 */ /* 0x001e280000000800 */
[----:B------:R-:W0:Y:S01]  /*2d00*/  LDS R2, [R10+0xc] ;  /* 0x00000c000a027984 */ /* 0x000e220000000800 */
[----:B------:R-:W-:-:S03]  /*2d10*/  FFMA R12, R12, R13, R7 ;  /* 0x0000000d0c0c7223 */ /* 0x000fc60000000007 */
[----:B------:R-:W0:Y:S01]  /*2d20*/  LDS R7, [R10+0x10] ;  /* 0x000010000a077984 */ /* 0x000e220000000800 */
[----:B-1----:R-:W-:-:S03]  /*2d30*/  FFMA R12, R15, R14, R12 ;  /* 0x0000000e0f0c7223 */ /* 0x002fc6000000000c */
[----:B------:R-:W1:Y:S01]  /*2d40*/  LDS R13, [R10+0x14] ;  /* 0x000014000a0d7984 */ /* 0x000e620000000800 */
[----:B--2---:R-:W-:-:S03]  /*2d50*/  FFMA R12, R17, R16, R12 ;  /* 0x00000010110c7223 */ /* 0x004fc6000000000c */
[----:B------:R-:W2:Y:S01]  /*2d60*/  LDS R15, [R10+0x18] ;  /* 0x000018000a0f7984 */ /* 0x000ea20000000800 */
[----:B---3--:R-:W-:-:S03]  /*2d70*/  FFMA R12, R19, R18, R12 ;  /* 0x00000012130c7223 */ /* 0x008fc6000000000c */
[----:B------:R3:W2:Y:S01]  /*2d80*/  LDS R17, [R10+0x1c] ;  /* 0x00001c000a117984 */ /* 0x0006a20000000800 */
[----:B----4-:R-:W-:-:S04]  /*2d90*/  FFMA R12, R21, R20, R12 ;  /* 0x00000014150c7223 */ /* 0x010fc8000000000c */
[----:B-----5:R-:W-:Y:S01]  /*2da0*/  FFMA R12, R23, R22, R12 ;  /* 0x00000016170c7223 */ /* 0x020fe2000000000c */
[----:B---3--:R-:W-:-:S03]  /*2db0*/  IADD3 R10, PT, PT, R10, 0x40, RZ ;  /* 0x000000400a0a7810 */ /* 0x008fc60007ffe0ff */
[----:B------:R-:W-:-:S04]  /*2dc0*/  FFMA R12, R25, R24, R12 ;  /* 0x00000018190c7223 */ /* 0x000fc8000000000c */
[----:B------:R-:W-:-:S04]  /*2dd0*/  FFMA R12, R27, R26, R12 ;  /* 0x0000001a1b0c7223 */ /* 0x000fc8000000000c */
[----:B------:R-:W-:-:S04]  /*2de0*/  FFMA R12, R29, R28, R12 ;  /* 0x0000001c1d0c7223 */ /* 0x000fc8000000000c */
[----:B------:R-:W-:-:S04]  /*2df0*/  FFMA R12, R31, R30, R12 ;  /* 0x0000001e1f0c7223 */ /* 0x000fc8000000000c */
[----:B0-----:R-:W-:-:S04]  /*2e00*/  FFMA R3, R3, R32, R12 ;  /* 0x0000002003037223 */ /* 0x001fc8000000000c */
[----:B------:R-:W-:-:S04]  /*2e10*/  FFMA R2, R2, R33, R3 ;  /* 0x0000002102027223 */ /* 0x000fc80000000003 */
[----:B------:R-:W-:-:S04]  /*2e20*/  FFMA R2, R7, R34, R2 ;  /* 0x0000002207027223 */ /* 0x000fc80000000002 */
[----:B-1----:R-:W-:-:S04]  /*2e30*/  FFMA R2, R13, R35, R2 ;  /* 0x000000230d027223 */ /* 0x002fc80000000002 */
[----:B--2---:R-:W-:-:S04]  /*2e40*/  FFMA R2, R15, R36, R2 ;  /* 0x000000240f027223 */ /* 0x004fc80000000002 */
[----:B------:R-:W-:Y:S01]  /*2e50*/  FFMA R7, R17, R37, R2 ;  /* 0x0000002511077223 */ /* 0x000fe20000000002 */
[----:B------:R-:W-:Y:S06]  /*2e60*/  @P2 BRA `(.L_x_16) ;  /* 0xfffffffc00202947 */ /* 0x000fec000383ffff */
[----:B------:R-:W-:-:S07]  /*2e70*/  MOV R9, R0 ;  /* 0x0000000000097202 */ /* 0x000fce0000000f00 */
.L_x_15:
[----:B------:R-:W-:-:S13]  /*2e80*/  ISETP.NE.AND P2, PT, R41, RZ, PT ;  /* 0x000000ff2900720c */ /* 0x000fda0003f45270 */
[----:B------:R-:W-:Y:S05]  /*2e90*/  @!P2 BRA `(.L_x_17) ;  /* 0x00000004001ca947 */ /* 0x000fea0003800000 */
[----:B------:R-:W-:Y:S01]  /*2ea0*/  ISETP.NE.AND P2, PT, R42, RZ, PT ;  /* 0x000000ff2a00720c */ /* 0x000fe20003f45270 */
[----:B------:R-:W-:-:S12]  /*2eb0*/  @!P0 BRA `(.L_x_18) ;  /* 0x0000000000788947 */ /* 0x000fd80003800000 */
[----:B------:R-:W0:Y:S01]  /*2ec0*/  LDC.64 R2, c[0x0][0x390] ;  /* 0x0000e400ff027b82 */ /* 0x000e220000000a00 */
[----:B------:R-:W-:-:S05]  /*2ed0*/  LEA R11, R9, R40, 0x7 ;  /* 0x00000028090b7211 */ /* 0x000fca00078e38ff */
[----:B0-----:R-:W-:-:S05]  /*2ee0*/  IMAD.WIDE R2, R11, 0x4, R2 ;  /* 0x000000040b027825 */ /* 0x001fca00078e0202 */
[----:B------:R-:W2:Y:S04]  /*2ef0*/  LDG.E.CONSTANT R11, desc[UR8][R2.64] ;  /* 0x00000008020b7981 */ /* 0x000ea8000c1e9900 */
[----:B------:R-:W3:Y:S04]  /*2f00*/  LDG.E.CONSTANT R13, desc[UR8][R2.64+0x200] ;  /* 0x00020008020d7981 */ /* 0x000ee8000c1e9900 */
[----:B------:R-:W4:Y:S04]  /*2f10*/  LDG.E.CONSTANT R15, desc[UR8][R2.64+0x400] ;  /* 0x00040008020f7981 */ /* 0x000f28000c1e9900 */
[----:B------:R-:W5:Y:S04]  /*2f20*/  LDG.E.CONSTANT R17, desc[UR8][R2.64+0x600] ;  /* 0x0006000802117981 */ /* 0x000f68000c1e9900 */
[----:B------:R-:W5:Y:S04]  /*2f30*/  LDG.E.CONSTANT R19, desc[UR8][R2.64+0x800] ;  /* 0x0008000802137981 */ /* 0x000f68000c1e9900 */
[----:B------:R-:W5:Y:S04]  /*2f40*/  LDG.E.CONSTANT R21, desc[UR8][R2.64+0xa00] ;  /* 0x000a000802157981 */ /* 0x000f68000c1e9900 */
[----:B------:R-:W5:Y:S04]  /*2f50*/  LDG.E.CONSTANT R23, desc[UR8][R2.64+0xc00] ;  /* 0x000c000802177981 */ /* 0x000f68000c1e9900 */
[----:B------:R-:W5:Y:S01]  /*2f60*/  LDG.E.CONSTANT R25, desc[UR8][R2.64+0xe00] ;  /* 0x000e000802197981 */ /* 0x000f62000c1e9900 */
[----:B------:R-:W-:-:S02]  /*2f70*/  IADD3 R10, PT, PT, R4, R9, RZ ;  /* 0x00000009040a7210 */ /* 0x000fc40007ffe0ff */
[----:B------:R-:W-:Y:S02]  /*2f80*/  IADD3 R9, PT, PT, R9, 0x8, RZ ;  /* 0x0000000809097810 */ /* 0x000fe40007ffe0ff */
[----:B------:R-:W-:-:S05]  /*2f90*/  LEA R10, R10, UR6, 0x2 ;  /* 0x000000060a0a7c11 */ /* 0x000fca000f8e10ff */
[----:B------:R-:W2:Y:S04]  /*2fa0*/  LDS R12, [R10] ;  /* 0x000000000a0c7984 */ /* 0x000ea80000000800 */
[----:B------:R-:W3:Y:S04]  /*2fb0*/  LDS R14, [R10+0x4] ;  /* 0x000004000a0e7984 */ /* 0x000ee80000000800 */
[----:B------:R-:W4:Y:S04]  /*2fc0*/  LDS R16, [R10+0x8] ;  /* 0x000008000a107984 */ /* 0x000f280000000800 */
[----:B------:R-:W5:Y:S04]  /*2fd0*/  LDS R18, [R10+0xc] ;  /* 0x00000c000a127984 */ /* 0x000f680000000800 */
[----:B------:R-:W0:Y:S04]  /*2fe0*/  LDS R20, [R10+0x10] ;  /* 0x000010000a147984 */ /* 0x000e280000000800 */
[----:B------:R-:W1:Y:S04]  /*2ff0*/  LDS R22, [R10+0x14] ;  /* 0x000014000a167984 */ /* 0x000e680000000800 */
[----:B------:R-:W1:Y:S04]  /*3000*/  LDS R24, [R10+0x18] ;  /* 0x000018000a187984 */ /* 0x000e680000000800 */
[----:B------:R-:W1:Y:S01]  /*3010*/  LDS R26, [R10+0x1c] ;  /* 0x00001c000a1a7984 */ /* 0x000e620000000800 */
[----:B--2---:R-:W-:-:S04]  /*3020*/  FFMA R11, R12, R11, R7 ;  /* 0x0000000b0c0b7223 */ /* 0x004fc80000000007 */
[----:B---3--:R-:W-:-:S04]  /*3030*/  FFMA R11, R14, R13, R11 ;  /* 0x0000000d0e0b7223 */ /* 0x008fc8000000000b */
[----:B----4-:R-:W-:-:S04]  /*3040*/  FFMA R11, R16, R15, R11 ;  /* 0x0000000f100b7223 */ /* 0x010fc8000000000b */
[----:B-----5:R-:W-:-:S04]  /*3050*/  FFMA R11, R18, R17, R11 ;  /* 0x00000011120b7223 */ /* 0x020fc8000000000b */
[----:B0-----:R-:W-:-:S04]  /*3060*/  FFMA R11, R20, R19, R11 ;  /* 0x00000013140b7223 */ /* 0x001fc8000000000b */
[----:B-1----:R-:W-:-:S04]  /*3070*/  FFMA R11, R22, R21, R11 ;  /* 0x00000015160b7223 */ /* 0x002fc8000000000b */
[----:B------:R-:W-:-:S04]  /*3080*/  FFMA R11, R24, R23, R11 ;  /* 0x00000017180b7223 */ /* 0x000fc8000000000b */
[----:B------:R-:W-:-:S07]  /*3090*/  FFMA R7, R26, R25, R11 ;  /* 0x000000191a077223 */ /* 0x000fce000000000b */
.L_x_18:
        /* <DEDUP_REMOVED lines=9> */
[----:B------:R-:W5:Y:S01]  /*3130*/  LDG.E.CONSTANT R17, desc[UR8][R2.64+0x600] ;  /* 0x0006000802117981 */ /* 0x000f62000c1e9900 */
[----:B------:R-:W-:-:S02]  /*3140*/  IADD3 R10, PT, PT, R4, R9, RZ ;  /* 0x00000009040a7210 */ /* 0x000fc40007ffe0ff */
[----:B------:R-:W-:Y:S02]  /*3150*/  IADD3 R9, PT, PT, R9, 0x4, RZ ;  /* 0x0000000409097810 */ /* 0x000fe40007ffe0ff */
[----:B------:R-:W-:-:S05]  /*3160*/  LEA R10, R10, UR6, 0x2 ;  /* 0x000000060a0a7c11 */ /* 0x000fca000f8e10ff */
[----:B------:R-:W2:Y:S04]  /*3170*/  LDS R12, [R10] ;  /* 0x000000000a0c7984 */ /* 0x000ea80000000800 */
[----:B------:R-:W3:Y:S04]  /*3180*/  LDS R14, [R10+0x4] ;  /* 0x000004000a0e7984 */ /* 0x000ee80000000800 */
[----:B------:R-:W4:Y:S04]  /*3190*/  LDS R16, [R10+0x8] ;  /* 0x000008000a107984 */ /* 0x000f280000000800 */
[----:B------:R-:W5:Y:S01]  /*31a0*/  LDS R18, [R10+0xc] ;  /* 0x00000c000a127984 */ /* 0x000f620000000800 */
[----:B--2---:R-:W-:-:S04]  /*31b0*/  FFMA R11, R12, R11, R7 ;  /* 0x0000000b0c0b7223 */ /* 0x004fc80000000007 */
[----:B---3--:R-:W-:-:S04]  /*31c0*/  FFMA R11, R14, R13, R11 ;  /* 0x0000000d0e0b7223 */ /* 0x008fc8000000000b */
[----:B----4-:R-:W-:-:S04]  /*31d0*/  FFMA R11, R16, R15, R11 ;  /* 0x0000000f100b7223 */ /* 0x010fc8000000000b */
[----:B-----5:R-:W-:-:S07]  /*31e0*/  FFMA R7, R18, R17, R11 ;  /* 0x0000001112077223 */ /* 0x020fce000000000b */
.L_x_19:
[----:B------:R-:W-:Y:S05]  /*31f0*/  @!P2 BRA `(.L_x_17) ;  /* 0x000000000044a947 */ /* 0x000fea0003800000 */
[----:B------:R-:W0:Y:S01]  /*3200*/  LDC.64 R2, c[0x0][0x390] ;  /* 0x0000e400ff027b82 */ /* 0x000e220000000a00 */
[----:B------:R-:W-:-:S05]  /*3210*/  LEA R11, R9, R40, 0x7 ;  /* 0x00000028090b7211 */ /* 0x000fca00078e38ff */
[----:B0-----:R-:W-:-:S05]  /*3220*/  IMAD.WIDE R2, R11, 0x4, R2 ;  /* 0x000000040b027825 */ /* 0x001fca00078e0202 */
[----:B------:R-:W2:Y:S01]  /*3230*/  LDG.E.CONSTANT R11, desc[UR8][R2.64] ;  /* 0x00000008020b7981 */ /* 0x000ea2000c1e9900 */
[----:B------:R-:W-:Y:S02]  /*3240*/  IADD3 R9, PT, PT, R4, R9, RZ ;  /* 0x0000000904097210 */ /* 0x000fe40007ffe0ff */
[----:B------:R-:W-:Y:S02]  /*3250*/  ISETP.NE.AND P2, PT, R39, 0x1, PT ;  /* 0x000000012700780c */ /* 0x000fe40003f45270 */
[----:B------:R-:W-:-:S05]  /*3260*/  LEA R13, R9, UR6, 0x2 ;  /* 0x00000006090d7c11 */ /* 0x000fca000f8e10ff */
[----:B------:R-:W2:Y:S02]  /*3270*/  LDS R10, [R13] ;  /* 0x000000000d0a7984 */ /* 0x000ea40000000800 */
[----:B--2---:R-:W-:-:S04]  /*3280*/  FFMA R7, R10, R11, R7 ;  /* 0x0000000b0a077223 */ /* 0x004fc80000000007 */
[----:B------:R-:W-:Y:S05]  /*3290*/  @!P2 BRA `(.L_x_17) ;  /* 0x00000000001ca947 */ /* 0x000fea0003800000 */
[----:B------:R-:W-:Y:S01]  /*32a0*/  ISETP.NE.AND P2, PT, R39, 0x2, PT ;  /* 0x000000022700780c */ /* 0x000fe20003f45270 */
[----:B------:R-:W2:Y:S04]  /*32b0*/  LDG.E.CONSTANT R9, desc[UR8][R2.64+0x200] ;  /* 0x0002000802097981 */ /* 0x000ea8000c1e9900 */
[----:B------:R-:W2:Y:S08]  /*32c0*/  LDS R10, [R13+0x4] ;  /* 0x000004000d0a7984 */ /* 0x000eb00000000800 */
[----:B------:R-:W3:Y:S04]  /*32d0*/  @P2 LDG.E.CONSTANT R11, desc[UR8][R2.64+0x400] ;  /* 0x00040008020b2981 */ /* 0x000ee8000c1e9900 */
[----:B------:R-:W3:Y:S01]  /*32e0*/  @P2 LDS R12, [R13+0x8] ;  /* 0x000008000d0c2984 */ /* 0x000ee20000000800 */
[----:B--2---:R-:W-:-:S04]  /*32f0*/  FFMA R7, R10, R9, R7 ;  /* 0x000000090a077223 */ /* 0x004fc80000000007 */
[----:B---3--:R-:W-:-:S07]  /*3300*/  @P2 FFMA R7, R12, R11, R7 ;  /* 0x0000000b0c072223 */ /* 0x008fce0000000007 */
.L_x_17:
[----:B------:R-:W0:Y:S01]  /*3310*/  LDC.64 R2, c[0x0][0x398] ;  /* 0x0000e600ff027b82 */ /* 0x000e220000000a00 */
[----:B------:R-:W-:Y:S02]  /*3320*/  IADD3 R9, PT, PT, R5, R8, RZ ;  /* 0x0000000805097210 */ /* 0x000fe40007ffe0ff */
[----:B------:R-:W-:-:S04]  /*3330*/  IADD3 R8, PT, PT, R8, 0x1, RZ ;  /* 0x0000000108087810 */ /* 0x000fc80007ffe0ff */
[----:B------:R-:W-:Y:S01]  /*3340*/  ISETP.NE.AND P2, PT, R8, 0x80, PT ;  /* 0x000000800800780c */ /* 0x000fe20003f45270 */
[----:B0-----:R-:W-:-:S05]  /*3350*/  IMAD.WIDE R2, R9, 0x4, R2 ;  /* 0x0000000409027825 */ /* 0x001fca00078e0202 */
[----:B------:R0:W-:Y:S07]  /*3360*/  STG.E desc[UR8][R2.64], R7 ;  /* 0x0000000702007986 */ /* 0x0001ee000c101908 */
[----:B------:R-:W-:Y:S05]  /*3370*/  @!P2 EXIT ;  /* 0x000000000000a94d */ /* 0x000fea0003800000 */
[----:B------:R-:W-:Y:S05]  /*3380*/  BRA `(.L_x_20) ;  /* 0xfffffff400a87947 */ /* 0x000fea000383ffff */
.L_x_14:
[----:B--2-4-:R-:W2:Y:S02]  /*3390*/  LDC.64 R2, c[0x0][0x398] ;  /* 0x0000e600ff027b82 */ /* 0x014ea40000000a00 */
[----:B--2---:R-:W-:-:S05]  /*33a0*/  IMAD.WIDE R2, R5, 0x4, R2 ;  /* 0x0000000405027825 */ /* 0x004fca00078e0202 */
[----:B------:R-:W-:Y:S04]  /*33b0*/  STG.E desc[UR8][R2.64], RZ ;  /* 0x000000ff02007986 */ /* 0x000fe8000c101908 */
        /* <DEDUP_REMOVED lines=126> */
[----:B------:R-:W-:Y:S01]  /*3ba0*/  STG.E desc[UR8][R2.64+0x1fc], RZ ;  /* 0x0001fcff02007986 */ /* 0x000fe2000c101908 */
[----:B------:R-:W-:Y:S05]  /*3bb0*/  EXIT ;  /* 0x000000000000794d */ /* 0x000fea0003800000 */
        .weak           $__internal_0_$__cuda_sm20_rcp_rn_f32_slowpath
        .type           $__internal_0_$__cuda_sm20_rcp_rn_f32_slowpath,@function
        .size           $__internal_0_$__cuda_sm20_rcp_rn_f32_slowpath,(.L_x_405 - $__internal_0_$__cuda_sm20_rcp_rn_f32_slowpath)
$__internal_0_$__cuda_sm20_rcp_rn_f32_slowpath:
[----:B------:R-:W-:Y:S01]  /*3bc0*/  SHF.L.U32 R0, R2, 0x1, RZ ;  /* 0x0000000102007819 */ /* 0x000fe200000006ff */
[----:B------:R-:W-:Y:S03]  /*3bd0*/  BSSY.RECONVERGENT B1, `(.L_x_21) ;  /* 0x0000030000017945 */ /* 0x000fe60003800200 */
[----:B------:R-:W-:-:S04]  /*3be0*/  SHF.R.U32.HI R10, RZ, 0x18, R0 ;  /* 0x00000018ff0a7819 */ /* 0x000fc80000011600 */
[----:B------:R-:W-:-:S13]  /*3bf0*/  ISETP.NE.U32.AND P0, PT, R10, RZ, PT ;  /* 0x000000ff0a00720c */ /* 0x000fda0003f05070 */
[----:B------:R-:W-:Y:S05]  /*3c00*/  @P0 BRA `(.L_x_22) ;  /* 0x0000000000280947 */ /* 0x000fea0003800000 */
[----:B------:R-:W-:-:S04]  /*3c10*/  SHF.L.U32 R0, R2, 0x1, RZ ;  /* 0x0000000102007819 */ /* 0x000fc800000006ff */
[----:B------:R-:W-:-:S13]  /*3c20*/  ISETP.NE.AND P0, PT, R0, RZ, PT ;  /* 0x000000ff0000720c */ /* 0x000fda0003f05270 */
[----:B------:R-:W-:Y:S01]  /*3c30*/  @P0 FFMA R6, R2, 1.84467440737095516160e+19, RZ ;  /* 0x5f80000002060823 */ /* 0x000fe200000000ff */
[----:B------:R-:W-:Y:S08]  /*3c40*/  @!P0 MUFU.RCP R3, R2 ;  /* 0x0000000200038308 */ /* 0x000ff00000001000 */
[----:B------:R-:W0:Y:S02]  /*3c50*/  @P0 MUFU.RCP R7, R6 ;  /* 0x0000000600070308 */ /* 0x000e240000001000 */
[----:B0-----:R-:W-:-:S04]  /*3c60*/  @P0 FFMA R0, R6, R7, -1 ;  /* 0xbf80000006000423 */ /* 0x001fc80000000007 */
[----:B------:R-:W-:-:S04]  /*3c70*/  @P0 FADD.FTZ R0, -R0, -RZ ;  /* 0x800000ff00000221 */ /* 0x000fc80000010100 */
[----:B------:R-:W-:-:S04]  /*3c80*/  @P0 FFMA R0, R7, R0, R7 ;  /* 0x0000000007000223 */ /* 0x000fc80000000007 */
[----:B------:R-:W-:Y:S01]  /*3c90*/  @P0 FFMA R3, R0, 1.84467440737095516160e+19, RZ ;  /* 0x5f80000000030823 */ /* 0x000fe200000000ff */
[----:B------:R-:W-:Y:S06]  /*3ca0*/  BRA `(.L_x_23) ;  /* 0x0000000000887947 */ /* 0x000fec0003800000 */
.L_x_22:
[----:B------:R-:W-:-:S04]  /*3cb0*/  IADD3 R11, PT, PT, R10, -0xfd, RZ ;  /* 0xffffff030a0b7810 */ /* 0x000fc80007ffe0ff */
[----:B------:R-:W-:-:S13]  /*3cc0*/  ISETP.GT.U32.AND P0, PT, R11, 0x1, PT ;  /* 0x000000010b00780c */ /* 0x000fda0003f04070 */
[----:B------:R-:W-:Y:S05]  /*3cd0*/  @P0 BRA `(.L_x_24) ;  /* 0x0000000000780947 */ /* 0x000fea0003800000 */
[----:B------:R-:W-:Y:S01]  /*3ce0*/  LOP3.LUT R0, R2, 0x7fffff, RZ, 0xc0, !PT ;  /* 0x007fffff02007812 */ /* 0x000fe200078ec0ff */
[----:B------:R-:W-:-:S03]  /*3cf0*/  HFMA2 R8, -RZ, RZ, 0, 1.78813934326171875e-07 ;  /* 0x00000003ff087431 */ /* 0x000fc600000001ff */
[----:B------:R-:W-:-:S04]  /*3d00*/  LOP3.LUT R0, R0, 0x3f800000, RZ, 0xfc, !PT ;  /* 0x3f80000000007812 */ /* 0x000fc800078efcff */
[----:B------:R-:W0:Y:S01]  /*3d10*/  MUFU.RCP R3, R0 ;  /* 0x0000000000037308 */ /* 0x000e220000001000 */
[----:B------:R-:W-:Y:S01]  /*3d20*/  SHF.L.U32 R8, R8, R11, RZ ;  /* 0x0000000b08087219 */ /* 0x000fe200000006ff */
[----:B0-----:R-:W-:-:S04]  /*3d30*/  FFMA R6, R0, R3, -1 ;  /* 0xbf80000000067423 */ /* 0x001fc80000000003 */
[----:B------:R-:W-:-:S04]  /*3d40*/  FADD.FTZ R6, -R6, -RZ ;  /* 0x800000ff06067221 */ /* 0x000fc80000010100 */
[CCC-:B------:R-:W-:Y:S01]  /*3d50*/  FFMA.RM R7, R3.reuse, R6.reuse, R3.reuse ;  /* 0x0000000603077223 */ /* 0x1c0fe20000004003 */
[----:B------:R-:W-:-:S04]  /*3d60*/  FFMA.RP R6, R3, R6, R3 ;  /* 0x0000000603067223 */ /* 0x000fc80000008003 */
[C---:B------:R-:W-:Y:S02]  /*3d70*/  LOP3.LUT R3, R7.reuse, 0x7fffff, RZ, 0xc0, !PT ;  /* 0x007fffff07037812 */ /* 0x040fe400078ec0ff */
[----:B------:R-:W-:Y:S02]  /*3d80*/  FSETP.NEU.FTZ.AND P0, PT, R7, R6, PT ;  /* 0x000000060700720b */ /* 0x000fe40003f1d000 */
[----:B------:R-:W-:Y:S02]  /*3d90*/  LOP3.LUT R3, R3, 0x800000, RZ, 0xfc, !PT ;  /* 0x0080000003037812 */ /* 0x000fe400078efcff */
[----:B------:R-:W-:Y:S02]  /*3da0*/  SEL R6, RZ, 0xffffffff, !P0 ;  /* 0xffffffffff067807 */ /* 0x000fe40004000000 */
[----:B------:R-:W-:Y:S02]  /*3db0*/  LOP3.LUT R8, R8, R3, RZ, 0xc0, !PT ;  /* 0x0000000308087212 */ /* 0x000fe400078ec0ff */
[----:B------:R-:W-:-:S02]  /*3dc0*/  IADD3 R6, PT, PT, -R6, RZ, RZ ;  /* 0x000000ff06067210 */ /* 0x000fc40007ffe1ff */
[-C--:B------:R-:W-:Y:S02]  /*3dd0*/  SHF.R.U32.HI R8, RZ, R11.reuse, R8 ;  /* 0x0000000bff087219 */ /* 0x080fe40000011608 */
[----:B------:R-:W-:Y:S02]  /*3de0*/  LOP3.LUT P1, RZ, R6, R11, R3, 0xf8, !PT ;  /* 0x0000000b06ff7212 */ /* 0x000fe4000782f803 */
[C---:B------:R-:W-:Y:S02]  /*3df0*/  LOP3.LUT P0, RZ, R8.reuse, 0x1, RZ, 0xc0, !PT ;  /* 0x0000000108ff7812 */ /* 0x040fe4000780c0ff */
[----:B------:R-:W-:-:S04]  /*3e00*/  LOP3.LUT P2, RZ, R8, 0x2, RZ, 0xc0, !PT ;  /* 0x0000000208ff7812 */ /* 0x000fc8000784c0ff */
[----:B------:R-:W-:Y:S02]  /*3e10*/  PLOP3.LUT P0, PT, P0, P1, P2, 0xe0, 0x0 ;  /* 0x000000000000781c */ /* 0x000fe40000703c20 */
[----:B------:R-:W-:Y:S02]  /*3e20*/  LOP3.LUT P1, RZ, R2, 0x7fffff, RZ, 0xc0, !PT ;  /* 0x007fffff02ff7812 */ /* 0x000fe4000782c0ff */
[----:B------:R-:W-:-:S04]  /*3e30*/  SEL R0, RZ, 0x1, !P0 ;  /* 0x00000001ff007807 */ /* 0x000fc80004000000 */
[----:B------:R-:W-:-:S04]  /*3e40*/  IADD3 R0, PT, PT, -R0, RZ, RZ ;  /* 0x000000ff00007210 */ /* 0x000fc80007ffe1ff */
[----:B------:R-:W-:Y:S02]  /*3e50*/  ISETP.GE.AND P0, PT, R0, RZ, PT ;  /* 0x000000ff0000720c */ /* 0x000fe40003f06270 */
[----:B------:R-:W-:-:S04]  /*3e60*/  IADD3 R0, PT, PT, R10, -0xfc, RZ ;  /* 0xffffff040a007810 */ /* 0x000fc80007ffe0ff */
[----:B------:R-:W-:-:S07]  /*3e70*/  SHF.R.U32.HI R3, RZ, R0, R3 ;  /* 0x00000000ff037219 */ /* 0x000fce0000011603 */
[----:B------:R-:W-:-:S04]  /*3e80*/  @!P0 IADD3 R3, PT, PT, R3, 0x1, RZ ;  /* 0x0000000103038810 */ /* 0x000fc80007ffe0ff */
[----:B------:R-:W-:-:S04]  /*3e90*/  @!P1 SHF.L.U32 R3, R3, 0x1, RZ ;  /* 0x0000000103039819 */ /* 0x000fc800000006ff */
[----:B------:R-:W-:Y:S01]  /*3ea0*/  LOP3.LUT R3, R3, 0x80000000, R2, 0xf8, !PT ;  /* 0x8000000003037812 */ /* 0x000fe200078ef802 */
[----:B------:R-:W-:Y:S06]  /*3eb0*/  BRA `(.L_x_23) ;  /* 0x0000000000047947 */ /* 0x000fec0003800000 */
.L_x_24:
[----:B------:R0:W1:Y:S02]  /*3ec0*/  MUFU.RCP R3, R2 ;  /* 0x0000000200037308 */ /* 0x0000640000001000 */
.L_x_23:
[----:B------:R-:W-:Y:S05]  /*3ed0*/  BSYNC.RECONVERGENT B1 ;  /* 0x0000000000017941 */ /* 0x000fea0003800200 */
.L_x_21:
[----:B-1----:R-:W-:Y:S01]  /*3ee0*/  MOV R0, R3 ;  /* 0x0000000300007202 */ /* 0x002fe20000000f00 */
[----:B------:R-:W-:Y:S01]  /*3ef0*/  HFMA2 R3, -RZ, RZ, 0, 0 ;  /* 0x00000000ff037431 */ /* 0x000fe200000001ff */
[----:B0-----:R-:W-:-:S04]  /*3f00*/  MOV R2, R9 ;  /* 0x0000000900027202 */ /* 0x001fc80000000f00 */
[----:B------:R-:W-:Y:S05]  /*3f10*/  RET.REL.NODEC R2 `(_Z20mqa_attention_kernelILi128EEvPKfS1_S1_Pfiiif) ;  /* 0xffffffc002387950 */ /* 0x000fea0003c3ffff */
.L_x_25:
[----:B------:R-:W-:-:S00]  /*3f20*/  BRA `(.L_x_25) ;  /* 0xfffffffc00fc7947 */ /* 0x000fc0000383ffff */
[----:B------:R-:W-:-:S00]  /*3f30*/  NOP ;  /* 0x0000000000007918 */ /* 0x000fc00000000000 */
        /* <DEDUP_REMOVED lines=12> */
.L_x_405:


//--------------------- .text._Z20mqa_attention_kernelILi64EEvPKfS1_S1_Pfiiif --------------------------
	.section	.text._Z20mqa_attention_kernelILi64EEvPKfS1_S1_Pfiiif,"ax",@progbits
	.align	128
        .global         _Z20mqa_attention_kernelILi64EEvPKfS1_S1_Pfiiif
        .type           _Z20mqa_attention_kernelILi64EEvPKfS1_S1_Pfiiif,@function
        .size           _Z20mqa_attention_kernelILi64EEvPKfS1_S1_Pfiiif,(.L_x_406 - _Z20mqa_attention_kernelILi64EEvPKfS1_S1_Pfiiif)
        .other          _Z20mqa_attention_kernelILi64EEvPKfS1_S1_Pfiiif,@"STO_CUDA_ENTRY STV_DEFAULT"
_Z20mqa_attention_kernelILi64EEvPKfS1_S1_Pfiiif:
.text._Z20mqa_attention_kernelILi64EEvPKfS1_S1_Pfiiif:
        /* <DEDUP_REMOVED lines=14> */
[----:B0-----:R-:W-:-:S02]  /*00e0*/  IMAD R3, R4, R3, UR4 ;  /* 0x0000000404037e24 */ /* 0x001fc4000f8e0203 */
[----:B------:R-:W-:Y:S02]  /*00f0*/  IMAD R4, R4, UR6, RZ ;  /* 0x0000000604047c24 */ /* 0x000fe4000f8e02ff */
[----:B------:R-:W-:-:S03]  /*0100*/  IMAD R3, R3, UR6, R0 ;  /* 0x0000000603037c24 */ /* 0x000fc6000f8e0200 */
[----:B------:R-:W-:Y:S02]  /*0110*/  SHF.L.U32 R4, R4, 0x6, RZ ;  /* 0x0000000604047819 */ /* 0x000fe400000006ff */
        /* <DEDUP_REMOVED lines=69> */
[----:B------:R-:W2:Y:S01]  /*0570*/  S2UR UR5, SR_CgaCtaId ;  /* 0x00000000000579c3 */ /* 0x000ea20000008800 */
[----:B------:R-:W-:Y:S01]  /*0580*/  UMOV UR4, 0x400 ;  /* 0x0000040000047882 */ /* 0x000fe20000000000 */
[----:B------:R-:W-:Y:S01]  /*0590*/  IMAD R72, R6, UR6, RZ ;  /* 0x0000000606487c24 */ /* 0x000fe2000f8e02ff */
[----:B------:R-:W-:-:S02]  /*05a0*/  MOV R7, 0xff7fffff ;  /* 0xff7fffff00077802 */ /* 0x000fc40000000f00 */
[----:B------:R-:W-:Y:S01]  /*05b0*/  MOV R71, R4 ;  /* 0x0000000400477202 */ /* 0x000fe20000000f00 */
[----:B--2---:R-:W-:Y:S02]  /*05c0*/  ULEA UR4, UR5, UR4, 0x18 ;  /* 0x0000000405047291 */ /* 0x004fe4000f8ec0ff */
[----:B------:R-:W-:-:S04]  /*05d0*/  UIADD3 UR5, UPT, UPT, -UR6, URZ, URZ ;  /* 0x000000ff06057290 */ /* 0x000fc8000fffe1ff */
[----:B01----:R-:W-:-:S08]  /*05e0*/  LEA R72, R72, UR4, 0x2 ;  /* 0x0000000448487c11 */ /* 0x003fd0000f8e10ff */
.L_x_27:
[----:B------:R-:W0:Y:S02]  /*05f0*/  LDC.64 R2, c[0x0][0x388] ;  /* 0x0000e200ff027b82 */ /* 0x000e240000000a00 */
[----:B0-----:R-:W-:-:S05]  /*0600*/  IMAD.WIDE R2, R71, 0x4, R2 ;  /* 0x0000000447027825 */ /* 0x001fca00078e0202 */
[----:B------:R-:W2:Y:S04]  /*0610*/  LDG.E.CONSTANT R73, desc[UR8][R2.64] ;  /* 0x0000000802497981 */ /* 0x000ea8000c1e9900 */
[----:B------:R-:W3:Y:S04]  /*0620*/  LDG.E.CONSTANT R74, desc[UR8][R2.64+0x4] ;  /* 0x00000408024a7981 */ /* 0x000ee8000c1e9900 */
[----:B------:R-:W4:Y:S01]  /*0630*/  LDG.E.CONSTANT R75, desc[UR8][R2.64+0xfc] ;  /* 0x0000fc08024b7981 */ /* 0x000f22000c1e9900 */
[----:B--2--5:R-:W-:-:S04]  /*0640*/  FFMA R73, R0, R73, RZ ;  /* 0x0000004900497223 */ /* 0x024fc800000000ff */
[----:B---3--:R-:W-:Y:S02]  /*0650*/  FFMA R74, R8, R74, R73 ;  /* 0x0000004a084a7223 */ /* 0x008fe40000000049 */
[----:B------:R-:W2:Y:S02]  /*0660*/  LDG.E.CONSTANT R73, desc[UR8][R2.64+0x8] ;  /* 0x0000080802497981 */ /* 0x000ea4000c1e9900 */
[----:B--2---:R-:W-:Y:S02]  /*0670*/  FFMA R73, R9, R73, R74 ;  /* 0x0000004909497223 */ /* 0x004fe4000000004a */
[----:B------:R-:W2:Y:S02]  /*0680*/  LDG.E.CONSTANT R74, desc[UR8][R2.64+0xc] ;  /* 0x00000c08024a7981 */ /* 0x000ea4000c1e9900 */
[----:B--2---:R-:W-:Y:S02]  /*0690*/  FFMA R74, R10, R74, R73 ;  /* 0x0000004a0a4a7223 */ /* 0x004fe40000000049 */
[----:B------:R-:W2:Y:S02]  /*06a0*/  LDG.E.CONSTANT R73, desc[UR8][R2.64+0x10] ;  /* 0x0000100802497981 */ /* 0x000ea4000c1e9900 */
[----:B--2---:R-:W-:-:S02]  /*06b0*/  FFMA R73, R11, R73, R74 ;  /* 0x000000490b497223 */ /* 0x004fc4000000004a */
        /* <DEDUP_REMOVED lines=114> */
[----:B------:R-:W2:Y:S01]  /*0de0*/  LDG.E.CONSTANT R73, desc[UR8][R2.64+0xf8] ;  /* 0x0000f80802497981 */ /* 0x000ea2000c1e9900 */
[----:B------:R-:W-:-:S04]  /*0df0*/  UIADD3 UR5, UPT, UPT, UR5, 0x1, URZ ;  /* 0x0000000105057890 */ /* 0x000fc8000fffe0ff */
[----:B------:R-:W-:Y:S01]  /*0e00*/  UISETP.NE.AND UP1, UPT, UR5, URZ, UPT ;  /* 0x000000ff0500728c */ /* 0x000fe2000bf25270 */
[----:B------:R-:W-:Y:S01]  /*0e10*/  IADD3 R71, PT, PT, R71, 0x40, RZ ;  /* 0x0000004047477810 */ /* 0x000fe20007ffe0ff */
[----:B--2---:R-:W-:-:S04]  /*0e20*/  FFMA R73, R69, R73, R74 ;  /* 0x0000004945497223 */ /* 0x004fc8000000004a */
[----:B----4-:R-:W-:-:S04]  /*0e30*/  FFMA R73, R70, R75, R73 ;  /* 0x0000004b46497223 */ /* 0x010fc80000000049 */
[----:B------:R-:W-:-:S05]  /*0e40*/  FMUL R73, R73, UR7 ;  /* 0x0000000749497c20 */ /* 0x000fca0008400000 */
[----:B------:R0:W-:Y:S01]  /*0e50*/  STS [R72], R73 ;  /* 0x0000004948007388 */ /* 0x0001e20000000800 */
[----:B------:R-:W-:Y:S02]  /*0e60*/  FMNMX R7, R73, R7, !PT ;  /* 0x0000000749077209 */ /* 0x000fe40007800000 */
[----:B0-----:R-:W-:Y:S01]  /*0e70*/  IADD3 R72, PT, PT, R72, 0x4, RZ ;  /* 0x0000000448487810 */ /* 0x001fe20007ffe0ff */
[----:B------:R-:W-:Y:S06]  /*0e80*/  BRA.U UP1, `(.L_x_27) ;  /* 0xfffffff501d87547 */ /* 0x000fec000b83ffff */
.L_x_26:
[----:B------:R-:W-:Y:S01]  /*0e90*/  HFMA2 R2, -RZ, RZ, 0, 0 ;  /* 0x00000000ff027431 */ /* 0x000fe200000001ff */
[----:B------:R-:W-:Y:S06]  /*0ea0*/  BRA.U !UP0, `(.L_x_28) ;  /* 0x0000000508fc7547 */ /* 0x000fec000b800000 */
[----:B------:R-:W-:Y:S02]  /*0eb0*/  UIADD3 UR4, UPT, UPT, UR6, -0x1, URZ ;  /* 0xffffffff06047890 */ /* 0x000fe4000fffe0ff */
[----:B------:R-:W-:Y:S01]  /*0ec0*/  IMAD R0, R6, UR6, RZ ;  /* 0x0000000606007c24 */ /* 0x000fe2000f8e02ff */
[----:B------:R-:W-:Y:S01]  /*0ed0*/  ULOP3.LUT UR7, UR6, 0x3, URZ, 0xc0, !UPT ;  /* 0x0000000306077892 */ /* 0x000fe2000f8ec0ff */
[----:B------:R-:W-:Y:S01]  /*0ee0*/  MOV R2, RZ ;  /* 0x000000ff00027202 */ /* 0x000fe20000000f00 */
[----:B------:R-:W-:Y:S02]  /*0ef0*/  UISETP.GE.U32.AND UP2, UPT, UR4, 0x3, UPT ;  /* 0x000000030400788c */ /* 0x000fe4000bf46070 */
[----:B------:R-:W-:Y:S01]  /*0f00*/  UISETP.NE.AND UP1, UPT, UR7, URZ, UPT ;  /* 0x000000ff0700728c */ /* 0x000fe2000bf25270 */
[----:B------:R-:W-:-:S06]  /*0f10*/  UMOV UR4, URZ ;  /* 0x000000ff00047c82 */ /* 0x000fcc0008000000 */
[----:B------:R-:W-:Y:S05]  /*0f20*/  BRA.U !UP2, `(.L_x_29) ;  /* 0x000000010af87547 */ /* 0x000fea000b800000 */
[----:B------:R-:W0:Y:S01]  /*0f30*/  S2UR UR5, SR_CgaCtaId ;  /* 0x00000000000579c3 */ /* 0x000e220000008800 */
[----:B------:R-:W-:Y:S01]  /*0f40*/  UMOV UR4, 0x400 ;  /* 0x0000040000047882 */ /* 0x000fe20000000000 */
[----:B------:R-:W-:Y:S01]  /*0f50*/  MOV R2, RZ ;  /* 0x000000ff00027202 */ /* 0x000fe20000000f00 */
[----:B0-----:R-:W-:Y:S02]  /*0f60*/  ULEA UR5, UR5, UR4, 0x18 ;  /* 0x0000000405057291 */ /* 0x001fe4000f8ec0ff */
[----:B------:R-:W-:-:S04]  /*0f70*/  ULOP3.LUT UR4, UR6, 0x7ffffffc, URZ, 0xc0, !UPT ;  /* 0x7ffffffc06047892 */ /* 0x000fc8000f8ec0ff */
[----:B------:R-:W-:Y:S01]  /*0f80*/  LEA R3, R0, UR5, 0x2 ;  /* 0x0000000500037c11 */ /* 0x000fe2000f8e10ff */
[----:B------:R-:W-:-:S03]  /*0f90*/  UIADD3 UR10, UPT, UPT, -UR4, URZ, URZ ;  /* 0x000000ff040a7290 */ /* 0x000fc6000fffe1ff */
[----:B------:R-:W-:-:S09]  /*0fa0*/  IADD3 R3, PT, PT, R3, 0x8, RZ ;  /* 0x0000000803037810 */ /* 0x000fd20007ffe0ff */
.L_x_30:
[----:B------:R-:W0:Y:S01]  /*0fb0*/  LDS R8, [R3+-0x8] ;  /* 0xfffff80003087984 */ /* 0x000e220000000800 */
[----:B------:R-:W-:Y:S01]  /*0fc0*/  HFMA2 R17, -RZ, RZ, 0.96630859375, -0.0022525787353515625 ;  /* 0x3bbb989dff117431 */ /* 0x000fe200000001ff */
[----:B------:R-:W-:Y:S01]  /*0fd0*/  MOV R19, 0x437c0000 ;  /* 0x437c000000137802 */ /* 0x000fe20000000f00 */
[----:B------:R-:W-:Y:S01]  /*0fe0*/  UIADD3 UR10, UPT, UPT, UR10, 0x4, URZ ;  /* 0x000000040a0a7890 */ /* 0x000fe2000fffe0ff */
[----:B------:R-:W1:Y:S03]  /*0ff0*/  LDS R10, [R3+-0x4] ;  /* 0xfffffc00030a7984 */ /* 0x000e660000000800 */
[----:B------:R-:W-:Y:S01]  /*1000*/  UISETP.NE.AND UP2, UPT, UR10, URZ, UPT ;  /* 0x000000ff0a00728c */ /* 0x000fe2000bf45270 */
[----:B------:R-:W2:Y:S04]  /*1010*/  LDS R14, [R3] ;  /* 0x00000000030e7984 */ /* 0x000ea80000000800 */
[----:B------:R-:W3:Y:S01]  /*1020*/  LDS R16, [R3+0x4] ;  /* 0x0000040003107984 */ /* 0x000ee20000000800 */
[--C-:B0-----:R-:W-:Y:S01]  /*1030*/  FADD R8, R8, -R7.reuse ;  /* 0x8000000708087221 */ /* 0x101fe20000000000 */
[----:B-1----:R-:W-:-:S03]  /*1040*/  FADD R10, R10, -R7 ;  /* 0x800000070a0a7221 */ /* 0x002fc60000000000 */
[-C--:B------:R-:W-:Y:S01]  /*1050*/  FFMA.SAT R9, R8, R17.reuse, 0.5 ;  /* 0x3f00000008097423 */ /* 0x080fe20000002011 */
[----:B------:R-:W-:-:S03]  /*1060*/  FFMA.SAT R12, R10, R17, 0.5 ;  /* 0x3f0000000a0c7423 */ /* 0x000fc60000002011 */
[-C--:B------:R-:W-:Y:S01]  /*1070*/  FFMA.RM R9, R9, R19.reuse, 12582913 ;  /* 0x4b40000109097423 */ /* 0x080fe20000004013 */
[--C-:B--2---:R-:W-:Y:S01]  /*1080*/  FADD R14, R14, -R7.reuse ;  /* 0x800000070e0e7221 */ /* 0x104fe20000000000 */
[----:B---3--:R-:W-:Y:S01]  /*1090*/  FADD R16, R16, -R7 ;  /* 0x8000000710107221 */ /* 0x008fe20000000000 */
[----:B------:R-:W-:Y:S01]  /*10a0*/  FFMA.RM R12, R12, R19, 12582913 ;  /* 0x4b4000010c0c7423 */ /* 0x000fe20000004013 */
[----:B------:R-:W-:Y:S01]  /*10b0*/  FADD R11, R9, -12583039 ;  /* 0xcb40007f090b7421 */ /* 0x000fe20000000000 */
[-C--:B------:R-:W-:Y:S01]  /*10c0*/  FFMA.SAT R15, R14, R17.reuse, 0.5 ;  /* 0x3f0000000e0f7423 */ /* 0x080fe20000002011 */
[----:B------:R-:W-:Y:S01]  /*10d0*/  FFMA.SAT R18, R16, R17, 0.5 ;  /* 0x3f00000010127423 */ /* 0x000fe20000002011 */
[----:B------:R-:W-:Y:S01]  /*10e0*/  FADD R13, R12, -12583039 ;  /* 0xcb40007f0c0d7421 */ /* 0x000fe20000000000 */
[----:B------:R-:W-:Y:S01]  /*10f0*/  FFMA R11, R8, 1.4426950216293334961, -R11 ;  /* 0x3fb8aa3b080b7823 */ /* 0x000fe2000000080b */
[-C--:B------:R-:W-:Y:S01]  /*1100*/  FFMA.RM R15, R15, R19.reuse, 12582913 ;  /* 0x4b4000010f0f7423 */ /* 0x080fe20000004013 */
[----:B------:R-:W-:Y:S01]  /*1110*/  FFMA.RM R18, R18, R19, 12582913 ;  /* 0x4b40000112127423 */ /* 0x000fe20000004013 */
[----:B------:R-:W-:Y:S01]  /*1120*/  FFMA R13, R10, 1.4426950216293334961, -R13 ;  /* 0x3fb8aa3b0a0d7823 */ /* 0x000fe2000000080d */
[----:B------:R-:W-:Y:S01]  /*1130*/  FFMA R11, R8, 1.925963033500011079e-08, R11 ;  /* 0x32a57060080b7823 */ /* 0x000fe2000000000b */
[----:B------:R-:W-:Y:S01]  /*1140*/  FADD R17, R15, -12583039 ;  /* 0xcb40007f0f117421 */ /* 0x000fe20000000000 */
[----:B------:R-:W-:Y:S01]  /*1150*/  FADD R19, R18, -12583039 ;  /* 0xcb40007f12137421 */ /* 0x000fe20000000000 */
[----:B------:R-:W-:Y:S01]  /*1160*/  FFMA R13, R10, 1.925963033500011079e-08, R13 ;  /* 0x32a570600a0d7823 */ /* 0x000fe2000000000d */
[----:B------:R-:W0:Y:S01]  /*1170*/  MUFU.EX2 R8, R11 ;  /* 0x0000000b00087308 */ /* 0x000e220000000800 */
[----:B------:R-:W-:Y:S01]  /*1180*/  FFMA R17, R14, 1.4426950216293334961, -R17 ;  /* 0x3fb8aa3b0e117823 */ /* 0x000fe20000000811 */
[----:B------:R-:W-:Y:S01]  /*1190*/  FFMA R19, R16, 1.4426950216293334961, -R19 ;  /* 0x3fb8aa3b10137823 */ /* 0x000fe20000000813 */
[----:B------:R-:W-:-:S02]  /*11a0*/  SHF.L.U32 R9, R9, 0x17, RZ ;  /* 0x0000001709097819 */ /* 0x000fc400000006ff */
[----:B------:R-:W-:Y:S01]  /*11b0*/  FFMA R17, R14, 1.925963033500011079e-08, R17 ;  /* 0x32a570600e117823 */ /* 0x000fe20000000011 */
[----:B------:R-:W-:Y:S01]  /*11c0*/  FFMA R19, R16, 1.925963033500011079e-08, R19 ;  /* 0x32a5706010137823 */ /* 0x000fe20000000013 */
[----:B------:R-:W-:Y:S01]  /*11d0*/  SHF.L.U32 R12, R12, 0x17, RZ ;  /* 0x000000170c0c7819 */ /* 0x000fe200000006ff */
[----:B------:R-:W1:Y:S01]  /*11e0*/  MUFU.EX2 R13, R13 ;  /* 0x0000000d000d7308 */ /* 0x000e620000000800 */
[----:B------:R-:W-:Y:S02]  /*11f0*/  SHF.L.U32 R15, R15, 0x17, RZ ;  /* 0x000000170f0f7819 */ /* 0x000fe400000006ff */
[----:B------:R-:W-:-:S05]  /*1200*/  SHF.L.U32 R18, R18, 0x17, RZ ;  /* 0x0000001712127819 */ /* 0x000fca00000006ff */
[----:B------:R-:W2:Y:S01]  /*1210*/  MUFU.EX2 R10, R17 ;  /* 0x00000011000a7308 */ /* 0x000ea20000000800 */
[----:B0-----:R-:W-:-:S04]  /*1220*/  FMUL R8, R9, R8 ;  /* 0x0000000809087220 */ /* 0x001fc80000400000 */
[----:B------:R-:W-:Y:S01]  /*1230*/  FADD R2, R8, R2 ;  /* 0x0000000208027221 */ /* 0x000fe20000000000 */
[----:B------:R-:W-:Y:S02]  /*1240*/  STS [R3+-0x8], R8 ;  /* 0xfffff80803007388 */ /* 0x000fe40000000800 */
[----:B------:R-:W0:Y:S01]  /*1250*/  MUFU.EX2 R19, R19 ;  /* 0x0000001300137308 */ /* 0x000e220000000800 */
[----:B-1----:R-:W-:-:S04]  /*1260*/  FMUL R12, R12, R13 ;  /* 0x0000000d0c0c7220 */ /* 0x002fc80000400000 */
[----:B------:R-:W-:Y:S01]  /*1270*/  FADD R2, R2, R12 ;  /* 0x0000000c02027221 */ /* 0x000fe20000000000 */
[----:B------:R-:W-:Y:S01]  /*1280*/  STS [R3+-0x4], R12 ;  /* 0xfffffc0c03007388 */ /* 0x000fe20000000800 */
[----:B--2---:R-:W-:-:S04]  /*1290*/  FMUL R10, R15, R10 ;  /* 0x0000000a0f0a7220 */ /* 0x004fc80000400000 */
[----:B------:R-:W-:Y:S01]  /*12a0*/  FADD R2, R2, R10 ;  /* 0x0000000a02027221 */ /* 0x000fe20000000000 */
[----:B------:R-:W-:Y:S01]  /*12b0*/  STS [R3], R10 ;  /* 0x0000000a03007388 */ /* 0x000fe20000000800 */
[----:B0-----:R-:W-:-:S04]  /*12c0*/  FMUL R18, R18, R19 ;  /* 0x0000001312127220 */ /* 0x001fc80000400000 */
[----:B------:R-:W-:Y:S01]  /*12d0*/  FADD R2, R2, R18 ;  /* 0x0000001202027221 */ /* 0x000fe20000000000 */
[----:B------:R0:W-:Y:S02]  /*12e0*/  STS [R3+0x4], R18 ;  /* 0x0000041203007388 */ /* 0x0001e40000000800 */
[----:B0-----:R-:W-:Y:S01]  /*12f0*/  IADD3 R3, PT, PT, R3, 0x10, RZ ;  /* 0x0000001003037810 */ /* 0x001fe20007ffe0ff */
[----:B------:R-:W-:Y:S06]  /*1300*/  BRA.U UP2, `(.L_x_30) ;  /* 0xfffffffd02287547 */ /* 0x000fec000b83ffff */
.L_x_29:
[----:B------:R-:W-:Y:S05]  /*1310*/  BRA.U !UP1, `(.L_x_28) ;  /* 0x0000000109e07547 */ /* 0x000fea000b800000 */
[----:B------:R-:W-:Y:S02]  /*1320*/  UISETP.NE.AND UP1, UPT, UR7, 0x1, UPT ;  /* 0x000000010700788c */ /* 0x000fe4000bf25270 */
[----:B------:R-:W-:-:S04]  /*1330*/  ULOP3.LUT UR5, UR6, 0x1, URZ, 0xc0, !UPT ;  /* 0x0000000106057892 */ /* 0x000fc8000f8ec0ff */
[----:B------:R-:W-:-:S03]  /*1340*/  UISETP.NE.U32.AND UP2, UPT, UR5, 0x1, UPT ;  /* 0x000000010500788c */ /* 0x000fc6000bf45070 */
[----:B------:R-:W-:Y:S08]  /*1350*/  BRA.U !UP1, `(.L_x_31) ;  /* 0x0000000109807547 */ /* 0x000ff0000b800000 */
[----:B------:R-:W0:Y:S01]  /*1360*/  S2UR UR6, SR_CgaCtaId ;  /* 0x00000000000679c3 */ /* 0x000e220000008800 */
[----:B------:R-:W-:Y:S01]  /*1370*/  UMOV UR5, 0x400 ;  /* 0x0000040000057882 */ /* 0x000fe20000000000 */
[----:B------:R-:W-:Y:S01]  /*1380*/  IADD3 R3, PT, PT, R0, UR4, RZ ;  /* 0x0000000400037c10 */ /* 0x000fe2000fffe0ff */
[----:B------:R-:W-:Y:S01]  /*1390*/  HFMA2 R11, -RZ, RZ, 0.96630859375, -0.0022525787353515625 ;  /* 0x3bbb989dff0b7431 */ /* 0x000fe200000001ff */
[----:B------:R-:W-:Y:S01]  /*13a0*/  MOV R13, 0x437c0000 ;  /* 0x437c0000000d7802 */ /* 0x000fe20000000f00 */
[----:B------:R-:W-:Y:S02]  /*13b0*/  UIADD3 UR4, UPT, UPT, UR4, 0x2, URZ ;  /* 0x0000000204047890 */ /* 0x000fe4000fffe0ff */
[----:B0-----:R-:W-:-:S06]  /*13c0*/  ULEA UR5, UR6, UR5, 0x18 ;  /* 0x0000000506057291 */ /* 0x001fcc000f8ec0ff */
[----:B------:R-:W-:-:S05]  /*13d0*/  LEA R3, R3, UR5, 0x2 ;  /* 0x0000000503037c11 */ /* 0x000fca000f8e10ff */
[----:B------:R-:W0:Y:S04]  /*13e0*/  LDS R10, [R3+0x4] ;  /* 0x00000400030a7984 */ /* 0x000e280000000800 */
[----:B------:R-:W1:Y:S01]  /*13f0*/  LDS R8, [R3] ;  /* 0x0000000003087984 */ /* 0x000e620000000800 */
        /* <DEDUP_REMOVED lines=13> */
[----:B------:R-:W-:-:S04]  /*14d0*/  FFMA R11, R8, 1.925963033500011079e-08, R11 ;  /* 0x32a57060080b7823 */ /* 0x000fc8000000000b */
[----:B------:R-:W0:Y:S08]  /*14e0*/  MUFU.EX2 R13, R13 ;  /* 0x0000000d000d7308 */ /* 0x000e300000000800 */
[----:B------:R-:W1:Y:S01]  /*14f0*/  MUFU.EX2 R8, R11 ;  /* 0x0000000b00087308 */ /* 0x000e620000000800 */
[----:B0-----:R-:W-:-:S05]  /*1500*/  FMUL R12, R12, R13 ;  /* 0x0000000d0c0c7220 */ /* 0x001fca0000400000 */
[----:B------:R0:W-:Y:S01]  /*1510*/  STS [R3+0x4], R12 ;  /* 0x0000040c03007388 */ /* 0x0001e20000000800 */
[----:B-1----:R-:W-:-:S04]  /*1520*/  FMUL R8, R9, R8 ;  /* 0x0000000809087220 */ /* 0x002fc80000400000 */
[----:B------:R-:W-:Y:S01]  /*1530*/  FADD R2, R2, R8 ;  /* 0x0000000802027221 */ /* 0x000fe20000000000 */
[----:B------:R0:W-:Y:S03]  /*1540*/  STS [R3], R8 ;  /* 0x0000000803007388 */ /* 0x0001e60000000800 */
[----:B------:R-:W-:-:S07]  /*1550*/  FADD R2, R2, R12 ;  /* 0x0000000c02027221 */ /* 0x000fce0000000000 */
.L_x_31:
[----:B------:R-:W-:Y:S05]  /*1560*/  BRA.U UP2, `(.L_x_28) ;  /* 0x00000001024c7547 */ /* 0x000fea000b800000 */
[----:B------:R-:W1:Y:S01]  /*1570*/  S2UR UR6, SR_CgaCtaId ;  /* 0x00000000000679c3 */ /* 0x000e620000008800 */
[----:B------:R-:W-:Y:S01]  /*1580*/  UMOV UR5, 0x400 ;  /* 0x0000040000057882 */ /* 0x000fe20000000000 */
[----:B------:R-:W-:Y:S01]  /*1590*/  IADD3 R0, PT, PT, R0, UR4, RZ ;  /* 0x0000000400007c10 */ /* 0x000fe2000fffe0ff */
[----:B0-----:R-:W-:Y:S01]  /*15a0*/  HFMA2 R3, -RZ, RZ, 0.96630859375, -0.0022525787353515625 ;  /* 0x3bbb989dff037431 */ /* 0x001fe200000001ff */
[----:B------:R-:W-:Y:S01]  /*15b0*/  MOV R10, 0x437c0000 ;  /* 0x437c0000000a7802 */ /* 0x000fe20000000f00 */
        /* <DEDUP_REMOVED lines=14> */
.L_x_28:
[----:B-1----:R-:W-:Y:S01]  /*16a0*/  IADD3 R0, PT, PT, R2, 0x1800000, RZ ;  /* 0x0180000002007810 */ /* 0x002fe20007ffe0ff */
[----:B------:R-:W-:Y:S03]  /*16b0*/  BSSY.RECONVERGENT B0, `(.L_x_32) ;  /* 0x000000b000007945 */ /* 0x000fe60003800200 */
[----:B------:R-:W-:-:S04]  /*16c0*/  LOP3.LUT R0, R0, 0x7f800000, RZ, 0xc0, !PT ;  /* 0x7f80000000007812 */ /* 0x000fc800078ec0ff */
[----:B------:R-:W-:-:S13]  /*16d0*/  ISETP.GT.U32.AND P0, PT, R0, 0x1ffffff, PT ;  /* 0x01ffffff0000780c */ /* 0x000fda0003f04070 */
[----:B------:R-:W-:Y:S05]  /*16e0*/  @P0 BRA `(.L_x_33) ;  /* 0x00000000000c0947 */ /* 0x000fea0003800000 */
[----:B------:R-:W-:-:S07]  /*16f0*/  MOV R11, 0x1710 ;  /* 0x00001710000b7802 */ /* 0x000fce0000000f00 */
[----:B0-----:R-:W-:Y:S05]  /*1700*/  CALL.REL.NOINC `($__internal_1_$__cuda_sm20_rcp_rn_f32_slowpath) ;  /* 0x0000027000c47944 */ /* 0x001fea0003c00000 */
[----:B------:R-:W-:Y:S05]  /*1710*/  BRA `(.L_x_34) ;  /* 0x0000000000107947 */ /* 0x000fea0003800000 */
.L_x_33:
[----:B0-----:R-:W0:Y:S02]  /*1720*/  MUFU.RCP R3, R2 ;  /* 0x0000000200037308 */ /* 0x001e240000001000 */
[----:B0-----:R-:W-:-:S04]  /*1730*/  FFMA R0, R3, R2, -1 ;  /* 0xbf80000003007423 */ /* 0x001fc80000000002 */
[----:B------:R-:W-:-:S04]  /*1740*/  FADD.FTZ R0, -R0, -RZ ;  /* 0x800000ff00007221 */ /* 0x000fc80000010100 */
[----:B------:R-:W-:-:S07]  /*1750*/  FFMA R0, R3, R0, R3 ;  /* 0x0000000003007223 */ /* 0x000fce0000000003 */
.L_x_34:
[----:B------:R-:W-:Y:S05]  /*1760*/  BSYNC.RECONVERGENT B0 ;  /* 0x0000000000007941 */ /* 0x000fea0003800200 */
.L_x_32:
[----:B------:R-:W-:Y:S05]  /*1770*/  BRA.U !UP0, `(.L_x_35) ;  /* 0x0000000508707547 */ /* 0x000fea000b800000 */
[----:B------:R-:W0:Y:S02]  /*1780*/  LDCU UR5, c[0x0][0x3a8] ;  /* 0x00007500ff0577ac */ /* 0x000e240008000800 */
[----:B0-----:R-:W-:Y:S02]  /*1790*/  UIADD3 UR4, UPT, UPT, UR5, -0x1, URZ ;  /* 0xffffffff05047890 */ /* 0x001fe4000fffe0ff */
[----:B------:R-:W-:Y:S01]  /*17a0*/  IMAD R8, R6, UR5, RZ ;  /* 0x0000000506087c24 */ /* 0x000fe2000f8e02ff */
[----:B------:R-:W-:Y:S02]  /*17b0*/  ULOP3.LUT UR7, UR5, 0x7, URZ, 0xc0, !UPT ;  /* 0x0000000705077892 */ /* 0x000fe4000f8ec0ff */
[----:B------:R-:W-:Y:S02]  /*17c0*/  UISETP.GE.U32.AND UP0, UPT, UR4, 0x7, UPT ;  /* 0x000000070400788c */ /* 0x000fe4000bf06070 */
[----:B------:R-:W-:Y:S01]  /*17d0*/  UISETP.NE.AND UP1, UPT, UR7, URZ, UPT ;  /* 0x000000ff0700728c */ /* 0x000fe2000bf25270 */
[----:B------:R-:W-:-:S06]  /*17e0*/  UMOV UR4, URZ ;  /* 0x000000ff00047c82 */ /* 0x000fcc0008000000 */
[----:B------:R-:W-:Y:S05]  /*17f0*/  BRA.U !UP0, `(.L_x_36) ;  /* 0x00000001088c7547 */ /* 0x000fea000b800000 */
[----:B------:R-:W0:Y:S01]  /*1800*/  S2UR UR6, SR_CgaCtaId ;  /* 0x00000000000679c3 */ /* 0x000e220000008800 */
[----:B------:R-:W-:Y:S02]  /*1810*/  UMOV UR4, 0x400 ;  /* 0x0000040000047882 */ /* 0x000fe40000000000 */
[----:B0-----:R-:W-:Y:S02]  /*1820*/  ULEA UR6, UR6, UR4, 0x18 ;  /* 0x0000000406067291 */ /* 0x001fe4000f8ec0ff */
[----:B------:R-:W-:-:S04]  /*1830*/  ULOP3.LUT UR4, UR5, 0x7ffffff8, URZ, 0xc0, !UPT ;  /* 0x7ffffff805047892 */ /* 0x000fc8000f8ec0ff */
[----:B------:R-:W-:Y:S01]  /*1840*/  LEA R2, R8, UR6, 0x2 ;  /* 0x0000000608027c11 */ /* 0x000fe2000f8e10ff */
[----:B------:R-:W-:-:S03]  /*1850*/  UIADD3 UR10, UPT, UPT, -UR4, URZ, URZ ;  /* 0x000000ff040a7290 */ /* 0x000fc6000fffe1ff */
[----:B------:R-:W-:-:S09]  /*1860*/  IADD3 R2, PT, PT, R2, 0x10, RZ ;  /* 0x0000001002027810 */ /* 0x000fd20007ffe0ff */
.L_x_37:
[----:B------:R-:W0:Y:S01]  /*1870*/  LDS R3, [R2+-0x10] ;  /* 0xfffff00002037984 */ /* 0x000e220000000800 */
[----:B------:R-:W-:-:S03]  /*1880*/  UIADD3 UR10, UPT, UPT, UR10, 0x8, URZ ;  /* 0x000000080a0a7890 */ /* 0x000fc6000fffe0ff */
[----:B------:R-:W1:Y:S01]  /*1890*/  LDS R7, [R2+-0xc] ;  /* 0xfffff40002077984 */ /* 0x000e620000000800 */
[----:B------:R-:W-:-:S03]  /*18a0*/  UISETP.NE.AND UP0, UPT, UR10, URZ, UPT ;  /* 0x000000ff0a00728c */ /* 0x000fc6000bf05270 */
[----:B------:R-:W2:Y:S04]  /*18b0*/  LDS R9, [R2+-0x8] ;  /* 0xfffff80002097984 */ /* 0x000ea80000000800 */
[----:B------:R-:W3:Y:S04]  /*18c0*/  LDS R11, [R2+-0x4] ;  /* 0xfffffc00020b7984 */ /* 0x000ee80000000800 */
[----:B------:R-:W4:Y:S04]  /*18d0*/  LDS R13, [R2] ;  /* 0x00000000020d7984 */ /* 0x000f280000000800 */
[----:B------:R-:W5:Y:S04]  /*18e0*/  LDS R15, [R2+0x4] ;  /* 0x00000400020f7984 */ /* 0x000f680000000800 */
[----:B------:R-:W5:Y:S04]  /*18f0*/  LDS R17, [R2+0x8] ;  /* 0x0000080002117984 */ /* 0x000f680000000800 */
[----:B------:R-:W5:Y:S01]  /*1900*/  LDS R19, [R2+0xc] ;  /* 0x00000c0002137984 */ /* 0x000f620000000800 */
[-C--:B0-----:R-:W-:Y:S01]  /*1910*/  FMUL R3, R3, R0.reuse ;  /* 0x0000000003037220 */ /* 0x081fe20000400000 */
[----:B-1----:R-:W-:-:S04]  /*1920*/  FMUL R7, R7, R0 ;  /* 0x0000000007077220 */ /* 0x002fc80000400000 */
[----:B------:R-:W-:Y:S01]  /*1930*/  STS [R2+-0x10], R3 ;  /* 0xfffff00302007388 */ /* 0x000fe20000000800 */
[----:B--2---:R-:W-:-:S03]  /*1940*/  FMUL R9, R9, R0 ;  /* 0x0000000009097220 */ /* 0x004fc60000400000 */
[----:B------:R-:W-:Y:S01]  /*1950*/  STS [R2+-0xc], R7 ;  /* 0xfffff40702007388 */ /* 0x000fe20000000800 */
[----:B---3--:R-:W-:-:S03]  /*1960*/  FMUL R11, R11, R0 ;  /* 0x000000000b0b7220 */ /* 0x008fc60000400000 */
[----:B------:R-:W-:Y:S01]  /*1970*/  STS [R2+-0x8], R9 ;  /* 0xfffff80902007388 */ /* 0x000fe20000000800 */
[----:B----4-:R-:W-:-:S03]  /*1980*/  FMUL R13, R13, R0 ;  /* 0x000000000d0d7220 */ /* 0x010fc60000400000 */
[----:B------:R-:W-:Y:S01]  /*1990*/  STS [R2+-0x4], R11 ;  /* 0xfffffc0b02007388 */ /* 0x000fe20000000800 */
[----:B-----5:R-:W-:-:S03]  /*19a0*/  FMUL R15, R15, R0 ;  /* 0x000000000f0f7220 */ /* 0x020fc60000400000 */
[----:B------:R-:W-:Y:S01]  /*19b0*/  STS [R2], R13 ;  /* 0x0000000d02007388 */ /* 0x000fe20000000800 */
[----:B------:R-:W-:-:S03]  /*19c0*/  FMUL R17, R17, R0 ;  /* 0x0000000011117220 */ /* 0x000fc60000400000 */
[----:B------:R-:W-:Y:S01]  /*19d0*/  STS [R2+0x4], R15 ;  /* 0x0000040f02007388 */ /* 0x000fe20000000800 */
[----:B------:R-:W-:-:S03]  /*19e0*/  FMUL R19, R19, R0 ;  /* 0x0000000013137220 */ /* 0x000fc60000400000 */
[----:B------:R-:W-:Y:S04]  /*19f0*/  STS [R2+0x8], R17 ;  /* 0x0000081102007388 */ /* 0x000fe80000000800 */
[----:B------:R0:W-:Y:S02]  /*1a00*/  STS [R2+0xc], R19 ;  /* 0x00000c1302007388 */ /* 0x0001e40000000800 */
[----:B0-----:R-:W-:Y:S01]  /*1a10*/  IADD3 R2, PT, PT, R2, 0x20, RZ ;  /* 0x0000002002027810 */ /* 0x001fe20007ffe0ff */
[----:B------:R-:W-:Y:S06]  /*1a20*/  BRA.U UP0, `(.L_x_37) ;  /* 0xfffffffd00907547 */ /* 0x000fec000b83ffff */
.L_x_36:
[----:B------:R-:W-:Y:S05]  /*1a30*/  BRA.U !UP1, `(.L_x_35) ;  /* 0x0000000109c07547 */ /* 0x000fea000b800000 */
[----:B------:R-:W-:Y:S02]  /*1a40*/  UISETP.GE.U32.AND UP0, UPT, UR7, 0x4, UPT ;  /* 0x000000040700788c */ /* 0x000fe4000bf06070 */
[----:B------:R-:W-:-:S04]  /*1a50*/  ULOP3.LUT UR10, UR5, 0x3, URZ, 0xc0, !UPT ;  /* 0x00000003050a7892 */ /* 0x000fc8000f8ec0ff */
[----:B------:R-:W-:-:S03]  /*1a60*/  UISETP.NE.AND UP1, UPT, UR10, URZ, UPT ;  /* 0x000000ff0a00728c */ /* 0x000fc6000bf25270 */
[----:B------:R-:W-:Y:S08]  /*1a70*/  BRA.U !UP0, `(.L_x_38) ;  /* 0x0000000108487547 */ /* 0x000ff0000b800000 */
[----:B------:R-:W0:Y:S01]  /*1a80*/  S2UR UR7, SR_CgaCtaId ;  /* 0x00000000000779c3 */ /* 0x000e220000008800 */
[----:B------:R-:W-:Y:S01]  /*1a90*/  UMOV UR6, 0x400 ;  /* 0x0000040000067882 */ /* 0x000fe20000000000 */
[----:B------:R-:W-:Y:S01]  /*1aa0*/  IADD3 R2, PT, PT, R8, UR4, RZ ;  /* 0x0000000408027c10 */ /* 0x000fe2000fffe0ff */
[----:B------:R-:W-:Y:S02]  /*1ab0*/  UIADD3 UR4, UPT, UPT, UR4, 0x4, URZ ;  /* 0x0000000404047890 */ /* 0x000fe4000fffe0ff */
[----:B0-----:R-:W-:-:S06]  /*1ac0*/  ULEA UR6, UR7, UR6, 0x18 ;  /* 0x0000000607067291 */ /* 0x001fcc000f8ec0ff */
[----:B------:R-:W-:-:S05]  /*1ad0*/  LEA R2, R2, UR6, 0x2 ;  /* 0x0000000602027c11 */ /* 0x000fca000f8e10ff */
[----:B------:R-:W0:Y:S04]  /*1ae0*/  LDS R3, [R2] ;  /* 0x0000000002037984 */ /* 0x000e280000000800 */
        /* <DEDUP_REMOVED lines=11> */
.L_x_38:
[----:B------:R-:W-:Y:S05]  /*1ba0*/  BRA.U !UP1, `(.L_x_35) ;  /* 0x0000000109647547 */ /* 0x000fea000b800000 */
[----:B------:R-:W-:Y:S02]  /*1bb0*/  UISETP.NE.AND UP0, UPT, UR10, 0x1, UPT ;  /* 0x000000010a00788c */ /* 0x000fe4000bf05270 */
[----:B------:R-:W-:-:S04]  /*1bc0*/  ULOP3.LUT UR5, UR5, 0x1, URZ, 0xc0, !UPT ;  /* 0x0000000105057892 */ /* 0x000fc8000f8ec0ff */
[----:B------:R-:W-:-:S03]  /*1bd0*/  UISETP.NE.U32.AND UP1, UPT, UR5, 0x1, UPT ;  /* 0x000000010500788c */ /* 0x000fc6000bf25070 */
[----:B------:R-:W-:Y:S08]  /*1be0*/  BRA.U !UP0, `(.L_x_39) ;  /* 0x0000000108307547 */ /* 0x000ff0000b800000 */
[----:B------:R-:W1:Y:S01]  /*1bf0*/  S2UR UR6, SR_CgaCtaId ;  /* 0x00000000000679c3 */ /* 0x000e620000008800 */
[----:B------:R-:W-:Y:S01]  /*1c00*/  UMOV UR5, 0x400 ;  /* 0x0000040000057882 */ /* 0x000fe20000000000 */
[----:B0-----:R-:W-:Y:S01]  /*1c10*/  IADD3 R2, PT, PT, R8, UR4, RZ ;  /* 0x0000000408027c10 */ /* 0x001fe2000fffe0ff */
[----:B------:R-:W-:Y:S02]  /*1c20*/  UIADD3 UR4, UPT, UPT, UR4, 0x2, URZ ;  /* 0x0000000204047890 */ /* 0x000fe4000fffe0ff */
[----:B-1----:R-:W-:-:S06]  /*1c30*/  ULEA UR5, UR6, UR5, 0x18 ;  /* 0x0000000506057291 */ /* 0x002fcc000f8ec0ff */
[----:B------:R-:W-:-:S05]  /*1c40*/  LEA R2, R2, UR5, 0x2 ;  /* 0x0000000502027c11 */ /* 0x000fca000f8e10ff */
[----:B------:R-:W0:Y:S04]  /*1c50*/  LDS R3, [R2] ;  /* 0x0000000002037984 */ /* 0x000e280000000800 */
[----:B------:R-:W1:Y:S01]  /*1c60*/  LDS R7, [R2+0x4] ;  /* 0x0000040002077984 */ /* 0x000e620000000800 */
[-C--:B0-----:R-:W-:Y:S01]  /*1c70*/  FMUL R3, R3, R0.reuse ;  /* 0x0000000003037220 */ /* 0x081fe20000400000 */
[----:B-1----:R-:W-:-:S04]  /*1c80*/  FMUL R7, R7, R0 ;  /* 0x0000000007077220 */ /* 0x002fc80000400000 */
[----:B------:R1:W-:Y:S04]  /*1c90*/  STS [R2], R3 ;  /* 0x0000000302007388 */ /* 0x0003e80000000800 */
[----:B------:R1:W-:Y:S02]  /*1ca0*/  STS [R2+0x4], R7 ;  /* 0x0000040702007388 */ /* 0x0003e40000000800 */
.L_x_39:
[----:B------:R-:W-:Y:S05]  /*1cb0*/  BRA.U UP1, `(.L_x_35) ;  /* 0x0000000101207547 */ /* 0x000fea000b800000 */
[----:B------:R-:W2:Y:S01]  /*1cc0*/  S2UR UR6, SR_CgaCtaId ;  /* 0x00000000000679c3 */ /* 0x000ea20000008800 */
[----:B------:R-:W-:Y:S01]  /*1cd0*/  UMOV UR5, 0x400 ;  /* 0x0000040000057882 */ /* 0x000fe20000000000 */
[----:B01----:R-:W-:Y:S01]  /*1ce0*/  IADD3 R2, PT, PT, R8, UR4, RZ ;  /* 0x0000000408027c10 */ /* 0x003fe2000fffe0ff */
[----:B--2---:R-:W-:-:S06]  /*1cf0*/  ULEA UR5, UR6, UR5, 0x18 ;  /* 0x0000000506057291 */ /* 0x004fcc000f8ec0ff */
[----:B------:R-:W-:-:S05]  /*1d00*/  LEA R2, R2, UR5, 0x2 ;  /* 0x0000000502027c11 */ /* 0x000fca000f8e10ff */
[----:B------:R-:W0:Y:S02]  /*1d10*/  LDS R3, [R2] ;  /* 0x0000000002037984 */ /* 0x000e240000000800 */
[----:B0-----:R-:W-:-:S05]  /*1d20*/  FMUL R3, R3, R0 ;  /* 0x0000000003037220 */ /* 0x001fca0000400000 */
[----:B------:R2:W-:Y:S02]  /*1d30*/  STS [R2], R3 ;  /* 0x0000000302007388 */ /* 0x0005e40000000800 */
.L_x_35:
[----:B01----:R-:W0:Y:S02]  /*1d40*/  LDC R7, c[0x0][0x3a8] ;  /* 0x0000ea00ff077b82 */ /* 0x003e240000000800 */
[----:B0-----:R-:W-:-:S13]  /*1d50*/  ISETP.GE.AND P0, PT, R7, 0x1, PT ;  /* 0x000000010700780c */ /* 0x001fda0003f06270 */
[----:B------:R-:W-:Y:S05]  /*1d60*/  @!P0 BRA `(.L_x_40) ;  /* 0x0000026800208947 */ /* 0x000fea0003800000 */
[C---:B--2---:R-:W-:Y:S01]  /*1d70*/  IADD3 R2, PT, PT, R7.reuse, -0x1, RZ ;  /* 0xffffffff07027810 */ /* 0x044fe20007ffe0ff */
[----:B------:R-:W-:Y:S01]  /*1d80*/  HFMA2 R11, -RZ, RZ, 0, 0 ;  /* 0x00000000ff0b7431 */ /* 0x000fe200000001ff */
[C---:B------:R-:W-:Y:S01]  /*1d90*/  LOP3.LUT R0, R7.reuse, 0xf, RZ, 0xc0, !PT ;  /* 0x0000000f07007812 */ /* 0x040fe200078ec0ff */
[----:B------:R-:W-:Y:S01]  /*1da0*/  IMAD R6, R6, R7, RZ ;  /* 0x0000000706067224 */ /* 0x000fe200078e02ff */
[----:B------:R-:W-:Y:S02]  /*1db0*/  ISETP.GE.U32.AND P0, PT, R2, 0xf, PT ;  /* 0x0000000f0200780c */ /* 0x000fe40003f06070 */
[----:B------:R-:W-:Y:S02]  /*1dc0*/  ISETP.NE.AND P1, PT, R0, RZ, PT ;  /* 0x000000ff0000720c */ /* 0x000fe40003f25270 */
[----:B------:R-:W-:Y:S02]  /*1dd0*/  LOP3.LUT R10, R7, 0x7, RZ, 0xc0, !PT ;  /* 0x00000007070a7812 */ /* 0x000fe400078ec0ff */
[----:B------:R-:W-:-:S07]  /*1de0*/  MOV R3, RZ ;  /* 0x000000ff00037202 */ /* 0x000fce0000000f00 */
[----:B------:R-:W-:Y:S05]  /*1df0*/  @!P0 BRA `(.L_x_41) ;  /* 0x0000000400008947 */ /* 0x000fea0003800000 */
[----:B------:R-:W0:Y:S01]  /*1e00*/  S2UR UR5, SR_CgaCtaId ;  /* 0x00000000000579c3 */ /* 0x000e220000008800 */
[----:B------:R-:W-:Y:S01]  /*1e10*/  UMOV UR4, 0x400 ;  /* 0x0000040000047882 */ /* 0x000fe20000000000 */
[----:B------:R-:W-:Y:S02]  /*1e20*/  LOP3.LUT R3, R7, 0x7ffffff0, RZ, 0xc0, !PT ;  /* 0x7ffffff007037812 */ /* 0x000fe400078ec0ff */
[----:B------:R-:W-:Y:S02]  /*1e30*/  MOV R11, RZ ;  /* 0x000000ff000b7202 */ /* 0x000fe40000000f00 */
[----:B------:R-:W-:Y:S02]  /*1e40*/  MOV R13, R4 ;  /* 0x00000004000d7202 */ /* 0x000fe40000000f00 */
[----:B------:R-:W-:Y:S01]  /*1e50*/  IADD3 R2, PT, PT, -R3, RZ, RZ ;  /* 0x000000ff03027210 */ /* 0x000fe20007ffe1ff */
[----:B0-----:R-:W-:-:S06]  /*1e60*/  ULEA UR4, UR5, UR4, 0x18 ;  /* 0x0000000405047291 */ /* 0x001fcc000f8ec0ff */
[----:B------:R-:W-:-:S04]  /*1e70*/  LEA R12, R6, UR4, 0x2 ;  /* 0x00000004060c7c11 */ /* 0x000fc8000f8e10ff */
[----:B------:R-:W-:-:S07]  /*1e80*/  IADD3 R12, PT, PT, R12, 0x20, RZ ;  /* 0x000000200c0c7810 */ /* 0x000fce0007ffe0ff */
.L_x_42:
[----:B------:R-:W0:Y:S01]  /*1e90*/  LDC.64 R8, c[0x0][0x390] ;  /* 0x0000e400ff087b82 */ /* 0x000e220000000a00 */
[----:B------:R-:W1:Y:S04]  /*1ea0*/  LDS R14, [R12+-0x20] ;  /* 0xffffe0000c0e7984 */ /* 0x000e680000000800 */
[----:B------:R-:W2:Y:S04]  /*1eb0*/  LDS R17, [R12+-0x1c] ;  /* 0xffffe4000c117984 */ /* 0x000ea80000000800 */
[----:B------:R-:W3:Y:S04]  /*1ec0*/  LDS R19, [R12+-0x18] ;  /* 0xffffe8000c137984 */ /* 0x000ee80000000800 */
[----:B------:R-:W4:Y:S04]  /*1ed0*/  LDS R21, [R12+-0x14] ;  /* 0xffffec000c157984 */ /* 0x000f280000000800 */
[----:B------:R-:W5:Y:S04]  /*1ee0*/  LDS R23, [R12+-0x10] ;  /* 0xfffff0000c177984 */ /* 0x000f680000000800 */
[----:B------:R-:W5:Y:S01]  /*1ef0*/  LDS R25, [R12+-0xc] ;  /* 0xfffff4000c197984 */ /* 0x000f620000000800 */
[----:B0-----:R-:W-:-:S03]  /*1f00*/  IMAD.WIDE R8, R13, 0x4, R8 ;  /* 0x000000040d087825 */ /* 0x001fc600078e0208 */
[----:B------:R-:W0:Y:S04]  /*1f10*/  LDS R27, [R12+-0x8] ;  /* 0xfffff8000c1b7984 */ /* 0x000e280000000800 */
[----:B------:R-:W1:Y:S04]  /*1f20*/  LDG.E.CONSTANT R15, desc[UR8][R8.64] ;  /* 0x00000008080f7981 */ /* 0x000e68000c1e9900 */
[----:B------:R-:W2:Y:S04]  /*1f30*/  LDG.E.CONSTANT R16, desc[UR8][R8.64+0x100] ;  /* 0x0001000808107981 */ /* 0x000ea8000c1e9900 */
[----:B------:R-:W3:Y:S04]  /*1f40*/  LDG.E.CONSTANT R18, desc[UR8][R8.64+0x200] ;  /* 0x0002000808127981 */ /* 0x000ee8000c1e9900 */
[----:B------:R-:W4:Y:S04]  /*1f50*/  LDG.E.CONSTANT R20, desc[UR8][R8.64+0x300] ;  /* 0x0003000808147981 */ /* 0x000f28000c1e9900 */
[----:B------:R-:W5:Y:S04]  /*1f60*/  LDG.E.CONSTANT R22, desc[UR8][R8.64+0x400] ;  /* 0x0004000808167981 */ /* 0x000f68000c1e9900 */
[----:B------:R-:W5:Y:S04]  /*1f70*/  LDG.E.CONSTANT R24, desc[UR8][R8.64+0x500] ;  /* 0x0005000808187981 */ /* 0x000f68000c1e9900 */
[----:B------:R-:W0:Y:S04]  /*1f80*/  LDG.E.CONSTANT R26, desc[UR8][R8.64+0x600] ;  /* 0x00060008081a7981 */ /* 0x000e28000c1e9900 */
        /* <DEDUP_REMOVED lines=11> */
[----:B------:R-:W0:Y:S01]  /*2040*/  LDS R29, [R12+-0x4] ;  /* 0xfffffc000c1d7984 */ /* 0x000e220000000800 */
[----:B------:R-:W-:-:S03]  /*2050*/  ISETP.NE.AND P2, PT, R2, RZ, PT ;  /* 0x000000ff0200720c */ /* 0x000fc60003f45270 */
[----:B------:R-:W0:Y:S04]  /*2060*/  LDS R31, [R12] ;  /* 0x000000000c1f7984 */ /* 0x000e280000000800 */
[----:B------:R-:W0:Y:S04]  /*2070*/  LDS R33, [R12+0x4] ;  /* 0x000004000c217984 */ /* 0x000e280000000800 */
[----:B-1----:R-:W1:Y:S04]  /*2080*/  LDS R9, [R12+0x8] ;  /* 0x000008000c097984 */ /* 0x002e680000000800 */
[----:B------:R-:W1:Y:S01]  /*2090*/  LDS R8, [R12+0xc] ;  /* 0x00000c000c087984 */ /* 0x000e620000000800 */
[----:B------:R-:W-:-:S03]  /*20a0*/  FFMA R14, R14, R15, R11 ;  /* 0x0000000f0e0e7223 */ /* 0x000fc6000000000b */
[----:B------:R-:W1:Y:S01]  /*20b0*/  LDS R11, [R12+0x10] ;  /* 0x000010000c0b7984 */ /* 0x000e620000000800 */
[----:B--2---:R-:W-:-:S03]  /*20c0*/  FFMA R14, R17, R16, R14 ;  /* 0x00000010110e7223 */ /* 0x004fc6000000000e */
[----:B------:R-:W2:Y:S01]  /*20d0*/  LDS R15, [R12+0x14] ;  /* 0x000014000c0f7984 */ /* 0x000ea20000000800 */
[----:B---3--:R-:W-:-:S03]  /*20e0*/  FFMA R14, R19, R18, R14 ;  /* 0x00000012130e7223 */ /* 0x008fc6000000000e */
[----:B------:R-:W3:Y:S01]  /*20f0*/  LDS R17, [R12+0x18] ;  /* 0x000018000c117984 */ /* 0x000ee20000000800 */
[----:B----4-:R-:W-:-:S03]  /*2100*/  FFMA R14, R21, R20, R14 ;  /* 0x00000014150e7223 */ /* 0x010fc6000000000e */
[----:B------:R4:W3:Y:S01]  /*2110*/  LDS R19, [R12+0x1c] ;  /* 0x00001c000c137984 */ /* 0x0008e20000000800 */
[----:B-----5:R-:W-:-:S04]  /*2120*/  FFMA R14, R23, R22, R14 ;  /* 0x00000016170e7223 */ /* 0x020fc8000000000e */
[----:B------:R-:W-:Y:S01]  /*2130*/  FFMA R14, R25, R24, R14 ;  /* 0x00000018190e7223 */ /* 0x000fe2000000000e */
[----:B----4-:R-:W-:-:S03]  /*2140*/  IADD3 R12, PT, PT, R12, 0x40, RZ ;  /* 0x000000400c0c7810 */ /* 0x010fc60007ffe0ff */
[----:B0-----:R-:W-:-:S04]  /*2150*/  FFMA R14, R27, R26, R14 ;  /* 0x0000001a1b0e7223 */ /* 0x001fc8000000000e */
[----:B------:R-:W-:-:S04]  /*2160*/  FFMA R14, R29, R28, R14 ;  /* 0x0000001c1d0e7223 */ /* 0x000fc8000000000e */
[----:B------:R-:W-:-:S04]  /*2170*/  FFMA R14, R31, R30, R14 ;  /* 0x0000001e1f0e7223 */ /* 0x000fc8000000000e */
[----:B------:R-:W-:-:S04]  /*2180*/  FFMA R14, R33, R32, R14 ;  /* 0x00000020210e7223 */ /* 0x000fc8000000000e */
[----:B-1----:R-:W-:-:S04]  /*2190*/  FFMA R9, R9, R34, R14 ;  /* 0x0000002209097223 */ /* 0x002fc8000000000e */
[----:B------:R-:W-:-:S04]  /*21a0*/  FFMA R8, R8, R35, R9 ;  /* 0x0000002308087223 */ /* 0x000fc80000000009 */
[----:B------:R-:W-:-:S04]  /*21b0*/  FFMA R8, R11, R36, R8 ;  /* 0x000000240b087223 */ /* 0x000fc80000000008 */
[----:B--2---:R-:W-:-:S04]  /*21c0*/  FFMA R8, R15, R37, R8 ;  /* 0x000000250f087223 */ /* 0x004fc80000000008 */
[----:B---3--:R-:W-:-:S04]  /*21d0*/  FFMA R8, R17, R38, R8 ;  /* 0x0000002611087223 */ /* 0x008fc80000000008 */
[----:B------:R-:W-:Y:S01]  /*21e0*/  FFMA R11, R19, R39, R8 ;  /* 0x00000027130b7223 */ /* 0x000fe20000000008 */
[----:B------:R-:W-:Y:S06]  /*21f0*/  @P2 BRA `(.L_x_42) ;  /* 0xfffffffc00242947 */ /* 0x000fec000383ffff */
.L_x_41:
[----:B------:R-:W-:Y:S01]  /*2200*/  IADD3 R8, PT, PT, R10, -0x1, RZ ;  /* 0xffffffff0a087810 */ /* 0x000fe20007ffe0ff */
[----:B------:R-:W-:Y:S06]  /*2210*/  @!P1 BRA `(.L_x_43) ;  /* 0x00000004004c9947 */ /* 0x000fec0003800000 */
[----:B------:R-:W-:Y:S02]  /*2220*/  ISETP.GE.U32.AND P2, PT, R0, 0x8, PT ;  /* 0x000000080000780c */ /* 0x000fe40003f46070 */
[----:B------:R-:W-:-:S11]  /*2230*/  ISETP.NE.AND P3, PT, R10, RZ, PT ;  /* 0x000000ff0a00720c */ /* 0x000fd60003f65270 */
[----:B------:R-:W-:Y:S05]  /*2240*/  @!P2 BRA `(.L_x_44) ;  /* 0x000000000084a947 */ /* 0x000fea0003800000 */
        /* <DEDUP_REMOVED lines=10> */
[----:B------:R0:W5:Y:S01]  /*22f0*/  LDG.E.CONSTANT R27, desc[UR8][R12.64+0x700] ;  /* 0x000700080c1b7981 */ /* 0x000162000c1e9900 */
[----:B------:R-:W1:Y:S01]  /*2300*/  S2UR UR5, SR_CgaCtaId ;  /* 0x00000000000579c3 */ /* 0x000e620000008800 */
[----:B------:R-:W-:Y:S01]  /*2310*/  UMOV UR4, 0x400 ;  /* 0x0000040000047882 */ /* 0x000fe20000000000 */
[----:B------:R-:W-:-:S02]  /*2320*/  IADD3 R2, PT, PT, R6, R3, RZ ;  /* 0x0000000306027210 */ /* 0x000fc40007ffe0ff */
[----:B------:R-:W-:Y:S01]  /*2330*/  IADD3 R3, PT, PT, R3, 0x8, RZ ;  /* 0x0000000803037810 */ /* 0x000fe20007ffe0ff */
[----:B-1----:R-:W-:-:S06]  /*2340*/  ULEA UR4, UR5, UR4, 0x18 ;  /* 0x0000000405047291 */ /* 0x002fcc000f8ec0ff */
[----:B------:R-:W-:-:S05]  /*2350*/  LEA R2, R2, UR4, 0x2 ;  /* 0x0000000402027c11 */ /* 0x000fca000f8e10ff */
[----:B------:R-:W2:Y:S04]  /*2360*/  LDS R14, [R2] ;  /* 0x00000000020e7984 */ /* 0x000ea80000000800 */
[----:B------:R-:W3:Y:S04]  /*2370*/  LDS R16, [R2+0x4] ;  /* 0x0000040002107984 */ /* 0x000ee80000000800 */
[----:B------:R-:W4:Y:S04]  /*2380*/  LDS R18, [R2+0x8] ;  /* 0x0000080002127984 */ /* 0x000f280000000800 */
[----:B------:R-:W5:Y:S04]  /*2390*/  LDS R20, [R2+0xc] ;  /* 0x00000c0002147984 */ /* 0x000f680000000800 */
[----:B------:R-:W1:Y:S04]  /*23a0*/  LDS R22, [R2+0x10] ;  /* 0x0000100002167984 */ /* 0x000e680000000800 */
[----:B0-----:R-:W0:Y:S04]  /*23b0*/  LDS R12, [R2+0x14] ;  /* 0x00001400020c7984 */ /* 0x001e280000000800 */
[----:B------:R-:W0:Y:S04]  /*23c0*/  LDS R24, [R2+0x18] ;  /* 0x0000180002187984 */ /* 0x000e280000000800 */
[----:B------:R-:W0:Y:S01]  /*23d0*/  LDS R26, [R2+0x1c] ;  /* 0x00001c00021a7984 */ /* 0x000e220000000800 */
[----:B--2---:R-:W-:-:S04]  /*23e0*/  FFMA R9, R14, R9, R11 ;  /* 0x000000090e097223 */ /* 0x004fc8000000000b */
[----:B---3--:R-:W-:-:S04]  /*23f0*/  FFMA R9, R16, R15, R9 ;  /* 0x0000000f10097223 */ /* 0x008fc80000000009 */
[----:B----4-:R-:W-:-:S04]  /*2400*/  FFMA R9, R18, R17, R9 ;  /* 0x0000001112097223 */ /* 0x010fc80000000009 */
[----:B-----5:R-:W-:-:S04]  /*2410*/  FFMA R9, R20, R19, R9 ;  /* 0x0000001314097223 */ /* 0x020fc80000000009 */
[----:B-1----:R-:W-:-:S04]  /*2420*/  FFMA R9, R22, R21, R9 ;  /* 0x0000001516097223 */ /* 0x002fc80000000009 */
[----:B0-----:R-:W-:-:S04]  /*2430*/  FFMA R9, R12, R23, R9 ;  /* 0x000000170c097223 */ /* 0x001fc80000000009 */
[----:B------:R-:W-:-:S04]  /*2440*/  FFMA R9, R24, R25, R9 ;  /* 0x0000001918097223 */ /* 0x000fc80000000009 */
[----:B------:R-:W-:-:S07]  /*2450*/  FFMA R11, R26, R27, R9 ;  /* 0x0000001b1a0b7223 */ /* 0x000fce0000000009 */
.L_x_44:
[----:B------:R-:W-:Y:S05]  /*2460*/  @!P3 BRA `(.L_x_43) ;  /* 0x0000000000b8b947 */ /* 0x000fea0003800000 */
[----:B------:R-:W-:Y:S02]  /*2470*/  ISETP.GE.U32.AND P2, PT, R8, 0x3, PT ;  /* 0x000000030800780c */ /* 0x000fe40003f46070 */
[----:B------:R-:W-:-:S04]  /*2480*/  LOP3.LUT R21, R7, 0x3, RZ, 0xc0, !PT ;  /* 0x0000000307157812 */ /* 0x000fc800078ec0ff */
[----:B------:R-:W-:-:S07]  /*2490*/  ISETP.NE.AND P3, PT, R21, RZ, PT ;  /* 0x000000ff1500720c */ /* 0x000fce0003f65270 */
[----:B------:R-:W-:Y:S06]  /*24a0*/  @!P2 BRA `(.L_x_45) ;  /* 0x000000000054a947 */ /* 0x000fec0003800000 */
[----:B------:R-:W0:Y:S01]  /*24b0*/  LDC.64 R12, c[0x0][0x390] ;  /* 0x0000e400ff0c7b82 */ /* 0x000e220000000a00 */
[----:B------:R-:W-:-:S05]  /*24c0*/  LEA R9, R3, R4, 0x6 ;  /* 0x0000000403097211 */ /* 0x000fca00078e30ff */
[----:B0-----:R-:W-:-:S05]  /*24d0*/  IMAD.WIDE R12, R9, 0x4, R12 ;  /* 0x00000004090c7825 */ /* 0x001fca00078e020c */
[----:B------:R-:W2:Y:S04]  /*24e0*/  LDG.E.CONSTANT R9, desc[UR8][R12.64] ;  /* 0x000000080c097981 */ /* 0x000ea8000c1e9900 */
[----:B------:R-:W3:Y:S04]  /*24f0*/  LDG.E.CONSTANT R15, desc[UR8][R12.64+0x100] ;  /* 0x000100080c0f7981 */ /* 0x000ee8000c1e9900 */
[----:B------:R-:W4:Y:S04]  /*2500*/  LDG.E.CONSTANT R17, desc[UR8][R12.64+0x200] ;  /* 0x000200080c117981 */ /* 0x000f28000c1e9900 */
[----:B------:R-:W5:Y:S01]  /*2510*/  LDG.E.CONSTANT R19, desc[UR8][R12.64+0x300] ;  /* 0x000300080c137981 */ /* 0x000f62000c1e9900 */
[----:B------:R-:W0:Y:S01]  /*2520*/  S2UR UR5, SR_CgaCtaId ;  /* 0x00000000000579c3 */ /* 0x000e220000008800 */
[----:B------:R-:W-:Y:S01]  /*2530*/  UMOV UR4, 0x400 ;  /* 0x0000040000047882 */ /* 0x000fe20000000000 */
[----:B------:R-:W-:-:S02]  /*2540*/  IADD3 R2, PT, PT, R6, R3, RZ ;  /* 0x0000000306027210 */ /* 0x000fc40007ffe0ff */
[----:B------:R-:W-:Y:S01]  /*2550*/  IADD3 R3, PT, PT, R3, 0x4, RZ ;  /* 0x0000000403037810 */ /* 0x000fe20007ffe0ff */
[----:B0-----:R-:W-:-:S06]  /*2560*/  ULEA UR4, UR5, UR4, 0x18 ;  /* 0x0000000405047291 */ /* 0x001fcc000f8ec0ff */
        /* <DEDUP_REMOVED lines=9> */
.L_x_45:
[----:B------:R-:W-:Y:S05]  /*2600*/  @!P3 BRA `(.L_x_43) ;  /* 0x000000000050b947 */ /* 0x000fea0003800000 */
[----:B------:R-:W0:Y:S01]  /*2610*/  LDC.64 R12, c[0x0][0x390] ;  /* 0x0000e400ff0c7b82 */ /* 0x000e220000000a00 */
[----:B------:R-:W-:-:S05]  /*2620*/  LEA R9, R3, R4, 0x6 ;  /* 0x0000000403097211 */ /* 0x000fca00078e30ff */
[----:B0-----:R-:W-:-:S05]  /*2630*/  IMAD.WIDE R12, R9, 0x4, R12 ;  /* 0x00000004090c7825 */ /* 0x001fca00078e020c */
[----:B------:R-:W2:Y:S01]  /*2640*/  LDG.E.CONSTANT R9, desc[UR8][R12.64] ;  /* 0x000000080c097981 */ /* 0x000ea2000c1e9900 */
[----:B------:R-:W0:Y:S01]  /*2650*/  S2UR UR5, SR_CgaCtaId ;  /* 0x00000000000579c3 */ /* 0x000e220000008800 */
[----:B------:R-:W-:Y:S01]  /*2660*/  UMOV UR4, 0x400 ;  /* 0x0000040000047882 */ /* 0x000fe20000000000 */
[----:B------:R-:W-:Y:S02]  /*2670*/  IADD3 R3, PT, PT, R6, R3, RZ ;  /* 0x0000000306037210 */ /* 0x000fe40007ffe0ff */
[----:B------:R-:W-:Y:S01]  /*2680*/  ISETP.NE.AND P2, PT, R21, 0x1, PT ;  /* 0x000000011500780c */ /* 0x000fe20003f45270 */
[----:B0-----:R-:W-:-:S06]  /*2690*/  ULEA UR4, UR5, UR4, 0x18 ;  /* 0x0000000405047291 */ /* 0x001fcc000f8ec0ff */
[----:B------:R-:W-:-:S05]  /*26a0*/  LEA R15, R3, UR4, 0x2 ;  /* 0x00000004030f7c11 */ /* 0x000fca000f8e10ff */
[----:B------:R-:W2:Y:S02]  /*26b0*/  LDS R2, [R15] ;  /* 0x000000000f027984 */ /* 0x000ea40000000800 */
[----:B--2---:R-:W-:Y:S01]  /*26c0*/  FFMA R11, R2, R9, R11 ;  /* 0x00000009020b7223 */ /* 0x004fe2000000000b */
[----:B------:R-:W-:Y:S06]  /*26d0*/  @!P2 BRA `(.L_x_43) ;  /* 0x00000000001ca947 */ /* 0x000fec0003800000 */
[----:B------:R-:W-:Y:S01]  /*26e0*/  ISETP.NE.AND P2, PT, R21, 0x2, PT ;  /* 0x000000021500780c */ /* 0x000fe20003f45270 */
[----:B------:R-:W2:Y:S04]  /*26f0*/  LDG.E.CONSTANT R3, desc[UR8][R12.64+0x100] ;  /* 0x000100080c037981 */ /* 0x000ea8000c1e9900 */
[----:B------:R-:W2:Y:S08]  /*2700*/  LDS R2, [R15+0x4] ;  /* 0x000004000f027984 */ /* 0x000eb00000000800 */
[----:B------:R-:W3:Y:S04]  /*2710*/  @P2 LDG.E.CONSTANT R9, desc[UR8][R12.64+0x200] ;  /* 0x000200080c092981 */ /* 0x000ee8000c1e9900 */
[----:B------:R-:W3:Y:S01]  /*2720*/  @P2 LDS R14, [R15+0x8] ;  /* 0x000008000f0e2984 */ /* 0x000ee20000000800 */
[----:B--2---:R-:W-:-:S04]  /*2730*/  FFMA R11, R2, R3, R11 ;  /* 0x00000003020b7223 */ /* 0x004fc8000000000b */
[----:B---3--:R-:W-:-:S07]  /*2740*/  @P2 FFMA R11, R14, R9, R11 ;  /* 0x000000090e0b2223 */ /* 0x008fce000000000b */
.L_x_43:
[----:B------:R-:W0:Y:S01]  /*2750*/  LDC.64 R2, c[0x0][0x398] ;  /* 0x0000e600ff027b82 */ /* 0x000e220000000a00 */
[----:B------:R-:W-:Y:S02]  /*2760*/  HFMA2 R9, -RZ, RZ, 0, 0 ;  /* 0x00000000ff097431 */ /* 0x000fe400000001ff */
[----:B0-----:R-:W-:Y:S01]  /*2770*/  IMAD.WIDE R2, R5, 0x4, R2 ;  /* 0x0000000405027825 */ /* 0x001fe200078e0202 */
[----:B------:R-:W-:-:S04]  /*2780*/  MOV R5, RZ ;  /* 0x000000ff00057202 */ /* 0x000fc80000000f00 */
[----:B------:R0:W-:Y:S01]  /*2790*/  STG.E desc[UR8][R2.64], R11 ;  /* 0x0000000b02007986 */ /* 0x0001e2000c101908 */
[----:B------:R-:W-:Y:S05]  /*27a0*/  @!P0 BRA `(.L_x_46) ;  /* 0x0000000400048947 */ /* 0x000fea0003800000 */
[----:B------:R-:W1:Y:S01]  /*27b0*/  S2UR UR5, SR_CgaCtaId ;  /* 0x00000000000579c3 */ /* 0x000e620000008800 */
[----:B------:R-:W-:Y:S01]  /*27c0*/  UMOV UR4, 0x400 ;  /* 0x0000040000047882 */ /* 0x000fe20000000000 */
[----:B------:R-:W-:Y:S02]  /*27d0*/  LOP3.LUT R5, R7, 0x7ffffff0, RZ, 0xc0, !PT ;  /* 0x7ffffff007057812 */ /* 0x000fe400078ec0ff */
[----:B------:R-:W-:Y:S02]  /*27e0*/  MOV R9, RZ ;  /* 0x000000ff00097202 */ /* 0x000fe40000000f00 */
[----:B------:R-:W-:Y:S02]  /*27f0*/  MOV R15, R4 ;  /* 0x00000004000f7202 */ /* 0x000fe40000000f00 */
[----:B0-----:R-:W-:Y:S01]  /*2800*/  IADD3 R11, PT, PT, -R5, RZ, RZ ;  /* 0x000000ff050b7210 */ /* 0x001fe20007ffe1ff */
[----:B-1----:R-:W-:-:S06]  /*2810*/  ULEA UR4, UR5, UR4, 0x18 ;  /* 0x0000000405047291 */ /* 0x002fcc000f8ec0ff */
[----:B------:R-:W-:-:S04]  /*2820*/  LEA R14, R6, UR4, 0x2 ;  /* 0x00000004060e7c11 */ /* 0x000fc8000f8e10ff */
[----:B------:R-:W-:-:S07]  /*2830*/  IADD3 R14, PT, PT, R14, 0x20, RZ ;  /* 0x000000200e0e7810 */ /* 0x000fce0007ffe0ff */
.L_x_47:
[----:B------:R-:W0:Y:S01]  /*2840*/  LDC.64 R12, c[0x0][0x390] ;  /* 0x0000e400ff0c7b82 */ /* 0x000e220000000a00 */
[----:B------:R-:W-:Y:S01]  /*2850*/  IADD3 R17, PT, PT, R15, 0x1, RZ ;  /* 0x000000010f117810 */ /* 0x000fe20007ffe0ff */
        /* <DEDUP_REMOVED lines=30> */
[----:B-1----:R-:W-:Y:S01]  /*2a40*/  LDS R12, [R14+0xc] ;  /* 0x00000c000e0c7984 */ /* 0x002fe20000000800 */
[----:B------:R-:W-:-:S03]  /*2a50*/  FFMA R16, R16, R17, R9 ;  /* 0x0000001110107223 */ /* 0x000fc60000000009 */
[----:B------:R-:W1:Y:S01]  /*2a60*/  LDS R9, [R14+0x8] ;  /* 0x000008000e097984 */ /* 0x000e620000000800 */
[----:B--2---:R-:W-:-:S03]  /*2a70*/  FFMA R16, R19, R18, R16 ;  /* 0x0000001213107223 */ /* 0x004fc60000000010 */
[----:B------:R-:W2:Y:S01]  /*2a80*/  LDS R18, [R14+0x10] ;  /* 0x000010000e127984 */ /* 0x000ea20000000800 */
[----:B---3--:R-:W-:-:S03]  /*2a90*/  FFMA R16, R21, R20, R16 ;  /* 0x0000001415107223 */ /* 0x008fc60000000010 */
[----:B------:R-:W3:Y:S01]  /*2aa0*/  LDS R20, [R14+0x14] ;  /* 0x000014000e147984 */ /* 0x000ee20000000800 */
[----:B----4-:R-:W-:-:S03]  /*2ab0*/  FFMA R16, R23, R22, R16 ;  /* 0x0000001617107223 */ /* 0x010fc60000000010 */
[----:B------:R-:W4:Y:S01]  /*2ac0*/  LDS R22, [R14+0x18] ;  /* 0x000018000e167984 */ /* 0x000f220000000800 */
[----:B-----5:R-:W-:-:S03]  /*2ad0*/  FFMA R16, R25, R24, R16 ;  /* 0x0000001819107223 */ /* 0x020fc60000000010 */
[----:B------:R5:W4:Y:S01]  /*2ae0*/  LDS R24, [R14+0x1c] ;  /* 0x00001c000e187984 */ /* 0x000b220000000800 */
[----:B------:R-:W-:-:S04]  /*2af0*/  FFMA R16, R27, R26, R16 ;  /* 0x0000001a1b107223 */ /* 0x000fc80000000010 */
[----:B0-----:R-:W-:Y:S01]  /*2b00*/  FFMA R16, R29, R28, R16 ;  /* 0x0000001c1d107223 */ /* 0x001fe20000000010 */
[----:B-----5:R-:W-:-:S03]  /*2b10*/  IADD3 R14, PT, PT, R14, 0x40, RZ ;  /* 0x000000400e0e7810 */ /* 0x020fc60007ffe0ff */
[----:B------:R-:W-:-:S04]  /*2b20*/  FFMA R16, R31, R30, R16 ;  /* 0x0000001e1f107223 */ /* 0x000fc80000000010 */
[----:B------:R-:W-:-:S04]  /*2b30*/  FFMA R16, R33, R32, R16 ;  /* 0x0000002021107223 */ /* 0x000fc80000000010 */
[----:B------:R-:W-:-:S04]  /*2b40*/  FFMA R16, R35, R34, R16 ;  /* 0x0000002223107223 */ /* 0x000fc80000000010 */
[----:B-1----:R-:W-:-:S04]  /*2b50*/  FFMA R9, R9, R36, R16 ;  /* 0x0000002409097223 */ /* 0x002fc80000000010 */
[----:B------:R-:W-:-:S04]  /*2b60*/  FFMA R9, R12, R37, R9 ;  /* 0x000000250c097223 */ /* 0x000fc80000000009 */
[----:B--2---:R-:W-:-:S04]  /*2b70*/  FFMA R9, R18, R38, R9 ;  /* 0x0000002612097223 */ /* 0x004fc80000000009 */
[----:B---3--:R-:W-:-:S04]  /*2b80*/  FFMA R9, R20, R39, R9 ;  /* 0x0000002714097223 */ /* 0x008fc80000000009 */
[----:B----4-:R-:W-:-:S04]  /*2b90*/  FFMA R9, R22, R40, R9 ;  /* 0x0000002816097223 */ /* 0x010fc80000000009 */
[----:B------:R-:W-:Y:S01]  /*2ba0*/  FFMA R9, R24, R41, R9 ;  /* 0x0000002918097223 */ /* 0x000fe20000000009 */
[----:B------:R-:W-:Y:S06]  /*2bb0*/  @P2 BRA `(.L_x_47) ;  /* 0xfffffffc00202947 */ /* 0x000fec000383ffff */
.L_x_46:
[----:B------:R-:W-:Y:S01]  /*2bc0*/  IADD3 R28, PT, PT, R4, 0x1, RZ ;  /* 0x00000001041c7810 */ /* 0x000fe20007ffe0ff */
[----:B------:R-:W-:Y:S06]  /*2bd0*/  @!P1 BRA `(.L_x_48) ;  /* 0x00000004004c9947 */ /* 0x000fec0003800000 */
[----:B------:R-:W-:Y:S02]  /*2be0*/  ISETP.GE.U32.AND P2, PT, R0, 0x8, PT ;  /* 0x000000080000780c */ /* 0x000fe40003f46070 */
[----:B------:R-:W-:-:S11]  /*2bf0*/  ISETP.NE.AND P3, PT, R10, RZ, PT ;  /* 0x000000ff0a00720c */ /* 0x000fd60003f65270 */
[----:B------:R-:W-:Y:S05]  /*2c00*/  @!P2 BRA `(.L_x_49) ;  /* 0x000000000084a947 */ /* 0x000fea0003800000 */
[----:B------:R-:W1:Y:S01]  /*2c10*/  LDC.64 R12, c[0x0][0x390] ;  /* 0x0000e400ff0c7b82 */ /* 0x000e620000000a00 */
[----:B0-----:R-:W-:-:S05]  /*2c20*/  LEA R11, R5, R28, 0x6 ;  /* 0x0000001c050b7211 */ /* 0x001fca00078e30ff */
[----:B-1----:R-:W-:-:S05]  /*2c30*/  IMAD.WIDE R12, R11, 0x4, R12 ;  /* 0x000000040b0c7825 */ /* 0x002fca00078e020c */
        /* <DEDUP_REMOVED lines=30> */
.L_x_49:
[----:B------:R-:W-:Y:S05]  /*2e20*/  @!P3 BRA `(.L_x_48) ;  /* 0x0000000000b8b947 */ /* 0x000fea0003800000 */
[----:B------:R-:W-:Y:S02]  /*2e30*/  ISETP.GE.U32.AND P2, PT, R8, 0x3, PT ;  /* 0x000000030800780c */ /* 0x000fe40003f46070 */
[----:B------:R-:W-:-:S04]  /*2e40*/  LOP3.LUT R22, R7, 0x3, RZ, 0xc0, !PT ;  /* 0x0000000307167812 */ /* 0x000fc800078ec0ff */
[----:B------:R-:W-:-:S07]  /*2e50*/  ISETP.NE.AND P3, PT, R22, RZ, PT ;  /* 0x000000ff1600720c */ /* 0x000fce0003f65270 */
[----:B------:R-:W-:Y:S06]  /*2e60*/  @!P2 BRA `(.L_x_50) ;  /* 0x000000000054a947 */ /* 0x000fec0003800000 */
[----:B------:R-:W1:Y:S01]  /*2e70*/  LDC.64 R12, c[0x0][0x390] ;  /* 0x0000e400ff0c7b82 */ /* 0x000e620000000a00 */
[----:B0-----:R-:W-:-:S05]  /*2e80*/  LEA R11, R5, R28, 0x6 ;  /* 0x0000001c050b7211 */ /* 0x001fca00078e30ff */
[----:B-1----:R-:W-:-:S05]  /*2e90*/  IMAD.WIDE R12, R11, 0x4, R12 ;  /* 0x000000040b0c7825 */ /* 0x002fca00078e020c */
        /* <DEDUP_REMOVED lines=18> */
.L_x_50:
[----:B------:R-:W-:Y:S05]  /*2fc0*/  @!P3 BRA `(.L_x_48) ;  /* 0x000000000050b947 */ /* 0x000fea0003800000 */
[----:B------:R-:W1:Y:S01]  /*2fd0*/  LDC.64 R12, c[0x0][0x390] ;  /* 0x0000e400ff0c7b82 */ /* 0x000e620000000a00 */
[----:B0-----:R-:W-:-:S05]  /*2fe0*/  LEA R11, R5, R28, 0x6 ;  /* 0x0000001c050b7211 */ /* 0x001fca00078e30ff */
[----:B-1----:R-:W-:-:S05]  /*2ff0*/  IMAD.WIDE R12, R11, 0x4, R12 ;  /* 0x000000040b0c7825 */ /* 0x002fca00078e020c */
        /* <DEDUP_REMOVED lines=17> */
.L_x_48:
[----:B------:R1:W-:Y:S01]  /*3110*/  STG.E desc[UR8][R2.64+0x4], R9 ;  /* 0x0000040902007986 */ /* 0x0003e2000c101908 */
[----:B0-----:R-:W-:Y:S01]  /*3120*/  HFMA2 R11, -RZ, RZ, 0, 0 ;  /* 0x00000000ff0b7431 */ /* 0x001fe200000001ff */
[----:B------:R-:W-:Y:S01]  /*3130*/  MOV R5, RZ ;  /* 0x000000ff00057202 */ /* 0x000fe20000000f00 */
[----:B------:R-:W-:Y:S06]  /*3140*/  @!P0 BRA `(.L_x_51) ;  /* 0x0000000400048947 */ /* 0x000fec0003800000 */
[----:B------:R-:W0:Y:S01]  /*3150*/  S2UR UR5, SR_CgaCtaId ;  /* 0x00000000000579c3 */ /* 0x000e220000008800 */
[----:B------:R-:W-:Y:S01]  /*3160*/  UMOV UR4, 0x400 ;  /* 0x0000040000047882 */ /* 0x000fe20000000000 */
[----:B------:R-:W-:Y:S02]  /*3170*/  LOP3.LUT R5, R7, 0x7ffffff0, RZ, 0xc0, !PT ;  /* 0x7ffffff007057812 */ /* 0x000fe400078ec0ff */
[----:B------:R-:W-:Y:S02]  /*3180*/  MOV R11, RZ ;  /* 0x000000ff000b7202 */ /* 0x000fe40000000f00 */
[----:B------:R-:W-:Y:S02]  /*3190*/  MOV R15, R4 ;  /* 0x00000004000f7202 */ /* 0x000fe40000000f00 */
[----:B-1----:R-:W-:Y:S01]  /*31a0*/  IADD3 R9, PT, PT, -R5, RZ, RZ ;  /* 0x000000ff05097210 */ /* 0x002fe20007ffe1ff */
[----:B0-----:R-:W-:-:S06]  /*31b0*/  ULEA UR4, UR5, UR4, 0x18 ;  /* 0x0000000405047291 */ /* 0x001fcc000f8ec0ff */
[----:B------:R-:W-:-:S04]  /*31c0*/  LEA R14, R6, UR4, 0x2 ;  /* 0x00000004060e7c11 */ /* 0x000fc8000f8e10ff */
[----:B------:R-:W-:-:S07]  /*31d0*/  IADD3 R14, PT, PT, R14, 0x20, RZ ;  /* 0x000000200e0e7810 */ /* 0x000fce0007ffe0ff */
.L_x_52:
        /* <DEDUP_REMOVED lines=56> */
.L_x_51:
[----:B------:R-:W-:Y:S01]  /*3560*/  IADD3 R28, PT, PT, R4, 0x2, RZ ;  /* 0x00000002041c7810 */ /* 0x000fe20007ffe0ff */
[----:B------:R-:W-:Y:S06]  /*3570*/  @!P1 BRA `(.L_x_53) ;  /* 0x00000004004c9947 */ /* 0x000fec0003800000 */
[----:B------:R-:W-:Y:S02]  /*3580*/  ISETP.GE.U32.AND P2, PT, R0, 0x8, PT ;  /* 0x000000080000780c */ /* 0x000fe40003f46070 */
[----:B------:R-:W-:-:S11]  /*3590*/  ISETP.NE.AND P3, PT, R10, RZ, PT ;  /* 0x000000ff0a00720c */ /* 0x000fd60003f65270 */
[----:B------:R-:W-:Y:S05]  /*35a0*/  @!P2 BRA `(.L_x_54) ;  /* 0x000000000084a947 */ /* 0x000fea0003800000 */
[----:B------:R-:W0:Y:S01]  /*35b0*/  LDC.64 R12, c[0x0][0x390] ;  /* 0x0000e400ff0c7b82 */ /* 0x000e220000000a00 */
[----:B-1----:R-:W-:-:S05]  /*35c0*/  LEA R9, R5, R28, 0x6 ;  /* 0x0000001c05097211 */ /* 0x002fca00078e30ff */
        /* <DEDUP_REMOVED lines=31> */
.L_x_54:
[----:B------:R-:W-:Y:S05]  /*37c0*/  @!P3 BRA `(.L_x_53) ;  /* 0x0000000000b8b947 */ /* 0x000fea0003800000 */
[----:B------:R-:W-:Y:S02]  /*37d0*/  ISETP.GE.U32.AND P2, PT, R8, 0x3, PT ;  /* 0x000000030800780c */ /* 0x000fe40003f46070 */
[----:B------:R-:W-:-:S04]  /*37e0*/  LOP3.LUT R22, R7, 0x3, RZ, 0xc0, !PT ;  /* 0x0000000307167812 */ /* 0x000fc800078ec0ff */
[----:B------:R-:W-:-:S07]  /*37f0*/  ISETP.NE.AND P3, PT, R22, RZ, PT ;  /* 0x000000ff1600720c */ /* 0x000fce0003f65270 */
[----:B------:R-:W-:Y:S06]  /*3800*/  @!P2 BRA `(.L_x_55) ;  /* 0x000000000054a947 */ /* 0x000fec0003800000 */
[----:B------:R-:W0:Y:S01]  /*3810*/  LDC.64 R12, c[0x0][0x390] ;  /* 0x0000e400ff0c7b82 */ /* 0x000e220000000a00 */
[----:B-1----:R-:W-:-:S05]  /*3820*/  LEA R9, R5, R28, 0x6 ;  /* 0x0000001c05097211 */ /* 0x002fca00078e30ff */
        /* <DEDUP_REMOVED lines=19> */
.L_x_55:
[----:B------:R-:W-:Y:S05]  /*3960*/  @!P3 BRA `(.L_x_53) ;  /* 0x000000000050b947 */ /* 0x000fea0003800000 */
[----:B------:R-:W0:Y:S01]  /*3970*/  LDC.64 R12, c[0x0][0x390] ;  /* 0x0000e400ff0c7b82 */ /* 0x000e220000000a00 */
[----:B-1----:R-:W-:-:S05]  /*3980*/  LEA R9, R5, R28, 0x6 ;  /* 0x0000001c05097211 */ /* 0x002fca00078e30ff */
        /* <DEDUP_REMOVED lines=18> */
.L_x_53:
[----:B------:R0:W-:Y:S01]  /*3ab0*/  STG.E desc[UR8][R2.64+0x8], R11 ;  /* 0x0000080b02007986 */ /* 0x0001e2000c101908 */
[----:B-1----:R-:W-:Y:S01]  /*3ac0*/  HFMA2 R9, -RZ, RZ, 0, 0 ;  /* 0x00000000ff097431 */ /* 0x002fe200000001ff */
[----:B------:R-:W-:Y:S01]  /*3ad0*/  MOV R5, RZ ;  /* 0x000000ff00057202 */ /* 0x000fe20000000f00 */
[----:B------:R-:W-:Y:S06]  /*3ae0*/  @!P0 BRA `(.L_x_56) ;  /* 0x0000000400048947 */ /* 0x000fec0003800000 */
        /* <DEDUP_REMOVED lines=9> */
.L_x_57:
        /* <DEDUP_REMOVED lines=56> */
.L_x_56:
        /* <DEDUP_REMOVED lines=38> */
.L_x_59:
        /* <DEDUP_REMOVED lines=26> */
.L_x_60:
        /* <DEDUP_REMOVED lines=21> */
.L_x_58:
        /* <DEDUP_REMOVED lines=13> */
.L_x_62:
        /* <DEDUP_REMOVED lines=56> */
.L_x_61:
        /* <DEDUP_REMOVED lines=38> */
.L_x_64:
        /* <DEDUP_REMOVED lines=26> */
.L_x_65:
        /* <DEDUP_REMOVED lines=21> */
.L_x_63:
        /* <DEDUP_REMOVED lines=13> */
.L_x_67:
        /* <DEDUP_REMOVED lines=56> */
.L_x_66:
        /* <DEDUP_REMOVED lines=38> */
.L_x_69:
        /* <DEDUP_REMOVED lines=26> */
.L_x_70:
        /* <DEDUP_REMOVED lines=21> */
.L_x_68:
        /* <DEDUP_REMOVED lines=13> */
.L_x_72:
        /* <DEDUP_REMOVED lines=56> */
.L_x_71:
        /* <DEDUP_REMOVED lines=38> */
.L_x_74:
        /* <DEDUP_REMOVED lines=26> */
.L_x_75:
        /* <DEDUP_REMOVED lines=21> */
.L_x_73:
        /* <DEDUP_REMOVED lines=13> */
.L_x_77:
        /* <DEDUP_REMOVED lines=56> */
.L_x_76:
        /* <DEDUP_REMOVED lines=38> */
.L_x_79:
        /* <DEDUP_REMOVED lines=26> */
.L_x_80:
        /* <DEDUP_REMOVED lines=21> */
.L_x_78:
        /* <DEDUP_REMOVED lines=13> */
.L_x_82:
        /* <DEDUP_REMOVED lines=56> */
.L_x_81:
        /* <DEDUP_REMOVED lines=38> */
.L_x_84:
        /* <DEDUP_REMOVED lines=26> */
.L_x_85:
        /* <DEDUP_REMOVED lines=21> */
.L_x_83:
        /* <DEDUP_REMOVED lines=13> */
.L_x_87:
        /* <DEDUP_REMOVED lines=56> */
.L_x_86:
        /* <DEDUP_REMOVED lines=38> */
.L_x_89:
        /* <DEDUP_REMOVED lines=26> */
.L_x_90:
        /* <DEDUP_REMOVED lines=21> */
.L_x_88:
        /* <DEDUP_REMOVED lines=13> */
.L_x_92:
        /* <DEDUP_REMOVED lines=56> */
.L_x_91:
        /* <DEDUP_REMOVED lines=38> */
.L_x_94:
        /* <DEDUP_REMOVED lines=26> */
.L_x_95:
        /* <DEDUP_REMOVED lines=21> */
.L_x_93:
        /* <DEDUP_REMOVED lines=13> */
.L_x_97:
        /* <DEDUP_REMOVED lines=56> */
.L_x_96:
        /* <DEDUP_REMOVED lines=38> */
.L_x_99:
        /* <DEDUP_REMOVED lines=26> */
.L_x_100:
        /* <DEDUP_REMOVED lines=21> */
.L_x_98:
        /* <DEDUP_REMOVED lines=13> */
.L_x_102:
        /* <DEDUP_REMOVED lines=56> */
.L_x_101:
        /* <DEDUP_REMOVED lines=38> */
.L_x_104:
        /* <DEDUP_REMOVED lines=26> */
.L_x_105:
        /* <DEDUP_REMOVED lines=21> */
.L_x_103:
        /* <DEDUP_REMOVED lines=13> */
.L_x_107:
        /* <DEDUP_REMOVED lines=56> */
.L_x_106:
        /* <DEDUP_REMOVED lines=38> */
.L_x_109:
        /* <DEDUP_REMOVED lines=26> */
.L_x_110:
        /* <DEDUP_REMOVED lines=21> */
.L_x_108:
        /* <DEDUP_REMOVED lines=13> */
.L_x_112:
        /* <DEDUP_REMOVED lines=56> */
.L_x_111:
        /* <DEDUP_REMOVED lines=38> */
.L_x_114:
        /* <DEDUP_REMOVED lines=26> */
.L_x_115:
        /* <DEDUP_REMOVED lines=21> */
.L_x_113:
        /* <DEDUP_REMOVED lines=13> */
.L_x_117:
        /* <DEDUP_REMOVED lines=56> */
.L_x_116:
        /* <DEDUP_REMOVED lines=38> */
.L_x_119:
        /* <DEDUP_REMOVED lines=26> */
.L_x_120:
        /* <DEDUP_REMOVED lines=21> */
.L_x_118:
        /* <DEDUP_REMOVED lines=13> */
.L_x_122:
        /* <DEDUP_REMOVED lines=56> */
.L_x_121:
        /* <DEDUP_REMOVED lines=38> */
.L_x_124:
        /* <DEDUP_REMOVED lines=26> */
.L_x_125:
        /* <DEDUP_REMOVED lines=21> */
.L_x_123:
        /* <DEDUP_REMOVED lines=13> */
.L_x_127:
        /* <DEDUP_REMOVED lines=56> */
.L_x_126:
        /* <DEDUP_REMOVED lines=38> */
.L_x_129:
        /* <DEDUP_REMOVED lines=26> */
.L_x_130:
        /* <DEDUP_REMOVED lines=21> */
.L_x_128:
        /* <DEDUP_REMOVED lines=13> */
.L_x_132:
        /* <DEDUP_REMOVED lines=56> */
.L_x_131:
        /* <DEDUP_REMOVED lines=38> */
.L_x_134:
        /* <DEDUP_REMOVED lines=26> */
.L_x_135:
        /* <DEDUP_REMOVED lines=21> */
.L_x_133:
        /* <DEDUP_REMOVED lines=13> */
.L_x_137:
        /* <DEDUP_REMOVED lines=56> */
.L_x_136:
        /* <DEDUP_REMOVED lines=38> */
.L_x_139:
        /* <DEDUP_REMOVED lines=26> */
.L_x_140:
        /* <DEDUP_REMOVED lines=21> */
.L_x_138:
        /* <DEDUP_REMOVED lines=13> */
.L_x_142:
        /* <DEDUP_REMOVED lines=56> */
.L_x_141:
[----:B------:R-:W-:Y:S02]  /*e2a0*/  IADD3 R0, PT, PT, R0, -0x1, RZ ;  /* 0xffffffff00007810 */ /* 0x000fe40007ffe0ff */
        /* <DEDUP_REMOVED lines=38> */
.L_x_144:
        /* <DEDUP_REMOVED lines=26> */
.L_x_145:
        /* <DEDUP_REMOVED lines=21> */
.L_x_143:
        /* <DEDUP_REMOVED lines=13> */
.L_x_147:
        /* <DEDUP_REMOVED lines=56> */
.L_x_146:
        /* <DEDUP_REMOVED lines=38> */
.L_x_149:
        /* <DEDUP_REMOVED lines=26> */
.L_x_150:
        /* <DEDUP_REMOVED lines=21> */
.L_x_148:
        /* <DEDUP_REMOVED lines=13> */
.L_x_152:
        /* <DEDUP_REMOVED lines=56> */
.L_x_151:
        /* <DEDUP_REMOVED lines=38> */
.L_x_154:
        /* <DEDUP_REMOVED lines=26> */
.L_x_155:
        /* <DEDUP_REMOVED lines=21> */
.L_x_153:
        /* <DEDUP_REMOVED lines=13> */
.L_x_157:
        /* <DEDUP_REMOVED lines=56> */
.L_x_156:
        /* <DEDUP_REMOVED lines=38> */
.L_x_159:
        /* <DEDUP_REMOVED lines=26> */
.L_x_160:
        /* <DEDUP_REMOVED lines=21> */
.L_x_158:
        /* <DEDUP_REMOVED lines=13> */
.L_x_162:
        /* <DEDUP_REMOVED lines=56> */
.L_x_161:
        /* <DEDUP_REMOVED lines=38> */
.L_x_164:
        /* <DEDUP_REMOVED lines=26> */
.L_x_165:
        /* <DEDUP_REMOVED lines=21> */
.L_x_163:
        /* <DEDUP_REMOVED lines=13> */
.L_x_167:
        /* <DEDUP_REMOVED lines=56> */
.L_x_166:
        /* <DEDUP_REMOVED lines=38> */
.L_x_169:
        /* <DEDUP_REMOVED lines=26> */
.L_x_170:
        /* <DEDUP_REMOVED lines=21> */
.L_x_168:
        /* <DEDUP_REMOVED lines=13> */
.L_x_172:
        /* <DEDUP_REMOVED lines=56> */
.L_x_171:
        /* <DEDUP_REMOVED lines=38> */
.L_x_174:
        /* <DEDUP_REMOVED lines=26> */
.L_x_175:
        /* <DEDUP_REMOVED lines=21> */
.L_x_173:
        /* <DEDUP_REMOVED lines=13> */
.L_x_177:
        /* <DEDUP_REMOVED lines=56> */
.L_x_176:
        /* <DEDUP_REMOVED lines=38> */
.L_x_179:
        /* <DEDUP_REMOVED lines=26> */
.L_x_180:
        /* <DEDUP_REMOVED lines=21> */
.L_x_178:
        /* <DEDUP_REMOVED lines=13> */
.L_x_182:
        /* <DEDUP_REMOVED lines=56> */
.L_x_181:
        /* <DEDUP_REMOVED lines=38> */
.L_x_184:
        /* <DEDUP_REMOVED lines=26> */
.L_x_185:
        /* <DEDUP_REMOVED lines=21> */
.L_x_183:
        /* <DEDUP_REMOVED lines=13> */
.L_x_187:
        /* <DEDUP_REMOVED lines=56> */
.L_x_186:
        /* <DEDUP_REMOVED lines=38> */
.L_x_189:
        /* <DEDUP_REMOVED lines=26> */
.L_x_190:
        /* <DEDUP_REMOVED lines=21> */
.L_x_188:
        /* <DEDUP_REMOVED lines=13> */
.L_x_192:
        /* <DEDUP_REMOVED lines=56> */
.L_x_191:
        /* <DEDUP_REMOVED lines=38> */
.L_x_194:
        /* <DEDUP_REMOVED lines=26> */
.L_x_195:
        /* <DEDUP_REMOVED lines=21> */
.L_x_193:
        /* <DEDUP_REMOVED lines=13> */
.L_x_197:
        /* <DEDUP_REMOVED lines=56> */
.L_x_196:
        /* <DEDUP_REMOVED lines=38> */
.L_x_199:
        /* <DEDUP_REMOVED lines=26> */
.L_x_200:
        /* <DEDUP_REMOVED lines=21> */
.L_x_198:
        /* <DEDUP_REMOVED lines=13> */
.L_x_202:
        /* <DEDUP_REMOVED lines=56> */
.L_x_201:
        /* <DEDUP_REMOVED lines=38> */
.L_x_204:
        /* <DEDUP_REMOVED lines=26> */
.L_x_205:
        /* <DEDUP_REMOVED lines=21> */
.L_x_203:
        /* <DEDUP_REMOVED lines=13> */
.L_x_207:
        /* <DEDUP_REMOVED lines=56> */
.L_x_206:
        /* <DEDUP_REMOVED lines=38> */
.L_x_209:
        /* <DEDUP_REMOVED lines=26> */
.L_x_210:
        /* <DEDUP_REMOVED lines=21> */
.L_x_208:
        /* <DEDUP_REMOVED lines=13> */
.L_x_212:
        /* <DEDUP_REMOVED lines=56> */
.L_x_211:
        /* <DEDUP_REMOVED lines=38> */
.L_x_214:
        /* <DEDUP_REMOVED lines=26> */
.L_x_215:
        /* <DEDUP_REMOVED lines=21> */
.L_x_213:
        /* <DEDUP_REMOVED lines=13> */
.L_x_217:
        /* <DEDUP_REMOVED lines=56> */
.L_x_216:
        /* <DEDUP_REMOVED lines=38> */
.L_x_219:
        /* <DEDUP_REMOVED lines=26> */
.L_x_220:
        /* <DEDUP_REMOVED lines=21> */
.L_x_218:
        /* <DEDUP_REMOVED lines=13> */
.L_x_222:
        /* <DEDUP_REMOVED lines=56> */
.L_x_221:
        /* <DEDUP_REMOVED lines=38> */
.L_x_224:
        /* <DEDUP_REMOVED lines=26> */
.L_x_225:
        /* <DEDUP_REMOVED lines=21> */
.L_x_223:
        /* <DEDUP_REMOVED lines=13> */
.L_x_227:
        /* <DEDUP_REMOVED lines=56> */
.L_x_226:
        /* <DEDUP_REMOVED lines=38> */
.L_x_229:
        /* <DEDUP_REMOVED lines=26> */
.L_x_230:
        /* <DEDUP_REMOVED lines=21> */
.L_x_228:
        /* <DEDUP_REMOVED lines=13> */
.L_x_232:
        /* <DEDUP_REMOVED lines=56> */
.L_x_231:
        /* <DEDUP_REMOVED lines=38> */
.L_x_234:
        /* <DEDUP_REMOVED lines=26> */
.L_x_235:
        /* <DEDUP_REMOVED lines=21> */
.L_x_233:
        /* <DEDUP_REMOVED lines=13> */
.L_x_237:
        /* <DEDUP_REMOVED lines=56> */
.L_x_236:
        /* <DEDUP_REMOVED lines=38> */
.L_x_239:
        /* <DEDUP_REMOVED lines=26> */
.L_x_240:
        /* <DEDUP_REMOVED lines=21> */
.L_x_238:
        /* <DEDUP_REMOVED lines=13> */
.L_x_242:
        /* <DEDUP_REMOVED lines=56> */
.L_x_241:
        /* <DEDUP_REMOVED lines=38> */
.L_x_244:
        /* <DEDUP_REMOVED lines=26> */
.L_x_245:
        /* <DEDUP_REMOVED lines=21> */
.L_x_243:
        /* <DEDUP_REMOVED lines=13> */
.L_x_247:
        /* <DEDUP_REMOVED lines=56> */
.L_x_246:
        /* <DEDUP_REMOVED lines=38> */
.L_x_249:
        /* <DEDUP_REMOVED lines=26> */
.L_x_250:
        /* <DEDUP_REMOVED lines=21> */
.L_x_248:
        /* <DEDUP_REMOVED lines=13> */
.L_x_252:
        /* <DEDUP_REMOVED lines=56> */
.L_x_251:
        /* <DEDUP_REMOVED lines=38> */
.L_x_254:
        /* <DEDUP_REMOVED lines=26> */
.L_x_255:
        /* <DEDUP_REMOVED lines=21> */
.L_x_253:
        /* <DEDUP_REMOVED lines=13> */
.L_x_257:
        /* <DEDUP_REMOVED lines=56> */
.L_x_256:
        /* <DEDUP_REMOVED lines=38> */
.L_x_259:
        /* <DEDUP_REMOVED lines=26> */
.L_x_260:
        /* <DEDUP_REMOVED lines=21> */
.L_x_258:
        /* <DEDUP_REMOVED lines=13> */
.L_x_262:
[----:B-1----:R-:W0:Y:S01]  /*1c630*/  LDC.64 R8, c[0x0][0x390] ;  /* 0x0000e400ff087b82 */ /* 0x002e220000000a00 */
        /* <DEDUP_REMOVED lines=55> */
.L_x_261:
[----:B------:R-:W-:Y:S01]  /*1c9b0*/  IADD3 R28, PT, PT, R4, 0x2c, RZ ;  /* 0x0000002c041c7810 */ /* 0x000fe20007ffe0ff */
[----:B------:R-:W-:Y:S06]  /*1c9c0*/  @!P1 BRA `(.L_x_263) ;  /* 0x00000004004c9947 */ /* 0x000fec0003800000 */
[----:B------:R-:W-:Y:S02]  /*1c9d0*/  ISETP.GE.U32.AND P2, PT, R0, 0x7, PT ;  /* 0x000000070000780c */ /* 0x000fe40003f46070 */
[----:B------:R-:W-:-:S11]  /*1c9e0*/  ISETP.NE.AND P3, PT, R10, RZ, PT ;  /* 0x000000ff0a00720c */ /* 0x000fd60003f65270 */
[----:B------:R-:W-:Y:S05]  /*1c9f0*/  @!P2 BRA `(.L_x_264) ;  /* 0x000000000084a947 */ /* 0x000fea0003800000 */
[----:B-1----:R-:W0:Y:S01]  /*1ca00*/  LDC.64 R8, c[0x0][0x390] ;  /* 0x0000e400ff087b82 */ /* 0x002e220000000a00 */
        /* <DEDUP_REMOVED lines=32> */
.L_x_264:
[----:B------:R-:W-:Y:S05]  /*1cc10*/  @!P3 BRA `(.L_x_263) ;  /* 0x0000000000b8b947 */ /* 0x000fea0003800000 */
[----:B------:R-:W-:Y:S02]  /*1cc20*/  ISETP.GE.U32.AND P2, PT, R10, 0x4, PT ;  /* 0x000000040a00780c */ /* 0x000fe40003f46070 */
[----:B------:R-:W-:-:S04]  /*1cc30*/  LOP3.LUT R21, R7, 0x3, RZ, 0xc0, !PT ;  /* 0x0000000307157812 */ /* 0x000fc800078ec0ff */
[----:B------:R-:W-:-:S07]  /*1cc40*/  ISETP.NE.AND P3, PT, R21, RZ, PT ;  /* 0x000000ff1500720c */ /* 0x000fce0003f65270 */
[----:B------:R-:W-:Y:S06]  /*1cc50*/  @!P2 BRA `(.L_x_265) ;  /* 0x000000000054a947 */ /* 0x000fec0003800000 */
[----:B-1----:R-:W0:Y:S01]  /*1cc60*/  LDC.64 R8, c[0x0][0x390] ;  /* 0x0000e400ff087b82 */ /* 0x002e220000000a00 */
        /* <DEDUP_REMOVED lines=20> */
.L_x_265:
[----:B------:R-:W-:Y:S05]  /*1cdb0*/  @!P3 BRA `(.L_x_263) ;  /* 0x000000000050b947 */ /* 0x000fea0003800000 */
[----:B-1----:R-:W0:Y:S01]  /*1cdc0*/  LDC.64 R8, c[0x0][0x390] ;  /* 0x0000e400ff087b82 */ /* 0x002e220000000a00 */
        /* <DEDUP_REMOVED lines=19> */
.L_x_263:
        /* <DEDUP_REMOVED lines=9> */
[----:B------:R-:W-:Y:S01]  /*1cf90*/  IADD3 R8, PT, PT, -R5, RZ, RZ ;  /* 0x000000ff05087210 */ /* 0x000fe20007ffe1ff */
[----:B-1----:R-:W-:-:S06]  /*1cfa0*/  ULEA UR4, UR5, UR4, 0x18 ;  /* 0x0000000405047291 */ /* 0x002fcc000f8ec0ff */
[----:B0-----:R-:W-:-:S04]  /*1cfb0*/  LEA R11, R6, UR4, 0x2 ;  /* 0x00000004060b7c11 */ /* 0x001fc8000f8e10ff */
[----:B------:R-:W-:-:S07]  /*1cfc0*/  IADD3 R11, PT, PT, R11, 0x20, RZ ;  /* 0x000000200b0b7810 */ /* 0x000fce0007ffe0ff */
.L_x_267:
        /* <DEDUP_REMOVED lines=32> */
[----:B-1----:R-:W1:Y:S01]  /*1d1d0*/  LDS R12, [R11+0x8] ;  /* 0x000008000b0c7984 */ /* 0x002e620000000800 */
        /* <DEDUP_REMOVED lines=23> */
.L_x_266:
        /* <DEDUP_REMOVED lines=38> */
.L_x_269:
        /* <DEDUP_REMOVED lines=26> */
.L_x_270:
        /* <DEDUP_REMOVED lines=21> */
.L_x_268:
        /* <DEDUP_REMOVED lines=13> */
.L_x_272:
        /* <DEDUP_REMOVED lines=56> */
.L_x_271:
        /* <DEDUP_REMOVED lines=38> */
.L_x_274:
        /* <DEDUP_REMOVED lines=26> */
.L_x_275:
        /* <DEDUP_REMOVED lines=21> */
.L_x_273:
        /* <DEDUP_REMOVED lines=13> */
.L_x_277:
        /* <DEDUP_REMOVED lines=56> */
.L_x_276:
        /* <DEDUP_REMOVED lines=38> */
.L_x_279:
        /* <DEDUP_REMOVED lines=26> */
.L_x_280:
        /* <DEDUP_REMOVED lines=21> */
.L_x_278:
        /* <DEDUP_REMOVED lines=13> */
.L_x_282:
        /* <DEDUP_REMOVED lines=56> */
.L_x_281:
        /* <DEDUP_REMOVED lines=38> */
.L_x_284:
        /* <DEDUP_REMOVED lines=26> */
.L_x_285:
        /* <DEDUP_REMOVED lines=21> */
.L_x_283:
        /* <DEDUP_REMOVED lines=13> */
.L_x_287:
        /* <DEDUP_REMOVED lines=56> */
.L_x_286:
        /* <DEDUP_REMOVED lines=38> */
.L_x_289:
        /* <DEDUP_REMOVED lines=26> */
.L_x_290:
        /* <DEDUP_REMOVED lines=21> */
.L_x_288:
        /* <DEDUP_REMOVED lines=13> */
.L_x_292:
        /* <DEDUP_REMOVED lines=56> */
.L_x_291:
        /* <DEDUP_REMOVED lines=38> */
.L_x_294:
        /* <DEDUP_REMOVED lines=26> */
.L_x_295:
        /* <DEDUP_REMOVED lines=21> */
.L_x_293:
        /* <DEDUP_REMOVED lines=13> */
.L_x_297:
        /* <DEDUP_REMOVED lines=56> */
.L_x_296:
        /* <DEDUP_REMOVED lines=38> */
.L_x_299:
        /* <DEDUP_REMOVED lines=26> */
.L_x_300:
        /* <DEDUP_REMOVED lines=21> */
.L_x_298:
        /* <DEDUP_REMOVED lines=13> */
.L_x_302:
        /* <DEDUP_REMOVED lines=56> */
.L_x_301:
        /* <DEDUP_REMOVED lines=38> */
.L_x_304:
        /* <DEDUP_REMOVED lines=26> */
.L_x_305:
        /* <DEDUP_REMOVED lines=21> */
.L_x_303:
        /* <DEDUP_REMOVED lines=13> */
.L_x_307:
        /* <DEDUP_REMOVED lines=56> */
.L_x_306:
        /* <DEDUP_REMOVED lines=38> */
.L_x_309:
        /* <DEDUP_REMOVED lines=26> */
.L_x_310:
        /* <DEDUP_REMOVED lines=21> */
.L_x_308:
        /* <DEDUP_REMOVED lines=13> */
.L_x_312:
        /* <DEDUP_REMOVED lines=56> */
.L_x_311:
        /* <DEDUP_REMOVED lines=38> */
.L_x_314:
        /* <DEDUP_REMOVED lines=26> */
.L_x_315:
        /* <DEDUP_REMOVED lines=21> */
.L_x_313:
        /* <DEDUP_REMOVED lines=13> */
.L_x_317:
        /* <DEDUP_REMOVED lines=56> */
.L_x_316:
        /* <DEDUP_REMOVED lines=38> */
.L_x_319:
        /* <DEDUP_REMOVED lines=26> */
.L_x_320:
        /* <DEDUP_REMOVED lines=21> */
.L_x_318:
        /* <DEDUP_REMOVED lines=13> */
.L_x_322:
        /* <DEDUP_REMOVED lines=56> */
.L_x_321:
        /* <DEDUP_REMOVED lines=38> */
.L_x_324:
        /* <DEDUP_REMOVED lines=26> */
.L_x_325:
        /* <DEDUP_REMOVED lines=21> */
.L_x_323:
        /* <DEDUP_REMOVED lines=13> */
.L_x_327:
        /* <DEDUP_REMOVED lines=56> */
.L_x_326:
        /* <DEDUP_REMOVED lines=38> */
.L_x_329:
        /* <DEDUP_REMOVED lines=26> */
.L_x_330:
        /* <DEDUP_REMOVED lines=21> */
.L_x_328:
        /* <DEDUP_REMOVED lines=13> */
.L_x_332:
        /* <DEDUP_REMOVED lines=56> */
.L_x_331:
        /* <DEDUP_REMOVED lines=38> */
.L_x_334:
        /* <DEDUP_REMOVED lines=26> */
.L_x_335:
        /* <DEDUP_REMOVED lines=21> */
.L_x_333:
        /* <DEDUP_REMOVED lines=13> */
.L_x_337:
        /* <DEDUP_REMOVED lines=56> */
.L_x_336:
        /* <DEDUP_REMOVED lines=38> */
.L_x_339:
        /* <DEDUP_REMOVED lines=26> */
.L_x_340:
        /* <DEDUP_REMOVED lines=21> */
.L_x_338:
        /* <DEDUP_REMOVED lines=13> */
.L_x_342:
        /* <DEDUP_REMOVED lines=56> */
.L_x_341:
        /* <DEDUP_REMOVED lines=38> */
.L_x_344:
        /* <DEDUP_REMOVED lines=26> */
.L_x_345:
        /* <DEDUP_REMOVED lines=21> */
.L_x_343:
        /* <DEDUP_REMOVED lines=13> */
.L_x_347:
        /* <DEDUP_REMOVED lines=56> */
.L_x_346:
        /* <DEDUP_REMOVED lines=38> */
.L_x_349:
        /* <DEDUP_REMOVED lines=26> */
.L_x_350:
        /* <DEDUP_REMOVED lines=21> */
.L_x_348:
        /* <DEDUP_REMOVED lines=13> */
.L_x_352:
        /* <DEDUP_REMOVED lines=56> */
.L_x_351:
        /* <DEDUP_REMOVED lines=38> */
.L_x_354:
        /* <DEDUP_REMOVED lines=26> */
.L_x_355:
        /* <DEDUP_REMOVED lines=21> */
.L_x_353:
[----:B------:R0:W-:Y:S01]  /*27c40*/  STG.E desc[UR8][R2.64+0xf8], R11 ;  /* 0x0000f80b02007986 */ /* 0x0001e2000c101908 */
[----:B-1----:R-:W-:Y:S01]  /*27c50*/  HFMA2 R9, -RZ, RZ, 0, 0 ;  /* 0x00000000ff097431 */ /* 0x002fe200000001ff */
[----:B------:R-:W-:Y:S02]  /*27c60*/  IADD3 R8, PT, PT, R4, 0x3f, RZ ;  /* 0x0000003f04087810 */ /* 0x000fe40007ffe0ff */
[----:B------:R-:W-:Y:S01]  /*27c70*/  MOV R5, RZ ;  /* 0x000000ff00057202 */ /* 0x000fe20000000f00 */
[----:B------:R-:W-:Y:S06]  /*27c80*/  @!P0 BRA `(.L_x_356) ;  /* 0x0000000400008947 */ /* 0x000fec0003800000 */
[----:B------:R-:W1:Y:S01]  /*27c90*/  S2UR UR5, SR_CgaCtaId ;  /* 0x00000000000579c3 */ /* 0x000e620000008800 */
[----:B------:R-:W-:Y:S01]  /*27ca0*/  UMOV UR4, 0x400 ;  /* 0x0000040000047882 */ /* 0x000fe20000000000 */
[----:B------:R-:W-:Y:S02]  /*27cb0*/  LOP3.LUT R5, R7, 0x7ffffff0, RZ, 0xc0, !PT ;  /* 0x7ffffff007057812 */ /* 0x000fe400078ec0ff */
[----:B------:R-:W-:Y:S02]  /*27cc0*/  MOV R9, RZ ;  /* 0x000000ff00097202 */ /* 0x000fe40000000f00 */
[----:B0-----:R-:W-:Y:S01]  /*27cd0*/  IADD3 R11, PT, PT, -R5, RZ, RZ ;  /* 0x000000ff050b7210 */ /* 0x001fe20007ffe1ff */
[----:B-1----:R-:W-:-:S06]  /*27ce0*/  ULEA UR4, UR5, UR4, 0x18 ;  /* 0x0000000405047291 */ /* 0x002fcc000f8ec0ff */
[----:B------:R-:W-:-:S04]  /*27cf0*/  LEA R14, R6, UR4, 0x2 ;  /* 0x00000004060e7c11 */ /* 0x000fc8000f8e10ff */
[----:B------:R-:W-:-:S07]  /*27d00*/  IADD3 R14, PT, PT, R14, 0x20, RZ ;  /* 0x000000200e0e7810 */ /* 0x000fce0007ffe0ff */
.L_x_357:
        /* <DEDUP_REMOVED lines=56> */
.L_x_356:
[----:B------:R-:W-:Y:S05]  /*28090*/  @!P1 BRA `(.L_x_358) ;  /* 0x00000004004c9947 */ /* 0x000fea0003800000 */
        /* <DEDUP_REMOVED lines=36> */
.L_x_359:
[----:B------:R-:W-:Y:S05]  /*282e0*/  @!P1 BRA `(.L_x_358) ;  /* 0x0000000000b89947 */ /* 0x000fea0003800000 */
[----:B------:R-:W-:Y:S02]  /*282f0*/  ISETP.GE.U32.AND P0, PT, R10, 0x4, PT ;  /* 0x000000040a00780c */ /* 0x000fe40003f06070 */
[----:B------:R-:W-:-:S04]  /*28300*/  LOP3.LUT R12, R7, 0x3, RZ, 0xc0, !PT ;  /* 0x00000003070c7812 */ /* 0x000fc800078ec0ff */
[----:B------:R-:W-:-:S07]  /*28310*/  ISETP.NE.AND P1, PT, R12, RZ, PT ;  /* 0x000000ff0c00720c */ /* 0x000fce0003f25270 */
[----:B------:R-:W-:Y:S06]  /*28320*/  @!P0 BRA `(.L_x_360) ;  /* 0x0000000000548947 */ /* 0x000fec0003800000 */
[----:B0-----:R-:W0:Y:S01]  /*28330*/  LDC.64 R10, c[0x0][0x390] ;  /* 0x0000e400ff0a7b82 */ /* 0x001e220000000a00 */
        /* <DEDUP_REMOVED lines=20> */
.L_x_360:
[----:B------:R-:W-:Y:S05]  /*28480*/  @!P1 BRA `(.L_x_358) ;  /* 0x0000000000509947 */ /* 0x000fea0003800000 */
[----:B0-----:R-:W0:Y:S01]  /*28490*/  LDC.64 R10, c[0x0][0x390] ;  /* 0x0000e400ff0a7b82 */ /* 0x001e220000000a00 */
        /* <DEDUP_REMOVED lines=19> */
.L_x_358:
[----:B------:R-:W-:Y:S01]  /*285d0*/  STG.E desc[UR8][R2.64+0xfc], R9 ;  /* 0x0000fc0902007986 */ /* 0x000fe2000c101908 */
[----:B------:R-:W-:Y:S05]  /*285e0*/  EXIT ;  /* 0x000000000000794d */ /* 0x000fea0003800000 */
.L_x_40:
[----:B--2---:R-:W0:Y:S02]  /*285f0*/  LDC.64 R2, c[0x0][0x398] ;  /* 0x0000e600ff027b82 */ /* 0x004e240000000a00 */
[----:B0-----:R-:W-:-:S05]  /*28600*/  IMAD.WIDE R2, R5, 0x4, R2 ;  /* 0x0000000405027825 */ /* 0x001fca00078e0202 */
        /* <DEDUP_REMOVED lines=65> */
        .weak           $__internal_1_$__cuda_sm20_rcp_rn_f32_slowpath
        .type           $__internal_1_$__cuda_sm20_rcp_rn_f32_slowpath,@function
        .size           $__internal_1_$__cuda_sm20_rcp_rn_f32_slowpath,(.L_x_406 - $__internal_1_$__cuda_sm20_rcp_rn_f32_slowpath)
$__internal_1_$__cuda_sm20_rcp_rn_f32_slowpath:
        /* <DEDUP_REMOVED lines=15> */
.L_x_362:
        /* <DEDUP_REMOVED lines=33> */
.L_x_364:
[----:B------:R0:W1:Y:S02]  /*28d20*/  MUFU.RCP R3, R2 ;  /* 0x0000000200037308 */ /* 0x0000640000001000 */
.L_x_363:
[----:B------:R-:W-:Y:S05]  /*28d30*/  BSYNC.RECONVERGENT B1 ;  /* 0x0000000000017941 */ /* 0x000fea0003800200 */
.L_x_361:
[----:B-1----:R-:W-:Y:S01]  /*28d40*/  MOV R0, R3 ;  /* 0x0000000300007202 */ /* 0x002fe20000000f00 */
[----:B------:R-:W-:Y:S01]  /*28d50*/  HFMA2 R3, -RZ, RZ, 0, 0 ;  /* 0x00000000ff037431 */ /* 0x000fe200000001ff */
[----:B0-----:R-:W-:-:S04]  /*28d60*/  MOV R2, R11 ;  /* 0x0000000b00027202 */ /* 0x001fc80000000f00 */
[----:B------:R-:W-:Y:S05]  /*28d70*/  RET.REL.NODEC R2 `(_Z20mqa_attention_kernelILi64EEvPKfS1_S1_Pfiiif) ;  /* 0xfffffd7002a07950 */ /* 0x000fea0003c3ffff */
.L_x_365:
        /* <DEDUP_REMOVED lines=16> */
.L_x_406:


//--------------------- .text._Z26mqa_attention_kernel_tiledPKfS0_S0_Pfiiiif --------------------------
	.section	.text._Z26mqa_attention_kernel_tiledPKfS0_S0_Pfiiiif,"ax",@progbits
	.align	128
        .global         _Z26mqa_attention_kernel_tiledPKfS0_S0_Pfiiiif
        .type           _Z26mqa_attention_kernel_tiledPKfS0_S0_Pfiiiif,@function
        .size           _Z26mqa_attention_kernel_tiledPKfS0_S0_Pfiiiif,(.L_x_407 - _Z26mqa_attention_kernel_tiledPKfS0_S0_Pfiiiif)
        .other          _Z26mqa_attention_kernel_tiledPKfS0_S0_Pfiiiif,@"STO_CUDA_ENTRY STV_DEFAULT"
_Z26mqa_attention_kernel_tiledPKfS0_S0_Pfiiiif:
.text._Z26mqa_attention_kernel_tiledPKfS0_S0_Pfiiiif:
[----:B------:R-:W0:Y:S01]  /*0000*/  LDC R1, c[0x0][0x37c] ;  /* 0x0000df00ff017b82 */ /* 0x000e220000000800 */
[----:B------:R-:W1:Y:S07]  /*0010*/  S2R R3, SR_TID.X ;  /* 0x0000000000037919 */ /* 0x000e6e0000002100 */
[----:B------:R-:W1:Y:S01]  /*0020*/  S2UR UR4, SR_CTAID.X ;  /* 0x00000000000479c3 */ /* 0x000e620000002500 */
[----:B------:R-:W2:Y:S01]  /*0030*/  LDCU UR5, c[0x0][0x3a8] ;  /* 0x00007500ff0577ac */ /* 0x000ea20008000800 */
[----:B0-----:R-:W-:-:S06]  /*0040*/  IADD3 R1, PT, PT, R1, -0x2000, RZ ;  /* 0xffffe00001017810 */ /* 0x001fcc0007ffe0ff */
[----:B------:R-:W1:Y:S01]  /*0050*/  LDC R0, c[0x0][0x360] ;  /* 0x0000d800ff007b82 */ /* 0x000e620000000800 */
[----:B--2---:R-:W-:Y:S02]  /*0060*/  IMAD.U32 R2, RZ, RZ, UR5 ;  /* 0x00000005ff027e24 */ /* 0x004fe4000f8e00ff */
[----:B-1----:R-:W-:-:S05]  /*0070*/  IMAD R3, R0, UR4, R3 ;  /* 0x0000000400037c24 */ /* 0x002fca000f8e0203 */
[----:B------:R-:W-:-:S13]  /*0080*/  ISETP.GE.AND P0, PT, R3, R2, PT ;  /* 0x000000020300720c */ /* 0x000fda0003f06270 */
[----:B------:R-:W-:Y:S05]  /*0090*/  @P0 EXIT ;  /* 0x000000000000094d */ /* 0x000fea0003800000 */
[----:B------:R-:W-:Y:S01]  /*00a0*/  S2UR UR4, SR_CTAID.Y ;  /* 0x00000000000479c3 */ /* 0x000fe20000002600 */
[----:B------:R-:W0:Y:S01]  /*00b0*/  LDCU UR5, c[0x0][0x3a4] ;  /* 0x00007480ff0577ac */ /* 0x000e220008000800 */
[----:B------:R-:W-:Y:S01]  /*00c0*/  ISETP.GE.AND P0, PT, R2, 0x1, PT ;  /* 0x000000010200780c */ /* 0x000fe20003f06270 */
[----:B------:R-:W1:Y:S05]  /*00d0*/  LDCU.64 UR8, c[0x0][0x358] ;  /* 0x00006b00ff0877ac */ /* 0x000e6a0008000a00 */
[----:B------:R-:W0:Y:S08]  /*00e0*/  S2UR UR6, SR_CTAID.Z ;  /* 0x00000000000679c3 */ /* 0x000e300000002700 */
[----:B------:R-:W2:Y:S01]  /*00f0*/  LDC R7, c[0x0][0x3ac] ;  /* 0x0000eb00ff077b82 */ /* 0x000ea20000000800 */
[----:B0-----:R-:W-:-:S02]  /*0100*/  UIMAD UR4, UR6, UR5, UR4 ;  /* 0x00000005060472a4 */ /* 0x001fc4000f8e0204 */
[----:B------:R-:W-:-:S04]  /*0110*/  IMAD R22, R2, UR6, RZ ;  /* 0x0000000602167c24 */ /* 0x000fc8000f8e02ff */
[----:B------:R-:W-:Y:S01]  /*0120*/  IMAD R23, R2, UR4, R3 ;  /* 0x0000000402177c24 */ /* 0x000fe2000f8e0203 */
[----:B------:R-:W-:Y:S01]  /*0130*/  MOV R3, 0xff7fffff ;  /* 0xff7fffff00037802 */ /* 0x000fe20000000f00 */
[-C--:B--2---:R-:W-:Y:S02]  /*0140*/  IMAD R22, R22, R7.reuse, RZ ;  /* 0x0000000716167224 */ /* 0x084fe400078e02ff */
[----:B------:R-:W-:-:S03]  /*0150*/  IMAD R23, R23, R7, RZ ;  /* 0x0000000717177224 */ /* 0x000fc600078e02ff */
[----:B------:R-:W-:Y:S02]  /*0160*/  SHF.R.S32.HI R4, RZ, 0x1f, R22 ;  /* 0x0000001fff047819 */ /* 0x000fe40000011416 */
[----:B------:R-:W-:Y:S01]  /*0170*/  SHF.R.S32.HI R0, RZ, 0x1f, R23 ;  /* 0x0000001fff007819 */ /* 0x000fe20000011417 */
[----:B-1----:R-:W-:Y:S06]  /*0180*/  @!P0 BRA `(.L_x_366) ;  /* 0x0000000800c08947 */ /* 0x002fec0003800000 */
[----:B------:R-:W-:-:S13]  /*0190*/  ISETP.GE.AND P0, PT, R7, 0x1, PT ;  /* 0x000000010700780c */ /* 0x000fda0003f06270 */
[----:B------:R-:W-:Y:S05]  /*01a0*/  @!P0 BRA `(.L_x_367) ;  /* 0x0000000400f48947 */ /* 0x000fea0003800000 */
[C---:B------:R-:W-:Y:S01]  /*01b0*/  LOP3.LUT R5, R7.reuse, 0x7, RZ, 0xc0, !PT ;  /* 0x0000000707057812 */ /* 0x040fe200078ec0ff */
[C---:B------:R-:W-:Y:S02]  /*01c0*/  VIADD R2, R7.reuse, 0xffffffff ;  /* 0xffffffff07027836 */ /* 0x040fe40000000000 */
[----:B------:R-:W-:Y:S01]  /*01d0*/  HFMA2 R16, -RZ, RZ, 0, 0 ;  /* 0x00000000ff107431 */ /* 0x000fe200000001ff */
[----:B------:R-:W-:Y:S02]  /*01e0*/  LOP3.LUT R6, R7, 0x3, RZ, 0xc0, !PT ;  /* 0x0000000307067812 */ /* 0x000fe400078ec0ff */
[----:B------:R-:W-:Y:S02]  /*01f0*/  IADD3 R3, PT, PT, R5, -0x1, RZ ;  /* 0xffffffff05037810 */ /* 0x000fe40007ffe0ff */
[----:B------:R-:W-:Y:S02]  /*0200*/  ISETP.GE.U32.AND P0, PT, R2, 0x7, PT ;  /* 0x000000070200780c */ /* 0x000fe40003f06070 */
[----:B------:R-:W-:Y:S01]  /*0210*/  ISETP.GE.U32.AND P1, PT, R3, 0x3, PT ;  /* 0x000000030300780c */ /* 0x000fe20003f26070 */
[----:B------:R-:W-:Y:S01]  /*0220*/  IMAD.MOV.U32 R3, RZ, RZ, -0x800001 ;  /* 0xff7fffffff037424 */ /* 0x000fe200078e00ff */
[----:B------:R-:W-:-:S11]  /*0230*/  LOP3.LUT R7, R7, 0x7ffffff8, RZ, 0xc0, !PT ;  /* 0x7ffffff807077812 */ /* 0x000fd600078ec0ff */
.L_x_372:
[----:B------:R-:W0:Y:S01]  /*0240*/  LDC R15, c[0x0][0x3ac] ;  /* 0x0000eb00ff0f7b82 */ /* 0x000e220000000800 */
[----:B------:R-:W-:Y:S01]  /*0250*/  IMAD.MOV.U32 R17, RZ, RZ, RZ ;  /* 0x000000ffff117224 */ /* 0x000fe200078e00ff */
[----:B------:R-:W-:Y:S01]  /*0260*/  MOV R19, RZ ;  /* 0x000000ff00137202 */ /* 0x000fe20000000f00 */
[----:B0-----:R-:W-:-:S05]  /*0270*/  IMAD R9, R16, R15, RZ ;  /* 0x0000000f10097224 */ /* 0x001fca00078e02ff */
[----:B------:R-:W-:-:S05]  /*0280*/  IADD3 R2, P2, PT, R9, R22, RZ ;  /* 0x0000001609027210 */ /* 0x000fca0007f5e0ff */
[----:B------:R-:W-:Y:S01]  /*0290*/  IMAD.X R18, RZ, RZ, R4, P2 ;  /* 0x000000ffff127224 */ /* 0x000fe200010e0604 */
[----:B------:R-:W-:Y:S07]  /*02a0*/  @!P0 BRA `(.L_x_368) ;  /* 0x00000000009c8947 */ /* 0x000fee0003800000 */
[----:B------:R-:W-:Y:S01]  /*02b0*/  MOV R17, RZ ;  /* 0x000000ff00117202 */ /* 0x000fe20000000f00 */
[----:B------:R-:W0:Y:S01]  /*02c0*/  LDCU.128 UR12, c[0x0][0x380] ;  /* 0x00007000ff0c77ac */ /* 0x000e220008000c00 */
[----:B------:R-:W-:-:S05]  /*02d0*/  UMOV UR4, URZ ;  /* 0x000000ff00047c82 */ /* 0x000fca0008000000 */
.L_x_369:
[----:B------:R-:W-:Y:S02]  /*02e0*/  IADD3 R11, P2, PT, R23, UR4, RZ ;  /* 0x00000004170b7c10 */ /* 0x000fe4000ff5e0ff */
[----:B------:R-:W-:-:S03]  /*02f0*/  IADD3 R9, P3, PT, R2, UR4, RZ ;  /* 0x0000000402097c10 */ /* 0x000fc6000ff7e0ff */
[----:B------:R-:W-:Y:S01]  /*0300*/  IMAD.X R14, RZ, RZ, R0, P2 ;  /* 0x000000ffff0e7224 */ /* 0x000fe200010e0600 */
[----:B------:R-:W-:Y:S02]  /*0310*/  IADD3.X R12, PT, PT, RZ, R18, RZ, P3, !PT ;  /* 0x00000012ff0c7210 */ /* 0x000fe40001ffe4ff */
[----:B0-----:R-:W-:Y:S02]  /*0320*/  LEA R10, P2, R11, UR12, 0x2 ;  /* 0x0000000c0b0a7c11 */ /* 0x001fe4000f8410ff */
[----:B------:R-:W-:Y:S02]  /*0330*/  LEA R8, P3, R9, UR14, 0x2 ;  /* 0x0000000e09087c11 */ /* 0x000fe4000f8610ff */
[----:B------:R-:W-:Y:S02]  /*0340*/  LEA.HI.X R11, R11, UR13, R14, 0x2, P2 ;  /* 0x0000000d0b0b7c11 */ /* 0x000fe400090f140e */
[----:B------:R-:W-:-:S03]  /*0350*/  LEA.HI.X R9, R9, UR15, R12, 0x2, P3 ;  /* 0x0000000f09097c11 */ /* 0x000fc600098f140c */
[----:B------:R-:W2:Y:S04]  /*0360*/  LDG.E.CONSTANT R12, desc[UR8][R10.64] ;  /* 0x000000080a0c7981 */ /* 0x000ea8000c1e9900 */
[----:B------:R-:W2:Y:S04]  /*0370*/  LDG.E.CONSTANT R13, desc[UR8][R8.64] ;  /* 0x00000008080d7981 */ /* 0x000ea8000c1e9900 */
[----:B------:R-:W3:Y:S04]  /*0380*/  LDG.E.CONSTANT R20, desc[UR8][R10.64+0x4] ;  /* 0x000004080a147981 */ /* 0x000ee8000c1e9900 */
[----:B------:R-:W3:Y:S04]  /*0390*/  LDG.E.CONSTANT R21, desc[UR8][R8.64+0x4] ;  /* 0x0000040808157981 */ /* 0x000ee8000c1e9900 */
[----:B------:R-:W4:Y:S04]  /*03a0*/  LDG.E.CONSTANT R19, desc[UR8][R10.64+0x8] ;  /* 0x000008080a137981 */ /* 0x000f28000c1e9900 */
[----:B------:R-:W4:Y:S04]  /*03b0*/  LDG.E.CONSTANT R14, desc[UR8][R8.64+0x8] ;  /* 0x00000808080e7981 */ /* 0x000f28000c1e9900 */
[----:B------:R-:W5:Y:S04]  /*03c0*/  LDG.E.CONSTANT R26, desc[UR8][R8.64+0x18] ;  /* 0x00001808081a7981 */ /* 0x000f68000c1e9900 */
[----:B------:R-:W5:Y:S01]  /*03d0*/  LDG.E.CONSTANT R27, desc[UR8][R8.64+0x1c] ;  /* 0x00001c08081b7981 */ /* 0x000f62000c1e9900 */
[----:B--2---:R-:W-:-:S03]  /*03e0*/  FFMA R17, R12, R13, R17 ;  /* 0x0000000d0c117223 */ /* 0x004fc60000000011 */
[----:B------:R-:W2:Y:S04]  /*03f0*/  LDG.E.CONSTANT R12, desc[UR8][R10.64+0xc] ;  /* 0x00000c080a0c7981 */ /* 0x000ea8000c1e9900 */
[----:B------:R-:W2:Y:S01]  /*0400*/  LDG.E.CONSTANT R13, desc[UR8][R8.64+0xc] ;  /* 0x00000c08080d7981 */ /* 0x000ea2000c1e9900 */
[----:B---3--:R-:W-:-:S03]  /*0410*/  FFMA R24, R20, R21, R17 ;  /* 0x0000001514187223 */ /* 0x008fc60000000011 */
[----:B------:R-:W3:Y:S04]  /*0420*/  LDG.E.CONSTANT R17, desc[UR8][R10.64+0x10] ;  /* 0x000010080a117981 */ /* 0x000ee8000c1e9900 */
[----:B------:R-:W3:Y:S01]  /*0430*/  LDG.E.CONSTANT R20, desc[UR8][R8.64+0x10] ;  /* 0x0000100808147981 */ /* 0x000ee2000c1e9900 */
[----:B----4-:R-:W-:-:S03]  /*0440*/  FFMA R25, R19, R14, R24 ;  /* 0x0000000e13197223 */ /* 0x010fc60000000018 */
[----:B------:R-:W4:Y:S04]  /*0450*/  LDG.E.CONSTANT R21, desc[UR8][R10.64+0x14] ;  /* 0x000014080a157981 */ /* 0x000f28000c1e9900 */
[----:B------:R-:W4:Y:S04]  /*0460*/  LDG.E.CONSTANT R24, desc[UR8][R8.64+0x14] ;  /* 0x0000140808187981 */ /* 0x000f28000c1e9900 */
[----:B------:R-:W5:Y:S04]  /*0470*/  LDG.E.CONSTANT R14, desc[UR8][R10.64+0x18] ;  /* 0x000018080a0e7981 */ /* 0x000f68000c1e9900 */
[----:B------:R-:W5:Y:S01]  /*0480*/  LDG.E.CONSTANT R19, desc[UR8][R10.64+0x1c] ;  /* 0x00001c080a137981 */ /* 0x000f62000c1e9900 */
[----:B------:R-:W-:-:S06]  /*0490*/  UIADD3 UR4, UPT, UPT, UR4, 0x8, URZ ;  /* 0x0000000804047890 */ /* 0x000fcc000fffe0ff */
[----:B------:R-:W-:Y:S01]  /*04a0*/  ISETP.NE.AND P2, PT, R7, UR4, PT ;  /* 0x0000000407007c0c */ /* 0x000fe2000bf45270 */
[----:B--2---:R-:W-:-:S04]  /*04b0*/  FFMA R12, R12, R13, R25 ;  /* 0x0000000d0c0c7223 */ /* 0x004fc80000000019 */
[----:B---3--:R-:W-:-:S04]  /*04c0*/  FFMA R12, R17, R20, R12 ;  /* 0x00000014110c7223 */ /* 0x008fc8000000000c */
[----:B----4-:R-:W-:-:S04]  /*04d0*/  FFMA R21, R21, R24, R12 ;  /* 0x0000001815157223 */ /* 0x010fc8000000000c */
[----:B-----5:R-:W-:-:S04]  /*04e0*/  FFMA R14, R14, R26, R21 ;  /* 0x0000001a0e0e7223 */ /* 0x020fc80000000015 */
[----:B------:R-:W-:Y:S01]  /*04f0*/  FFMA R17, R19, R27, R14 ;  /* 0x0000001b13117223 */ /* 0x000fe2000000000e */
[----:B------:R-:W-:Y:S06]  /*0500*/  @P2 BRA `(.L_x_369) ;  /* 0xfffffffc00742947 */ /* 0x000fec000383ffff */
[----:B------:R-:W-:-:S07]  /*0510*/  IMAD.MOV.U32 R19, RZ, RZ, R7 ;  /* 0x000000ffff137224 */ /* 0x000fce00078e0007 */
.L_x_368:
[----:B------:R-:W-:-:S13]  /*0520*/  ISETP.NE.AND P2, PT, R5, RZ, PT ;  /* 0x000000ff0500720c */ /* 0x000fda0003f45270 */
[----:B------:R-:W-:Y:S05]  /*0530*/  @!P2 BRA `(.L_x_370) ;  /* 0x0000000000e8a947 */ /* 0x000fea0003800000 */
[----:B------:R-:W-:Y:S01]  /*0540*/  ISETP.NE.AND P2, PT, R6, RZ, PT ;  /* 0x000000ff0600720c */ /* 0x000fe20003f45270 */
[----:B------:R-:W-:-:S12]  /*0550*/  @!P1 BRA `(.L_x_371) ;  /* 0x00000000005c9947 */ /* 0x000fd80003800000 */
[----:B------:R-:W0:Y:S01]  /*0560*/  LDC.64 R8, c[0x0][0x380] ;  /* 0x0000e000ff087b82 */ /* 0x000e220000000a00 */
[----:B------:R-:W-:Y:S02]  /*0570*/  IADD3 R12, P4, PT, R19, R2, RZ ;  /* 0x00000002130c7210 */ /* 0x000fe40007f9e0ff */
[----:B------:R-:W-:-:S03]  /*0580*/  IADD3 R14, P3, PT, R23, R19, RZ ;  /* 0x00000013170e7210 */ /* 0x000fc60007f7e0ff */
[----:B------:R-:W-:Y:S01]  /*0590*/  IMAD.X R13, RZ, RZ, R18, P4 ;  /* 0x000000ffff0d7224 */ /* 0x000fe200020e0612 */
[----:B------:R-:W-:Y:S01]  /*05a0*/  IADD3.X R20, PT, PT, RZ, R0, RZ, P3, !PT ;  /* 0x00000000ff147210 */ /* 0x000fe20001ffe4ff */
[----:B------:R-:W1:Y:S01]  /*05b0*/  LDC.64 R10, c[0x0][0x388] ;  /* 0x0000e200ff0a7b82 */ /* 0x000e620000000a00 */
[----:B0-----:R-:W-:-:S04]  /*05c0*/  LEA R8, P3, R14, R8, 0x2 ;  /* 0x000000080e087211 */ /* 0x001fc800078610ff */
[----:B------:R-:W-:Y:S02]  /*05d0*/  LEA.HI.X R9, R14, R9, R20, 0x2, P3 ;  /* 0x000000090e097211 */ /* 0x000fe400018f1414 */
[----:B-1----:R-:W-:-:S03]  /*05e0*/  LEA R10, P4, R12, R10, 0x2 ;  /* 0x0000000a0c0a7211 */ /* 0x002fc600078810ff */
[----:B------:R-:W2:Y:S01]  /*05f0*/  LDG.E.CONSTANT R21, desc[UR8][R8.64+0x4] ;  /* 0x0000040808157981 */ /* 0x000ea2000c1e9900 */
[----:B------:R-:W-:-:S03]  /*0600*/  LEA.HI.X R11, R12, R11, R13, 0x2, P4 ;  /* 0x0000000b0c0b7211 */ /* 0x000fc600020f140d */
[----:B------:R-:W3:Y:S04]  /*0610*/  LDG.E.CONSTANT R25, desc[UR8][R8.64+0x8] ;  /* 0x0000080808197981 */ /* 0x000ee8000c1e9900 */
[----:B------:R-:W4:Y:S04]  /*0620*/  LDG.E.CONSTANT R12, desc[UR8][R8.64] ;  /* 0x00000008080c7981 */ /* 0x000f28000c1e9900 */
[----:B------:R-:W4:Y:S04]  /*0630*/  LDG.E.CONSTANT R13, desc[UR8][R10.64] ;  /* 0x000000080a0d7981 */ /* 0x000f28000c1e9900 */
[----:B------:R-:W2:Y:S04]  /*0640*/  LDG.E.CONSTANT R14, desc[UR8][R10.64+0x4] ;  /* 0x000004080a0e7981 */ /* 0x000ea8000c1e9900 */
[----:B------:R-:W3:Y:S04]  /*0650*/  LDG.E.CONSTANT R20, desc[UR8][R10.64+0x8] ;  /* 0x000008080a147981 */ /* 0x000ee8000c1e9900 */
[----:B------:R-:W5:Y:S04]  /*0660*/  LDG.E.CONSTANT R27, desc[UR8][R8.64+0xc] ;  /* 0x00000c08081b7981 */ /* 0x000f68000c1e9900 */
[----:B------:R-:W5:Y:S01]  /*0670*/  LDG.E.CONSTANT R24, desc[UR8][R10.64+0xc] ;  /* 0x00000c080a187981 */ /* 0x000f62000c1e9900 */
[----:B------:R-:W-:Y:S01]  /*0680*/  IADD3 R19, PT, PT, R19, 0x4, RZ ;  /* 0x0000000413137810 */ /* 0x000fe20007ffe0ff */
[----:B----4-:R-:W-:-:S04]  /*0690*/  FFMA R12, R12, R13, R17 ;  /* 0x0000000d0c0c7223 */ /* 0x010fc80000000011 */
[----:B--2---:R-:W-:-:S04]  /*06a0*/  FFMA R12, R21, R14, R12 ;  /* 0x0000000e150c7223 */ /* 0x004fc8000000000c */
[----:B---3--:R-:W-:-:S04]  /*06b0*/  FFMA R12, R25, R20, R12 ;  /* 0x00000014190c7223 */ /* 0x008fc8000000000c */
[----:B-----5:R-:W-:-:S07]  /*06c0*/  FFMA R17, R27, R24, R12 ;  /* 0x000000181b117223 */ /* 0x020fce000000000c */
.L_x_371:
[----:B------:R-:W-:Y:S05]  /*06d0*/  @!P2 BRA `(.L_x_370) ;  /* 0x000000000080a947 */ /* 0x000fea0003800000 */
[----:B------:R-:W0:Y:S01]  /*06e0*/  LDC.64 R8, c[0x0][0x380] ;  /* 0x0000e000ff087b82 */ /* 0x000e220000000a00 */
[----:B------:R-:W-:Y:S02]  /*06f0*/  ISETP.NE.AND P3, PT, R6, 0x1, PT ;  /* 0x000000010600780c */ /* 0x000fe40003f65270 */
[----:B------:R-:W-:-:S05]  /*0700*/  LOP3.LUT P2, RZ, R15, 0x1, RZ, 0xc0, !PT ;  /* 0x000000010fff7812 */ /* 0x000fca000784c0ff */
[----:B------:R-:W1:Y:S06]  /*0710*/  LDC.64 R10, c[0x0][0x388] ;  /* 0x0000e200ff0a7b82 */ /* 0x000e6c0000000a00 */
[----:B------:R-:W-:Y:S02]  /*0720*/  @P3 IADD3 R20, P4, PT, R23, R19, RZ ;  /* 0x0000001317143210 */ /* 0x000fe40007f9e0ff */
[----:B------:R-:W2:Y:S03]  /*0730*/  LDC.64 R12, c[0x0][0x380] ;  /* 0x0000e000ff0c7b82 */ /* 0x000ea60000000a00 */
[----:B------:R-:W-:-:S05]  /*0740*/  @P3 IMAD.X R21, RZ, RZ, R0, P4 ;  /* 0x000000ffff153224 */ /* 0x000fca00020e0600 */
[----:B------:R-:W3:Y:S01]  /*0750*/  LDC.64 R14, c[0x0][0x388] ;  /* 0x0000e200ff0e7b82 */ /* 0x000ee20000000a00 */
[----:B0-----:R-:W-:-:S04]  /*0760*/  @P3 LEA R8, P4, R20, R8, 0x2 ;  /* 0x0000000814083211 */ /* 0x001fc800078810ff */
[----:B------:R-:W-:Y:S02]  /*0770*/  @P3 LEA.HI.X R9, R20, R9, R21, 0x2, P4 ;  /* 0x0000000914093211 */ /* 0x000fe400020f1415 */
[C---:B------:R-:W-:Y:S02]  /*0780*/  @P3 IADD3 R21, P4, PT, R19.reuse, R2, RZ ;  /* 0x0000000213153210 */ /* 0x040fe40007f9e0ff */
[----:B------:R-:W-:Y:S02]  /*0790*/  @P3 IADD3 R19, PT, PT, R19, 0x2, RZ ;  /* 0x0000000213133810 */ /* 0x000fe40007ffe0ff */
[----:B-1----:R-:W-:Y:S01]  /*07a0*/  @P3 LEA R10, P5, R21, R10, 0x2 ;  /* 0x0000000a150a3211 */ /* 0x002fe200078a10ff */
[----:B------:R-:W-:Y:S01]  /*07b0*/  @P3 IMAD.X R24, RZ, RZ, R18, P4 ;  /* 0x000000ffff183224 */ /* 0x000fe200020e0612 */
[----:B------:R-:W-:-:S04]  /*07c0*/  @P2 IADD3 R20, P4, PT, R23, R19, RZ ;  /* 0x0000001317142210 */ /* 0x000fc80007f9e0ff */
[----:B------:R-:W-:Y:S02]  /*07d0*/  @P3 LEA.HI.X R11, R21, R11, R24, 0x2, P5 ;  /* 0x0000000b150b3211 */ /* 0x000fe400028f1418 */
[----:B------:R-:W-:Y:S02]  /*07e0*/  @P2 IADD3.X R21, PT, PT, RZ, R0, RZ, P4, !PT ;  /* 0x00000000ff152210 */ /* 0x000fe400027fe4ff */
[----:B------:R-:W-:Y:S02]  /*07f0*/  @P2 IADD3 R2, P5, PT, R19, R2, RZ ;  /* 0x0000000213022210 */ /* 0x000fe40007fbe0ff */
[C---:B--2---:R-:W-:Y:S01]  /*0800*/  @P2 LEA R12, P4, R20.reuse, R12, 0x2 ;  /* 0x0000000c140c2211 */ /* 0x044fe200078810ff */
[----:B------:R-:W2:Y:S02]  /*0810*/  @P3 LDG.E.CONSTANT R19, desc[UR8][R10.64] ;  /* 0x000000080a133981 */ /* 0x000ea4000c1e9900 */
[----:B------:R-:W-:Y:S01]  /*0820*/  @P2 IMAD.X R18, RZ, RZ, R18, P5 ;  /* 0x000000ffff122224 */ /* 0x000fe200028e0612 */
[----:B------:R-:W-:-:S02]  /*0830*/  @P2 LEA.HI.X R13, R20, R13, R21, 0x2, P4 ;  /* 0x0000000d140d2211 */ /* 0x000fc400020f1415 */
[C---:B---3--:R-:W-:Y:S01]  /*0840*/  @P2 LEA R14, P4, R2.reuse, R14, 0x2 ;  /* 0x0000000e020e2211 */ /* 0x048fe200078810ff */
[----:B------:R-:W2:Y:S03]  /*0850*/  @P3 LDG.E.CONSTANT R20, desc[UR8][R8.64] ;  /* 0x0000000808143981 */ /* 0x000ea6000c1e9900 */
[----:B------:R-:W-:Y:S01]  /*0860*/  @P2 LEA.HI.X R15, R2, R15, R18, 0x2, P4 ;  /* 0x0000000f020f2211 */ /* 0x000fe200020f1412 */
[----:B------:R-:W3:Y:S04]  /*0870*/  @P2 LDG.E.CONSTANT R12, desc[UR8][R12.64] ;  /* 0x000000080c0c2981 */ /* 0x000ee8000c1e9900 */
[----:B------:R-:W4:Y:S04]  /*0880*/  @P3 LDG.E.CONSTANT R2, desc[UR8][R8.64+0x4] ;  /* 0x0000040808023981 */ /* 0x000f28000c1e9900 */
[----:B------:R-:W4:Y:S04]  /*0890*/  @P3 LDG.E.CONSTANT R18, desc[UR8][R10.64+0x4] ;  /* 0x000004080a123981 */ /* 0x000f28000c1e9900 */
[----:B------:R-:W3:Y:S01]  /*08a0*/  @P2 LDG.E.CONSTANT R14, desc[UR8][R14.64] ;  /* 0x000000080e0e2981 */ /* 0x000ee2000c1e9900 */
[----:B--2---:R-:W-:-:S04]  /*08b0*/  @P3 FFMA R19, R20, R19, R17 ;  /* 0x0000001314133223 */ /* 0x004fc80000000011 */
[----:B----4-:R-:W-:-:S04]  /*08c0*/  @P3 FFMA R17, R2, R18, R19 ;  /* 0x0000001202113223 */ /* 0x010fc80000000013 */
[----:B---3--:R-:W-:-:S07]  /*08d0*/  @P2 FFMA R17, R12, R14, R17 ;  /* 0x0000000e0c112223 */ /* 0x008fce0000000011 */
.L_x_370:
[----:B------:R-:W0:Y:S01]  /*08e0*/  LDCU UR4, c[0x0][0x3b0] ;  /* 0x00007600ff0477ac */ /* 0x000e220008000800 */
[----:B------:R-:W1:Y:S01]  /*08f0*/  LDC R2, c[0x0][0x3a8] ;  /* 0x0000ea00ff027b82 */ /* 0x000e620000000800 */
[C---:B------:R-:W-:Y:S01]  /*0900*/  LEA R9, R16.reuse, R1, 0x2 ;  /* 0x0000000110097211 */ /* 0x040fe200078e10ff */
[----:B------:R-:W-:Y:S02]  /*0910*/  VIADD R16, R16, 0x1 ;  /* 0x0000000110107836 */ /* 0x000fe40000000000 */
[----:B0-----:R-:W-:-:S05]  /*0920*/  FMUL R8, R17, UR4 ;  /* 0x0000000411087c20 */ /* 0x001fca0008400000 */
[----:B------:R0:W-:Y:S01]  /*0930*/  STL [R9], R8 ;  /* 0x0000000809007387 */ /* 0x0001e20000100800 */
[----:B------:R-:W-:Y:S02]  /*0940*/  FMNMX R3, R8, R3, !PT ;  /* 0x0000000308037209 */ /* 0x000fe40007800000 */
[----:B-1----:R-:W-:-:S13]  /*0950*/  ISETP.NE.AND P2, PT, R16, R2, PT ;  /* 0x000000021000720c */ /* 0x002fda0003f45270 */
[----:B0-----:R-:W-:Y:S05]  /*0960*/  @!P2 BRA `(.L_x_366) ;  /* 0x0000000000c8a947 */ /* 0x001fea0003800000 */
[----:B------:R-:W-:Y:S05]  /*0970*/  BRA `(.L_x_372) ;  /* 0xfffffff800307947 */ /* 0x000fea000383ffff */
.L_x_367:
[----:B------:R-:W0:Y:S01]  /*0980*/  LDCU UR4, c[0x0][0x3b0] ;  /* 0x00007600ff0477ac */ /* 0x000e220008000800 */
[C---:B------:R-:W-:Y:S01]  /*0990*/  ISETP.GE.U32.AND P0, PT, R2.reuse, 0x8, PT ;  /* 0x000000080200780c */ /* 0x040fe20003f06070 */
[----:B------:R-:W-:Y:S01]  /*09a0*/  IMAD.MOV.U32 R12, RZ, RZ, RZ ;  /* 0x000000ffff0c7224 */ /* 0x000fe200078e00ff */
[----:B------:R-:W-:Y:S02]  /*09b0*/  LOP3.LUT R15, R2, 0x7, RZ, 0xc0, !PT ;  /* 0x00000007020f7812 */ /* 0x000fe400078ec0ff */
[----:B------:R-:W-:Y:S02]  /*09c0*/  MOV R3, 0xff7fffff ;  /* 0xff7fffff00037802 */ /* 0x000fe40000000f00 */
[----:B------:R-:W-:Y:S01]  /*09d0*/  ISETP.NE.AND P1, PT, R15, RZ, PT ;  /* 0x000000ff0f00720c */ /* 0x000fe20003f25270 */
[----:B0-----:R-:W-:-:S06]  /*09e0*/  FMUL R8, RZ, UR4 ;  /* 0x00000004ff087c20 */ /* 0x001fcc0008400000 */
[----:B------:R-:W-:Y:S06]  /*09f0*/  @!P0 BRA `(.L_x_373) ;  /* 0x0000000000448947 */ /* 0x000fec0003800000 */
[----:B------:R-:W-:Y:S01]  /*0a00*/  LOP3.LUT R12, R2, 0x7ffffff8, RZ, 0xc0, !PT ;  /* 0x7ffffff8020c7812 */ /* 0x000fe200078ec0ff */
[----:B------:R-:W-:Y:S01]  /*0a10*/  IMAD.MOV.U32 R13, RZ, RZ, RZ ;  /* 0x000000ffff0d7224 */ /* 0x000fe200078e00ff */
[----:B------:R-:W-:-:S07]  /*0a20*/  MOV R3, 0xff7fffff ;  /* 0xff7fffff00037802 */ /* 0x000fce0000000f00 */
.L_x_374:
[C---:B0-----:R-:W-:Y:S01]  /*0a30*/  LEA R14, R13.reuse, R1, 0x2 ;  /* 0x000000010d0e7211 */ /* 0x041fe200078e10ff */
[--C-:B------:R-:W-:Y:S01]  /*0a40*/  IMAD.MOV.U32 R9, RZ, RZ, R8.reuse ;  /* 0x000000ffff097224 */ /* 0x100fe200078e0008 */
[-C--:B------:R-:W-:Y:S01]  /*0a50*/  MOV R10, R8.reuse ;  /* 0x00000008000a7202 */ /* 0x080fe20000000f00 */
[--C-:B------:R-:W-:Y:S01]  /*0a60*/  IMAD.MOV.U32 R4, RZ, RZ, R8.reuse ;  /* 0x000000ffff047224 */ /* 0x100fe200078e0008 */
[-C--:B------:R-:W-:Y:S01]  /*0a70*/  MOV R5, R8.reuse ;  /* 0x0000000800057202 */ /* 0x080fe20000000f00 */
[--C-:B------:R-:W-:Y:S01]  /*0a80*/  IMAD.MOV.U32 R6, RZ, RZ, R8.reuse ;  /* 0x000000ffff067224 */ /* 0x100fe200078e0008 */
[----:B------:R-:W-:Y:S01]  /*0a90*/  MOV R7, R8 ;  /* 0x0000000800077202 */ /* 0x000fe20000000f00 */
[----:B------:R-:W-:Y:S01]  /*0aa0*/  IMAD.MOV.U32 R11, RZ, RZ, R8 ;  /* 0x000000ffff0b7224 */ /* 0x000fe200078e0008 */
[----:B------:R-:W-:Y:S02]  /*0ab0*/  IADD3 R13, PT, PT, R13, 0x8, RZ ;  /* 0x000000080d0d7810 */ /* 0x000fe40007ffe0ff */
[----:B------:R-:W-:Y:S01]  /*0ac0*/  FMNMX R3, R8, R3, !PT ;  /* 0x0000000308037209 */ /* 0x000fe20007800000 */
[----:B------:R0:W-:Y:S01]  /*0ad0*/  STL.128 [R14+0x10], R4 ;  /* 0x000010040e007387 */ /* 0x0001e20000100c00 */
[----:B------:R-:W-:-:S03]  /*0ae0*/  ISETP.NE.AND P0, PT, R13, R12, PT ;  /* 0x0000000c0d00720c */ /* 0x000fc60003f05270 */
[----:B------:R0:W-:Y:S10]  /*0af0*/  STL.128 [R14], R8 ;  /* 0x000000080e007387 */ /* 0x0001f40000100c00 */
[----:B------:R-:W-:Y:S05]  /*0b00*/  @P0 BRA `(.L_x_374) ;  /* 0xfffffffc00c80947 */ /* 0x000fea000383ffff */
.L_x_373:
[----:B------:R-:W-:Y:S05]  /*0b10*/  @!P1 BRA `(.L_x_366) ;  /* 0x00000000005c9947 */ /* 0x000fea0003800000 */
[----:B------:R-:W-:Y:S01]  /*0b20*/  ISETP.GE.U32.AND P0, PT, R15, 0x4, PT ;  /* 0x000000040f00780c */ /* 0x000fe20003f06070 */
[----:B0-----:R-:W-:Y:S01]  /*0b30*/  IMAD.MOV.U32 R9, RZ, RZ, R8 ;  /* 0x000000ffff097224 */ /* 0x001fe200078e0008 */
[-C--:B------:R-:W-:Y:S02]  /*0b40*/  MOV R6, R8.reuse ;  /* 0x0000000800067202 */ /* 0x080fe40000000f00 */
[----:B------:R-:W-:Y:S02]  /*0b50*/  MOV R7, R8 ;  /* 0x0000000800077202 */ /* 0x000fe40000000f00 */
[----:B------:R-:W-:-:S04]  /*0b60*/  LOP3.LUT R4, R2, 0x3, RZ, 0xc0, !PT ;  /* 0x0000000302047812 */ /* 0x000fc800078ec0ff */
[----:B------:R-:W-:-:S03]  /*0b70*/  ISETP.NE.AND P1, PT, R4, RZ, PT ;  /* 0x000000ff0400720c */ /* 0x000fc60003f25270 */
[C---:B------:R-:W-:Y:S01]  /*0b80*/  @P0 IMAD R5, R12.reuse, 0x4, R1 ;  /* 0x000000040c050824 */ /* 0x040fe200078e0201 */
[----:B------:R-:W-:Y:S01]  /*0b90*/  @P0 FMNMX R3, R3, R8, !PT ;  /* 0x0000000803030209 */ /* 0x000fe20007800000 */
[----:B------:R-:W-:-:S03]  /*0ba0*/  @P0 VIADD R12, R12, 0x4 ;  /* 0x000000040c0c0836 */ /* 0x000fc60000000000 */
[----:B------:R1:W-:Y:S04]  /*0bb0*/  @P0 STL.64 [R5], R8 ;  /* 0x0000000805000387 */ /* 0x0003e80000100a00 */
[----:B------:R1:W-:Y:S01]  /*0bc0*/  @P0 STL.64 [R5+0x8], R6 ;  /* 0x0000080605000387 */ /* 0x0003e20000100a00 */
[----:B------:R-:W-:Y:S05]  /*0bd0*/  @!P1 BRA `(.L_x_366) ;  /* 0x00000000002c9947 */ /* 0x000fea0003800000 */
[----:B------:R-:W-:Y:S02]  /*0be0*/  ISETP.NE.AND P0, PT, R4, 0x1, PT ;  /* 0x000000010400780c */ /* 0x000fe40003f05270 */
[----:B------:R-:W-:Y:S02]  /*0bf0*/  LOP3.LUT R4, R2, 0x1, RZ, 0xc0, !PT ;  /* 0x0000000102047812 */ /* 0x000fe400078ec0ff */
[----:B-1----:R-:W-:Y:S02]  /*0c00*/  MOV R9, R8 ;  /* 0x0000000800097202 */ /* 0x002fe40000000f00 */
[----:B------:R-:W-:-:S07]  /*0c10*/  ISETP.NE.U32.AND P1, PT, R4, 0x1, PT ;  /* 0x000000010400780c */ /* 0x000fce0003f25070 */
[C---:B------:R-:W-:Y:S01]  /*0c20*/  @P0 LEA R4, R12.reuse, R1, 0x2 ;  /* 0x000000010c040211 */ /* 0x040fe200078e10ff */
[----:B------:R-:W-:Y:S01]  /*0c30*/  @P0 VIADD R12, R12, 0x2 ;  /* 0x000000020c0c0836 */ /* 0x000fe20000000000 */
[----:B------:R-:W-:-:S03]  /*0c40*/  @P0 FMNMX R3, R3, R8, !PT ;  /* 0x0000000803030209 */ /* 0x000fc60007800000 */
[----:B------:R2:W-:Y:S01]  /*0c50*/  @P0 STL.64 [R4], R8 ;  /* 0x0000000804000387 */ /* 0x0005e20000100a00 */
[----:B------:R-:W-:Y:S01]  /*0c60*/  @!P1 IMAD R5, R12, 0x4, R1 ;  /* 0x000000040c059824 */ /* 0x000fe200078e0201 */
[----:B------:R-:W-:-:S04]  /*0c70*/  @!P1 FMNMX R3, R3, R8, !PT ;  /* 0x0000000803039209 */ /* 0x000fc80007800000 */
[----:B------:R2:W-:Y:S03]  /*0c80*/  @!P1 STL [R5], R8 ;  /* 0x0000000805009387 */ /* 0x0005e60000100800 */
.L_x_366:
[----:B------:R-:W-:Y:S01]  /*0c90*/  ISETP.GE.AND P3, PT, R2, 0x1, PT ;  /* 0x000000010200780c */ /* 0x000fe20003f66270 */
[----:B------:R-:W-:-:S12]  /*0ca0*/  HFMA2 R15, -RZ, RZ, 0, 0 ;  /* 0x00000000ff0f7431 */ /* 0x000fd800000001ff */
[----:B------:R-:W-:Y:S05]  /*0cb0*/  @!P3 BRA `(.L_x_375) ;  /* 0x0000000c0034b947 */ /* 0x000fea0003800000 */
[C---:B------:R-:W-:Y:S01]  /*0cc0*/  ISETP.GE.U32.AND P0, PT, R2.reuse, 0x8, PT ;  /* 0x000000080200780c */ /* 0x040fe20003f06070 */
[----:B------:R-:W-:Y:S01]  /*0cd0*/  IMAD.MOV.U32 R15, RZ, RZ, RZ ;  /* 0x000000ffff0f7224 */ /* 0x000fe200078e00ff */
[----:B------:R-:W-:Y:S02]  /*0ce0*/  LOP3.LUT R18, R2, 0x7, RZ, 0xc0, !PT ;  /* 0x0000000702127812 */ /* 0x000fe400078ec0ff */
[----:B------:R-:W-:Y:S02]  /*0cf0*/  MOV R12, RZ ;  /* 0x000000ff000c7202 */ /* 0x000fe40000000f00 */
[----:B------:R-:W-:-:S07]  /*0d00*/  ISETP.NE.AND P1, PT, R18, RZ, PT ;  /* 0x000000ff1200720c */ /* 0x000fce0003f25270 */
[----:B------:R-:W-:Y:S06]  /*0d10*/  @!P0 BRA `(.L_x_376) ;  /* 0x0000000400748947 */ /* 0x000fec0003800000 */
[----:B------:R-:W-:Y:S01]  /*0d20*/  LOP3.LUT R12, R2, 0x7ffffff8, RZ, 0xc0, !PT ;  /* 0x7ffffff8020c7812 */ /* 0x000fe200078ec0ff */
[----:B------:R-:W-:Y:S01]  /*0d30*/  IMAD.MOV.U32 R15, RZ, RZ, RZ ;  /* 0x000000ffff0f7224 */ /* 0x000fe200078e00ff */
[----:B------:R-:W-:-:S07]  /*0d40*/  MOV R13, RZ ;  /* 0x000000ff000d7202 */ /* 0x000fce0000000f00 */
.L_x_377:
[----:B0--3--:R-:W-:-:S05]  /*0d50*/  LEA R14, R13, R1, 0x2 ;  /* 0x000000010d0e7211 */ /* 0x009fca00078e10ff */
[----:B-12---:R-:W2:Y:S04]  /*0d60*/  LDL.128 R4, [R14] ;  /* 0x000000000e047983 */ /* 0x006ea80000100c00 */
[----:B------:R-:W3:Y:S01]  /*0d70*/  LDL.128 R8, [R14+0x10] ;  /* 0x000010000e087983 */ /* 0x000ee20000100c00 */
[----:B------:R-:W-:Y:S02]  /*0d80*/  HFMA2 R17, -RZ, RZ, 3.7421875, 0 ;  /* 0x437c0000ff117431 */ /* 0x000fe400000001ff */
[----:B------:R-:W-:Y:S01]  /*0d90*/  IMAD.MOV.U32 R16, RZ, RZ, 0x3bbb989d ;  /* 0x3bbb989dff107424 */ /* 0x000fe200078e00ff */
[----:B------:R-:W-:-:S04]  /*0da0*/  IADD3 R13, PT, PT, R13, 0x8, RZ ;  /* 0x000000080d0d7810 */ /* 0x000fc80007ffe0ff */
[----:B------:R-:W-:Y:S01]  /*0db0*/  ISETP.NE.AND P0, PT, R13, R12, PT ;  /* 0x0000000c0d00720c */ /* 0x000fe20003f05270 */
[--C-:B--2---:R-:W-:Y:S01]  /*0dc0*/  FADD R25, R4, -R3.reuse ;  /* 0x8000000304197221 */ /* 0x104fe20000000000 */
[--C-:B------:R-:W-:Y:S01]  /*0dd0*/  FADD R21, R5, -R3.reuse ;  /* 0x8000000305157221 */ /* 0x100fe20000000000 */
[--C-:B------:R-:W-:Y:S01]  /*0de0*/  FADD R19, R6, -R3.reuse ;  /* 0x8000000306137221 */ /* 0x100fe20000000000 */
[----:B------:R-:W-:Y:S01]  /*0df0*/  FADD R27, R7, -R3 ;  /* 0x80000003071b7221 */ /* 0x000fe20000000000 */
[-C--:B------:R-:W-:Y:S01]  /*0e00*/  FFMA.SAT R4, R25, R16.reuse, 0.5 ;  /* 0x3f00000019047423 */ /* 0x080fe20000002010 */
[----:B------:R-:W-:-:S03]  /*0e10*/  FFMA.SAT R24, R21, R16, 0.5 ;  /* 0x3f00000015187423 */ /* 0x000fc60000002010 */
[-C--:B------:R-:W-:Y:S01]  /*0e20*/  FFMA.RM R4, R4, R17.reuse, 12582913 ;  /* 0x4b40000104047423 */ /* 0x080fe20000004011 */
[----:B------:R-:W-:Y:S01]  /*0e30*/  FFMA.RM R5, R24, R17, 12582913 ;  /* 0x4b40000118057423 */ /* 0x000fe20000004011 */
[----:B------:R-:W-:Y:S02]  /*0e40*/  FFMA.SAT R24, R19, R16, 0.5 ;  /* 0x3f00000013187423 */ /* 0x000fe40000002010 */
[C---:B------:R-:W-:Y:S01]  /*0e50*/  FADD R20, R4.reuse, -12583039 ;  /* 0xcb40007f04147421 */ /* 0x040fe20000000000 */
[----:B------:R-:W-:Y:S01]  /*0e60*/  FADD R6, R5, -12583039 ;  /* 0xcb40007f05067421 */ /* 0x000fe20000000000 */
[----:B------:R-:W-:Y:S02]  /*0e70*/  SHF.L.U32 R4, R4, 0x17, RZ ;  /* 0x0000001704047819 */ /* 0x000fe400000006ff */
[----:B------:R-:W-:-:S04]  /*0e80*/  FFMA R20, R25, 1.4426950216293334961, -R20 ;  /* 0x3fb8aa3b19147823 */ /* 0x000fc80000000814 */
[----:B------:R-:W-:Y:S01]  /*0e90*/  FFMA R25, R25, 1.925963033500011079e-08, R20 ;  /* 0x32a5706019197823 */ /* 0x000fe20000000014 */
[----:B------:R-:W-:Y:S01]  /*0ea0*/  FFMA R20, R21, 1.4426950216293334961, -R6 ;  /* 0x3fb8aa3b15147823 */ /* 0x000fe20000000806 */
[-C--:B------:R-:W-:Y:S01]  /*0eb0*/  FFMA.RM R6, R24, R17.reuse, 12582913 ;  /* 0x4b40000118067423 */ /* 0x080fe20000004011 */
[----:B------:R-:W-:Y:S02]  /*0ec0*/  FFMA.SAT R24, R27, R16, 0.5 ;  /* 0x3f0000001b187423 */ /* 0x000fe40000002010 */
[----:B------:R-:W-:Y:S01]  /*0ed0*/  FFMA R21, R21, 1.925963033500011079e-08, R20 ;  /* 0x32a5706015157823 */ /* 0x000fe20000000014 */
[----:B------:R-:W-:Y:S01]  /*0ee0*/  FADD R20, R6, -12583039 ;  /* 0xcb40007f06147421 */ /* 0x000fe20000000000 */
[----:B------:R-:W0:Y:S01]  /*0ef0*/  MUFU.EX2 R25, R25 ;  /* 0x0000001900197308 */ /* 0x000e220000000800 */
[----:B------:R-:W-:Y:S02]  /*0f00*/  FFMA.RM R7, R24, R17, 12582913 ;  /* 0x4b40000118077423 */ /* 0x000fe40000004011 */
[----:B------:R-:W-:-:S02]  /*0f10*/  FFMA R20, R19, 1.4426950216293334961, -R20 ;  /* 0x3fb8aa3b13147823 */ /* 0x000fc40000000814 */
[C---:B------:R-:W-:Y:S01]  /*0f20*/  FADD R24, R7.reuse, -12583039 ;  /* 0xcb40007f07187421 */ /* 0x040fe20000000000 */
[----:B------:R-:W-:Y:S01]  /*0f30*/  SHF.L.U32 R7, R7, 0x17, RZ ;  /* 0x0000001707077819 */ /* 0x000fe200000006ff */
[----:B------:R-:W-:Y:S01]  /*0f40*/  FFMA R20, R19, 1.925963033500011079e-08, R20 ;  /* 0x32a5706013147823 */ /* 0x000fe20000000014 */
[--C-:B---3--:R-:W-:Y:S01]  /*0f50*/  FADD R19, R8, -R3.reuse ;  /* 0x8000000308137221 */ /* 0x108fe20000000000 */
[----:B------:R-:W1:Y:S01]  /*0f60*/  MUFU.EX2 R21, R21 ;  /* 0x0000001500157308 */ /* 0x000e620000000800 */
[----:B------:R-:W-:Y:S02]  /*0f70*/  FFMA R24, R27, 1.4426950216293334961, -R24 ;  /* 0x3fb8aa3b1b187823 */ /* 0x000fe40000000818 */
[----:B------:R-:W-:Y:S02]  /*0f80*/  FFMA.SAT R8, R19, R16, 0.5 ;  /* 0x3f00000013087423 */ /* 0x000fe40000002010 */
[----:B------:R-:W-:Y:S01]  /*0f90*/  FFMA R24, R27, 1.925963033500011079e-08, R24 ;  /* 0x32a570601b187823 */ /* 0x000fe20000000018 */
[--C-:B------:R-:W-:Y:S01]  /*0fa0*/  FADD R27, R11, -R3.reuse ;  /* 0x800000030b1b7221 */ /* 0x100fe20000000000 */
[----:B------:R-:W-:Y:S01]  /*0fb0*/  FFMA.RM R8, R8, R17, 12582913 ;  /* 0x4b40000108087423 */ /* 0x000fe20000004011 */
[----:B0-----:R-:W-:Y:S01]  /*0fc0*/  FMUL R4, R4, R25 ;  /* 0x0000001904047220 */ /* 0x001fe20000400000 */
[----:B------:R-:W-:Y:S01]  /*0fd0*/  FADD R25, R9, -R3 ;  /* 0x8000000309197221 */ /* 0x000fe20000000000 */
[----:B------:R-:W-:Y:S01]  /*0fe0*/  MUFU.EX2 R20, R20 ;  /* 0x0000001400147308 */ /* 0x000fe20000000800 */
[C---:B------:R-:W-:Y:S01]  /*0ff0*/  FADD R26, R8.reuse, -12583039 ;  /* 0xcb40007f081a7421 */ /* 0x040fe20000000000 */
[----:B------:R-:W-:-:S02]  /*1000*/  IMAD.SHL.U32 R8, R8, 0x800000, RZ ;  /* 0x0080000008087824 */ /* 0x000fc400078e00ff */
[----:B------:R-:W-:Y:S01]  /*1010*/  FFMA.SAT R28, R25, R16, 0.5 ;  /* 0x3f000000191c7423 */ /* 0x000fe20000002010 */
[----:B------:R-:W-:-:S03]  /*1020*/  FFMA R26, R19, 1.4426950216293334961, -R26 ;  /* 0x3fb8aa3b131a7823 */ /* 0x000fc6000000081a */
[----:B------:R-:W-:Y:S01]  /*1030*/  FFMA.RM R9, R28, R17, 12582913 ;  /* 0x4b4000011c097423 */ /* 0x000fe20000004011 */
[----:B------:R-:W-:Y:S01]  /*1040*/  FFMA R19, R19, 1.925963033500011079e-08, R26 ;  /* 0x32a5706013137823 */ /* 0x000fe2000000001a */
[----:B------:R-:W-:-:S04]  /*1050*/  IMAD.SHL.U32 R26, R5, 0x800000, RZ ;  /* 0x00800000051a7824 */ /* 0x000fc800078e00ff */
[----:B-1----:R-:W-:Y:S01]  /*1060*/  FMUL R5, R26, R21 ;  /* 0x000000151a057220 */ /* 0x002fe20000400000 */
[----:B------:R-:W-:Y:S01]  /*1070*/  FADD R26, R9, -12583039 ;  /* 0xcb40007f091a7421 */ /* 0x000fe20000000000 */
[----:B------:R-:W0:Y:S03]  /*1080*/  MUFU.EX2 R19, R19 ;  /* 0x0000001300137308 */ /* 0x000e260000000800 */
[----:B------:R-:W-:-:S04]  /*1090*/  FFMA R26, R25, 1.4426950216293334961, -R26 ;  /* 0x3fb8aa3b191a7823 */ /* 0x000fc8000000081a */
[----:B------:R-:W-:Y:S01]  /*10a0*/  FFMA R21, R25, 1.925963033500011079e-08, R26 ;  /* 0x32a5706019157823 */ /* 0x000fe2000000001a */
[----:B------:R-:W-:Y:S02]  /*10b0*/  FADD R25, R10, -R3 ;  /* 0x800000030a197221 */ /* 0x000fe40000000000 */
[----:B------:R-:W1:Y:S02]  /*10c0*/  MUFU.EX2 R10, R24 ;  /* 0x00000018000a7308 */ /* 0x000e640000000800 */
[-C--:B------:R-:W-:Y:S01]  /*10d0*/  FFMA.SAT R26, R25, R16.reuse, 0.5 ;  /* 0x3f000000191a7423 */ /* 0x080fe20000002010 */
[----:B------:R-:W-:-:S03]  /*10e0*/  FFMA.SAT R16, R27, R16, 0.5 ;  /* 0x3f0000001b107423 */ /* 0x000fc60000002010 */
[-C--:B------:R-:W-:Y:S01]  /*10f0*/  FFMA.RM R11, R26, R17.reuse, 12582913 ;  /* 0x4b4000011a0b7423 */ /* 0x080fe20000004011 */
[----:B------:R-:W-:Y:S01]  /*1100*/  FFMA.RM R17, R16, R17, 12582913 ;  /* 0x4b40000110117423 */ /* 0x000fe20000004011 */
[----:B------:R-:W2:Y:S01]  /*1110*/  MUFU.EX2 R21, R21 ;  /* 0x0000001500157308 */ /* 0x000ea20000000800 */
[----:B0-----:R-:W-:Y:S01]  /*1120*/  FMUL R8, R8, R19 ;  /* 0x0000001308087220 */ /* 0x001fe20000400000 */
[----:B------:R-:W-:Y:S01]  /*1130*/  FADD R16, R11, -12583039 ;  /* 0xcb40007f0b107421 */ /* 0x000fe20000000000 */
[----:B------:R-:W-:Y:S01]  /*1140*/  FADD R26, R17, -12583039 ;  /* 0xcb40007f111a7421 */ /* 0x000fe20000000000 */
[----:B------:R-:W-:Y:S01]  /*1150*/  SHF.L.U32 R11, R11, 0x17, RZ ;  /* 0x000000170b0b7819 */ /* 0x000fe200000006ff */
[----:B------:R-:W-:Y:S02]  /*1160*/  IMAD.SHL.U32 R17, R17, 0x800000, RZ ;  /* 0x0080000011117824 */ /* 0x000fe400078e00ff */
[----:B------:R-:W-:Y:S01]  /*1170*/  FFMA R16, R25, 1.4426950216293334961, -R16 ;  /* 0x3fb8aa3b19107823 */ /* 0x000fe20000000810 */
[----:B------:R-:W-:Y:S01]  /*1180*/  FFMA R26, R27, 1.4426950216293334961, -R26 ;  /* 0x3fb8aa3b1b1a7823 */ /* 0x000fe2000000081a */
[----:B-1----:R-:W-:-:S02]  /*1190*/  FMUL R7, R7, R10 ;  /* 0x0000000a07077220 */ /* 0x002fc40000400000 */
[----:B------:R-:W-:Y:S01]  /*11a0*/  FFMA R16, R25, 1.925963033500011079e-08, R16 ;  /* 0x32a5706019107823 */ /* 0x000fe20000000010 */
[----:B------:R-:W-:Y:S01]  /*11b0*/  FFMA R24, R27, 1.925963033500011079e-08, R26 ;  /* 0x32a570601b187823 */ /* 0x000fe2000000001a */
[----:B------:R-:W-:Y:S01]  /*11c0*/  SHF.L.U32 R25, R6, 0x17, RZ ;  /* 0x0000001706197819 */ /* 0x000fe200000006ff */
[----:B------:R-:W-:-:S03]  /*11d0*/  FADD R10, R4, R15 ;  /* 0x0000000f040a7221 */ /* 0x000fc60000000000 */
[----:B------:R-:W0:Y:S01]  /*11e0*/  MUFU.EX2 R16, R16 ;  /* 0x0000001000107308 */ /* 0x000e220000000800 */
[----:B------:R-:W-:Y:S01]  /*11f0*/  FMUL R6, R25, R20 ;  /* 0x0000001419067220 */ /* 0x000fe20000400000 */
[----:B------:R-:W-:Y:S01]  /*1200*/  SHF.L.U32 R20, R9, 0x17, RZ ;  /* 0x0000001709147819 */ /* 0x000fe200000006ff */
[----:B------:R-:W-:-:S03]  /*1210*/  FADD R15, R10, R5 ;  /* 0x000000050a0f7221 */ /* 0x000fc60000000000 */
[----:B------:R3:W-:Y:S01]  /*1220*/  STL.128 [R14], R4 ;  /* 0x000000040e007387 */ /* 0x0007e20000100c00 */
[----:B--2---:R-:W-:Y:S01]  /*1230*/  FMUL R9, R20, R21 ;  /* 0x0000001514097220 */ /* 0x004fe20000400000 */
[----:B------:R-:W1:Y:S01]  /*1240*/  MUFU.EX2 R24, R24 ;  /* 0x0000001800187308 */ /* 0x000e620000000800 */
[----:B0-----:R-:W-:Y:S01]  /*1250*/  FMUL R10, R11, R16 ;  /* 0x000000100b0a7220 */ /* 0x001fe20000400000 */
[----:B------:R-:W-:-:S04]  /*1260*/  FADD R16, R15, R6 ;  /* 0x000000060f107221 */ /* 0x000fc80000000000 */
[----:B------:R-:W-:Y:S01]  /*1270*/  FADD R15, R16, R7 ;  /* 0x00000007100f7221 */ /* 0x000fe20000000000 */
[----:B-1----:R-:W-:-:S03]  /*1280*/  FMUL R11, R17, R24 ;  /* 0x00000018110b7220 */ /* 0x002fc60000400000 */
[----:B------:R-:W-:Y:S02]  /*1290*/  FADD R16, R15, R8 ;  /* 0x000000080f107221 */ /* 0x000fe40000000000 */
[----:B------:R3:W-:Y:S02]  /*12a0*/  STL.128 [R14+0x10], R8 ;  /* 0x000010080e007387 */ /* 0x0007e40000100c00 */
[----:B------:R-:W-:-:S04]  /*12b0*/  FADD R15, R16, R9 ;  /* 0x00000009100f7221 */ /* 0x000fc80000000000 */
[----:B------:R-:W-:-:S04]  /*12c0*/  FADD R16, R15, R10 ;  /* 0x0000000a0f107221 */ /* 0x000fc80000000000 */
[----:B------:R-:W-:Y:S01]  /*12d0*/  FADD R15, R16, R11 ;  /* 0x0000000b100f7221 */ /* 0x000fe20000000000 */
[----:B------:R-:W-:Y:S06]  /*12e0*/  @P0 BRA `(.L_x_377) ;  /* 0xfffffff800980947 */ /* 0x000fec000383ffff */
.L_x_376:
[----:B------:R-:W-:Y:S05]  /*12f0*/  @!P1 BRA `(.L_x_375) ;  /* 0x0000000400a49947 */ /* 0x000fea0003800000 */
[----:B------:R-:W-:Y:S02]  /*1300*/  ISETP.GE.U32.AND P0, PT, R18, 0x4, PT ;  /* 0x000000041200780c */ /* 0x000fe40003f06070 */
[----:B------:R-:W-:-:S04]  /*1310*/  LOP3.LUT R16, R2, 0x3, RZ, 0xc0, !PT ;  /* 0x0000000302107812 */ /* 0x000fc800078ec0ff */
[----:B------:R-:W-:-:S07]  /*1320*/  ISETP.NE.AND P1, PT, R16, RZ, PT ;  /* 0x000000ff1000720c */ /* 0x000fce0003f25270 */
[----:B------:R-:W-:Y:S06]  /*1330*/  @!P0 BRA `(.L_x_378) ;  /* 0x0000000000d08947 */ /* 0x000fec0003800000 */
[----:B0-23--:R-:W-:-:S05]  /*1340*/  LEA R4, R12, R1, 0x2 ;  /* 0x000000010c047211 */ /* 0x00dfca00078e10ff */
[----:B-1----:R-:W2:Y:S04]  /*1350*/  LDL R6, [R4] ;  /* 0x0000000004067983 */ /* 0x002ea80000100800 */
[----:B------:R-:W3:Y:S04]  /*1360*/  LDL R10, [R4+0x4] ;  /* 0x00000400040a7983 */ /* 0x000ee80000100800 */
[----:B------:R-:W4:Y:S04]  /*1370*/  LDL R14, [R4+0x8] ;  /* 0x00000800040e7983 */ /* 0x000f280000100800 */
[----:B------:R-:W5:Y:S01]  /*1380*/  LDL R18, [R4+0xc] ;  /* 0x00000c0004127983 */ /* 0x000f620000100800 */
[----:B------:R-:W-:-:S02]  /*1390*/  IMAD.MOV.U32 R8, RZ, RZ, 0x3bbb989d ;  /* 0x3bbb989dff087424 */ /* 0x000fc400078e00ff */
[----:B------:R-:W-:Y:S02]  /*13a0*/  VIADD R12, R12, 0x4 ;  /* 0x000000040c0c7836 */ /* 0x000fe40000000000 */
[----:B--2---:R-:W-:Y:S01]  /*13b0*/  FADD R13, R6, -R3 ;  /* 0x80000003060d7221 */ /* 0x004fe20000000000 */
[----:B------:R-:W-:-:S03]  /*13c0*/  MOV R6, 0x437c0000 ;  /* 0x437c000000067802 */ /* 0x000fc60000000f00 */
[----:B------:R-:W-:Y:S01]  /*13d0*/  FFMA.SAT R5, R13, R8, 0.5 ;  /* 0x3f0000000d057423 */ /* 0x000fe20000002008 */
[----:B---3--:R-:W-:-:S03]  /*13e0*/  FADD R11, -R3, R10 ;  /* 0x0000000a030b7221 */ /* 0x008fc60000000100 */
[----:B------:R-:W-:Y:S01]  /*13f0*/  FFMA.RM R5, R5, R6, 12582913 ;  /* 0x4b40000105057423 */ /* 0x000fe20000004006 */
[----:B------:R-:W-:Y:S01]  /*1400*/  FFMA.SAT R9, R11, R8, 0.5 ;  /* 0x3f0000000b097423 */ /* 0x000fe20000002008 */
[----:B----4-:R-:W-:Y:S02]  /*1410*/  FADD R7, R14, -R3 ;  /* 0x800000030e077221 */ /* 0x010fe40000000000 */
[----:B------:R-:W-:Y:S01]  /*1420*/  FADD R10, R5, -12583039 ;  /* 0xcb40007f050a7421 */ /* 0x000fe20000000000 */
[----:B------:R-:W-:Y:S01]  /*1430*/  FFMA.RM R9, R9, R6, 12582913 ;  /* 0x4b40000109097423 */ /* 0x000fe20000004006 */
[----:B------:R-:W-:Y:S01]  /*1440*/  FFMA.SAT R19, R7, R8, 0.5 ;  /* 0x3f00000007137423 */ /* 0x000fe20000002008 */
[----:B-----5:R-:W-:Y:S01]  /*1450*/  FADD R17, -R3, R18 ;  /* 0x0000001203117221 */ /* 0x020fe20000000100 */
[----:B------:R-:W-:Y:S01]  /*1460*/  FFMA R10, R13, 1.4426950216293334961, -R10 ;  /* 0x3fb8aa3b0d0a7823 */ /* 0x000fe2000000080a */
[C---:B------:R-:W-:Y:S01]  /*1470*/  FADD R14, R9.reuse, -12583039 ;  /* 0xcb40007f090e7421 */ /* 0x040fe20000000000 */
[----:B------:R-:W-:-:S02]  /*1480*/  IMAD.SHL.U32 R9, R9, 0x800000, RZ ;  /* 0x0080000009097824 */ /* 0x000fc400078e00ff */
[----:B------:R-:W-:Y:S01]  /*1490*/  FFMA R13, R13, 1.925963033500011079e-08, R10 ;  /* 0x32a570600d0d7823 */ /* 0x000fe2000000000a */
[----:B------:R-:W-:Y:S01]  /*14a0*/  FFMA.RM R10, R19, R6, 12582913 ;  /* 0x4b400001130a7423 */ /* 0x000fe20000004006 */
[----:B------:R-:W-:Y:S01]  /*14b0*/  FFMA.SAT R19, R17, R8, 0.5 ;  /* 0x3f00000011137423 */ /* 0x000fe20000002008 */
[----:B------:R-:W-:Y:S02]  /*14c0*/  FFMA R14, R11, 1.4426950216293334961, -R14 ;  /* 0x3fb8aa3b0b0e7823 */ /* 0x000fe4000000080e */
[----:B------:R-:W-:Y:S01]  /*14d0*/  FADD R18, R10, -12583039 ;  /* 0xcb40007f0a127421 */ /* 0x000fe20000000000 */
[----:B------:R-:W-:Y:S01]  /*14e0*/  FFMA.RM R8, R19, R6, 12582913 ;  /* 0x4b40000113087423 */ /* 0x000fe20000004006 */
[----:B------:R-:W-:Y:S01]  /*14f0*/  FFMA R11, R11, 1.925963033500011079e-08, R14 ;  /* 0x32a570600b0b7823 */ /* 0x000fe2000000000e */
[----:B------:R-:W0:Y:S01]  /*1500*/  MUFU.EX2 R13, R13 ;  /* 0x0000000d000d7308 */ /* 0x000e220000000800 */
[----:B------:R-:W-:Y:S01]  /*1510*/  FFMA R18, R7, 1.4426950216293334961, -R18 ;  /* 0x3fb8aa3b07127823 */ /* 0x000fe20000000812 */
[----:B------:R-:W-:Y:S01]  /*1520*/  FADD R14, R8, -12583039 ;  /* 0xcb40007f080e7421 */ /* 0x000fe20000000000 */
[----:B------:R-:W-:-:S02]  /*1530*/  SHF.L.U32 R10, R10, 0x17, RZ ;  /* 0x000000170a0a7819 */ /* 0x000fc400000006ff */
[----:B------:R-:W-:Y:S01]  /*1540*/  FFMA R18, R7, 1.925963033500011079e-08, R18 ;  /* 0x32a5706007127823 */ /* 0x000fe20000000012 */
[C---:B------:R-:W-:Y:S01]  /*1550*/  FFMA R14, R17.reuse, 1.4426950216293334961, -R14 ;  /* 0x3fb8aa3b110e7823 */ /* 0x040fe2000000080e */
[----:B------:R-:W-:Y:S01]  /*1560*/  SHF.L.U32 R8, R8, 0x17, RZ ;  /* 0x0000001708087819 */ /* 0x000fe200000006ff */
[----:B------:R-:W1:Y:S02]  /*1570*/  MUFU.EX2 R6, R11 ;  /* 0x0000000b00067308 */ /* 0x000e640000000800 */
[----:B------:R-:W-:Y:S01]  /*1580*/  FFMA R17, R17, 1.925963033500011079e-08, R14 ;  /* 0x32a5706011117823 */ /* 0x000fe2000000000e */
[----:B------:R-:W-:-:S05]  /*1590*/  SHF.L.U32 R14, R5, 0x17, RZ ;  /* 0x00000017050e7819 */ /* 0x000fca00000006ff */
[----:B------:R-:W2:Y:S01]  /*15a0*/  MUFU.EX2 R7, R18 ;  /* 0x0000001200077308 */ /* 0x000ea20000000800 */
[----:B0-----:R-:W-:-:S04]  /*15b0*/  FMUL R13, R14, R13 ;  /* 0x0000000d0e0d7220 */ /* 0x001fc80000400000 */
[----:B------:R-:W-:Y:S01]  /*15c0*/  FADD R15, R15, R13 ;  /* 0x0000000d0f0f7221 */ /* 0x000fe20000000000 */
[----:B------:R4:W-:Y:S02]  /*15d0*/  STL [R4], R13 ;  /* 0x0000000d04007387 */ /* 0x0009e40000100800 */
[----:B------:R-:W0:Y:S01]  /*15e0*/  MUFU.EX2 R17, R17 ;  /* 0x0000001100117308 */ /* 0x000e220000000800 */
[----:B-1----:R-:W-:-:S04]  /*15f0*/  FMUL R6, R9, R6 ;  /* 0x0000000609067220 */ /* 0x002fc80000400000 */
[----:B------:R-:W-:Y:S01]  /*1600*/  FADD R15, R15, R6 ;  /* 0x000000060f0f7221 */ /* 0x000fe20000000000 */
[----:B------:R4:W-:Y:S01]  /*1610*/  STL [R4+0x4], R6 ;  /* 0x0000040604007387 */ /* 0x0009e20000100800 */
[----:B--2---:R-:W-:-:S04]  /*1620*/  FMUL R7, R10, R7 ;  /* 0x000000070a077220 */ /* 0x004fc80000400000 */
[----:B------:R-:W-:Y:S01]  /*1630*/  FADD R15, R15, R7 ;  /* 0x000000070f0f7221 */ /* 0x000fe20000000000 */
[----:B------:R4:W-:Y:S01]  /*1640*/  STL [R4+0x8], R7 ;  /* 0x0000080704007387 */ /* 0x0009e20000100800 */
[----:B0-----:R-:W-:-:S04]  /*1650*/  FMUL R8, R8, R17 ;  /* 0x0000001108087220 */ /* 0x001fc80000400000 */
[----:B------:R-:W-:Y:S01]  /*1660*/  FADD R15, R15, R8 ;  /* 0x000000080f0f7221 */ /* 0x000fe20000000000 */
[----:B------:R4:W-:Y:S06]  /*1670*/  STL [R4+0xc], R8 ;  /* 0x00000c0804007387 */ /* 0x0009ec0000100800 */
.L_x_378:
[----:B------:R-:W-:Y:S05]  /*1680*/  @!P1 BRA `(.L_x_375) ;  /* 0x0000000000c09947 */ /* 0x000fea0003800000 */
[----:B------:R-:W-:Y:S02]  /*1690*/  ISETP.NE.AND P0, PT, R16, 0x1, PT ;  /* 0x000000011000780c */ /* 0x000fe40003f05270 */
[----:B------:R-:W-:-:S04]  /*16a0*/  LOP3.LUT R2, R2, 0x1, RZ, 0xc0, !PT ;  /* 0x0000000102027812 */ /* 0x000fc800078ec0ff */
[----:B------:R-:W-:-:S07]  /*16b0*/  ISETP.NE.U32.AND P1, PT, R2, 0x1, PT ;  /* 0x000000010200780c */ /* 0x000fce0003f25070 */
[----:B------:R-:W-:Y:S06]  /*16c0*/  @!P0 BRA `(.L_x_379) ;  /* 0x0000000000708947 */ /* 0x000fec0003800000 */
[----:B------:R-:W-:-:S05]  /*16d0*/  LEA R2, R12, R1, 0x2 ;  /* 0x000000010c027211 */ /* 0x000fca00078e10ff */
[----:B01-34-:R-:W3:Y:S04]  /*16e0*/  LDL R6, [R2+0x4] ;  /* 0x0000040002067983 */ /* 0x01bee80000100800 */
[----:B--2---:R-:W2:Y:S01]  /*16f0*/  LDL R4, [R2] ;  /* 0x0000000002047983 */ /* 0x004ea20000100800 */
[----:B------:R-:W-:Y:S02]  /*1700*/  HFMA2 R7, -RZ, RZ, 0.96630859375, -0.0022525787353515625 ;  /* 0x3bbb989dff077431 */ /* 0x000fe400000001ff */
[----:B------:R-:W-:Y:S02]  /*1710*/  IMAD.MOV.U32 R9, RZ, RZ, 0x437c0000 ;  /* 0x437c0000ff097424 */ /* 0x000fe400078e00ff */
[----:B------:R-:W-:Y:S02]  /*1720*/  VIADD R12, R12, 0x2 ;  /* 0x000000020c0c7836 */ /* 0x000fe40000000000 */
[----:B---3--:R-:W-:Y:S01]  /*1730*/  FADD R6, -R3, R6 ;  /* 0x0000000603067221 */ /* 0x008fe20000000100 */
[----:B--2---:R-:W-:-:S03]  /*1740*/  FADD R4, R4, -R3 ;  /* 0x8000000304047221 */ /* 0x004fc60000000000 */
[-C--:B------:R-:W-:Y:S01]  /*1750*/  FFMA.SAT R8, R6, R7.reuse, 0.5 ;  /* 0x3f00000006087423 */ /* 0x080fe20000002007 */
[----:B------:R-:W-:-:S03]  /*1760*/  FFMA.SAT R5, R4, R7, 0.5 ;  /* 0x3f00000004057423 */ /* 0x000fc60000002007 */
[-C--:B------:R-:W-:Y:S01]  /*1770*/  FFMA.RM R8, R8, R9.reuse, 12582913 ;  /* 0x4b40000108087423 */ /* 0x080fe20000004009 */
[----:B------:R-:W-:-:S03]  /*1780*/  FFMA.RM R5, R5, R9, 12582913 ;  /* 0x4b40000105057423 */ /* 0x000fc60000004009 */
[----:B------:R-:W-:Y:S01]  /*1790*/  FADD R9, R8, -12583039 ;  /* 0xcb40007f08097421 */ /* 0x000fe20000000000 */
[----:B------:R-:W-:-:S03]  /*17a0*/  FADD R7, R5, -12583039 ;  /* 0xcb40007f05077421 */ /* 0x000fc60000000000 */
[----:B------:R-:W-:Y:S01]  /*17b0*/  FFMA R9, R6, 1.4426950216293334961, -R9 ;  /* 0x3fb8aa3b06097823 */ /* 0x000fe20000000809 */
[----:B------:R-:W-:-:S03]  /*17c0*/  FFMA R7, R4, 1.4426950216293334961, -R7 ;  /* 0x3fb8aa3b04077823 */ /* 0x000fc60000000807 */
[----:B------:R-:W-:Y:S01]  /*17d0*/  FFMA R9, R6, 1.925963033500011079e-08, R9 ;  /* 0x32a5706006097823 */ /* 0x000fe20000000009 */
[----:B------:R-:W-:-:S05]  /*17e0*/  FFMA R7, R4, 1.925963033500011079e-08, R7 ;  /* 0x32a5706004077823 */ /* 0x000fca0000000007 */
[----:B------:R-:W0:Y:S08]  /*17f0*/  MUFU.EX2 R9, R9 ;  /* 0x0000000900097308 */ /* 0x000e300000000800 */
[----:B------:R-:W1:Y:S01]  /*1800*/  MUFU.EX2 R4, R7 ;  /* 0x0000000700047308 */ /* 0x000e620000000800 */
[----:B------:R-:W-:Y:S02]  /*1810*/  SHF.L.U32 R5, R5, 0x17, RZ ;  /* 0x0000001705057819 */ /* 0x000fe400000006ff */
[----:B------:R-:W-:-:S05]  /*1820*/  SHF.L.U32 R8, R8, 0x17, RZ ;  /* 0x0000001708087819 */ /* 0x000fca00000006ff */
[----:B0-----:R-:W-:Y:S01]  /*1830*/  FMUL R8, R8, R9 ;  /* 0x0000000908087220 */ /* 0x001fe20000400000 */
[----:B-1----:R-:W-:-:S04]  /*1840*/  FMUL R4, R5, R4 ;  /* 0x0000000405047220 */ /* 0x002fc80000400000 */
[----:B------:R0:W-:Y:S04]  /*1850*/  STL [R2+0x4], R8 ;  /* 0x0000040802007387 */ /* 0x0001e80000100800 */
[----:B------:R0:W-:Y:S01]  /*1860*/  STL [R2], R4 ;  /* 0x0000000402007387 */ /* 0x0001e20000100800 */
[----:B------:R-:W-:-:S04]  /*1870*/  FADD R15, R15, R4 ;  /* 0x000000040f0f7221 */ /* 0x000fc80000000000 */
[----:B------:R-:W-:-:S07]  /*1880*/  FADD R15, R15, R8 ;  /* 0x000000080f0f7221 */ /* 0x000fce0000000000 */
.L_x_379:
[----:B------:R-:W-:Y:S05]  /*1890*/  @P1 BRA `(.L_x_375) ;  /* 0x00000000003c1947 */ /* 0x000fea0003800000 */
[----:B------:R-:W-:-:S05]  /*18a0*/  LEA R12, R12, R1, 0x2 ;  /* 0x000000010c0c7211 */ /* 0x000fca00078e10ff */
[----:B0-----:R-:W5:Y:S01]  /*18b0*/  LDL R2, [R12] ;  /* 0x000000000c027983 */ /* 0x001f620000100800 */
[----:B-123--:R-:W-:Y:S01]  /*18c0*/  MOV R5, 0x3bbb989d ;  /* 0x3bbb989d00057802 */ /* 0x00efe20000000f00 */
[----:B----4-:R-:W-:Y:S02]  /*18d0*/  IMAD.MOV.U32 R4, RZ, RZ, 0x437c0000 ;  /* 0x437c0000ff047424 */ /* 0x010fe400078e00ff */
[----:B-----5:R-:W-:-:S04]  /*18e0*/  FADD R2, R2, -R3 ;  /* 0x8000000302027221 */ /* 0x020fc80000000000 */
        /* <DEDUP_REMOVED lines=9> */
[----:B------:R0:W-:Y:S06]  /*1980*/  STL [R12], R2 ;  /* 0x000000020c007387 */ /* 0x0001ec0000100800 */
.L_x_375:
[----:B0-----:R-:W-:Y:S01]  /*1990*/  IADD3 R2, PT, PT, R15, 0x1800000, RZ ;  /* 0x018000000f027810 */ /* 0x001fe20007ffe0ff */
[----:B------:R-:W-:Y:S03]  /*19a0*/  BSSY.RECONVERGENT B0, `(.L_x_380) ;  /* 0x000000c000007945 */ /* 0x000fe60003800200 */
[----:B------:R-:W-:-:S04]  /*19b0*/  LOP3.LUT R2, R2, 0x7f800000, RZ, 0xc0, !PT ;  /* 0x7f80000002027812 */ /* 0x000fc800078ec0ff */
[----:B------:R-:W-:-:S13]  /*19c0*/  ISETP.GT.U32.AND P0, PT, R2, 0x1ffffff, PT ;  /* 0x01ffffff0200780c */ /* 0x000fda0003f04070 */
[----:B------:R-:W-:Y:S05]  /*19d0*/  @P0 BRA `(.L_x_381) ;  /* 0x0000000000100947 */ /* 0x000fea0003800000 */
[----:B------:R-:W-:Y:S01]  /*19e0*/  IMAD.MOV.U32 R2, RZ, RZ, R15 ;  /* 0x000000ffff027224 */ /* 0x000fe200078e000f */
[----:B--234-:R-:W-:-:S07]  /*19f0*/  MOV R4, 0x1a10 ;  /* 0x00001a1000047802 */ /* 0x01cfce0000000f00 */
[----:B-1----:R-:W-:Y:S05]  /*1a00*/  CALL.REL.NOINC `($__internal_2_$__cuda_sm20_rcp_rn_f32_slowpath) ;  /* 0x0000001400687944 */ /* 0x002fea0003c00000 */
[----:B------:R-:W-:Y:S05]  /*1a10*/  BRA `(.L_x_382) ;  /* 0x0000000000107947 */ /* 0x000fea0003800000 */
.L_x_381:
[----:B------:R-:W0:Y:S02]  /*1a20*/  MUFU.RCP R2, R15 ;  /* 0x0000000f00027308 */ /* 0x000e240000001000 */
[----:B0-----:R-:W-:-:S04]  /*1a30*/  FFMA R3, R2, R15, -1 ;  /* 0xbf80000002037423 */ /* 0x001fc8000000000f */
[----:B------:R-:W-:-:S04]  /*1a40*/  FADD.FTZ R3, -R3, -RZ ;  /* 0x800000ff03037221 */ /* 0x000fc80000010100 */
[----:B------:R-:W-:-:S07]  /*1a50*/  FFMA R21, R2, R3, R2 ;  /* 0x0000000302157223 */ /* 0x000fce0000000002 */
.L_x_382:
[----:B------:R-:W-:Y:S05]  /*1a60*/  BSYNC.RECONVERGENT B0 ;  /* 0x0000000000007941 */ /* 0x000fea0003800200 */
.L_x_380:
[----:B------:R-:W0:Y:S01]  /*1a70*/  LDCU UR5, c[0x0][0x3a8] ;  /* 0x00007500ff0577ac */ /* 0x000e220008000800 */
[----:B------:R-:W-:Y:S05]  /*1a80*/  @!P3 BRA `(.L_x_383) ;  /* 0x000000040084b947 */ /* 0x000fea0003800000 */
[----:B0-----:R-:W-:Y:S01]  /*1a90*/  UIADD3 UR4, UPT, UPT, UR5, -0x1, URZ ;  /* 0xffffffff05047890 */ /* 0x001fe2000fffe0ff */
[----:B------:R-:W-:Y:S01]  /*1aa0*/  HFMA2 R20, -RZ, RZ, 0, 0 ;  /* 0x00000000ff147431 */ /* 0x000fe200000001ff */
[----:B------:R-:W-:Y:S02]  /*1ab0*/  ULOP3.LUT UR6, UR5, 0xf, URZ, 0xc0, !UPT ;  /* 0x0000000f05067892 */ /* 0x000fe4000f8ec0ff */
[----:B------:R-:W-:Y:S02]  /*1ac0*/  UISETP.GE.U32.AND UP0, UPT, UR4, 0xf, UPT ;  /* 0x0000000f0400788c */ /* 0x000fe4000bf06070 */
[----:B------:R-:W-:-:S07]  /*1ad0*/  UISETP.NE.AND UP1, UPT, UR6, URZ, UPT ;  /* 0x000000ff0600728c */ /* 0x000fce000bf25270 */
[----:B------:R-:W-:Y:S05]  /*1ae0*/  BRA.U !UP0, `(.L_x_384) ;  /* 0x00000001087c7547 */ /* 0x000fea000b800000 */
[----:B------:R-:W-:Y:S01]  /*1af0*/  ULOP3.LUT UR4, UR5, 0x7ffffff0, URZ, 0xc0, !UPT ;  /* 0x7ffffff005047892 */ /* 0x000fe2000f8ec0ff */
[----:B------:R-:W-:-:S05]  /*1b00*/  MOV R3, RZ ;  /* 0x000000ff00037202 */ /* 0x000fca0000000f00 */
[----:B------:R-:W-:-:S07]  /*1b10*/  IMAD.U32 R20, RZ, RZ, UR4 ;  /* 0x00000004ff147e24 */ /* 0x000fce000f8e00ff */
.L_x_385:
[----:B0-----:R-:W-:-:S05]  /*1b20*/  LEA R2, R3, R1, 0x2 ;  /* 0x0000000103027211 */ /* 0x001fca00078e10ff */
[----:B---34-:R-:W3:Y:S04]  /*1b30*/  LDL.128 R12, [R2] ;  /* 0x00000000020c7983 */ /* 0x018ee80000100c00 */
[----:B------:R-:W4:Y:S04]  /*1b40*/  LDL.128 R16, [R2+0x10] ;  /* 0x0000100002107983 */ /* 0x000f280000100c00 */
[----:B-12---:R-:W2:Y:S04]  /*1b50*/  LDL.128 R4, [R2+0x20] ;  /* 0x0000200002047983 */ /* 0x006ea80000100c00 */
[----:B------:R-:W5:Y:S01]  /*1b60*/  LDL.128 R8, [R2+0x30] ;  /* 0x0000300002087983 */ /* 0x000f620000100c00 */
[----:B------:R-:W-:-:S04]  /*1b70*/  IADD3 R3, PT, PT, R3, 0x10, RZ ;  /* 0x0000001003037810 */ /* 0x000fc80007ffe0ff */
[----:B------:R-:W-:Y:S01]  /*1b80*/  ISETP.NE.AND P0, PT, R3, R20, PT ;  /* 0x000000140300720c */ /* 0x000fe20003f05270 */
[-C--:B---3--:R-:W-:Y:S01]  /*1b90*/  FMUL R12, R12, R21.reuse ;  /* 0x000000150c0c7220 */ /* 0x088fe20000400000 */
[-C--:B------:R-:W-:Y:S01]  /*1ba0*/  FMUL R13, R13, R21.reuse ;  /* 0x000000150d0d7220 */ /* 0x080fe20000400000 */
[-C--:B------:R-:W-:Y:S01]  /*1bb0*/  FMUL R14, R14, R21.reuse ;  /* 0x000000150e0e7220 */ /* 0x080fe20000400000 */
[-C--:B------:R-:W-:Y:S01]  /*1bc0*/  FMUL R15, R15, R21.reuse ;  /* 0x000000150f0f7220 */ /* 0x080fe20000400000 */
[-C--:B----4-:R-:W-:Y:S01]  /*1bd0*/  FMUL R16, R16, R21.reuse ;  /* 0x0000001510107220 */ /* 0x090fe20000400000 */
[-C--:B------:R-:W-:Y:S01]  /*1be0*/  FMUL R17, R17, R21.reuse ;  /* 0x0000001511117220 */ /* 0x080fe20000400000 */
[-C--:B------:R-:W-:Y:S01]  /*1bf0*/  FMUL R18, R18, R21.reuse ;  /* 0x0000001512127220 */ /* 0x080fe20000400000 */
[-C--:B------:R-:W-:Y:S01]  /*1c00*/  FMUL R19, R19, R21.reuse ;  /* 0x0000001513137220 */ /* 0x080fe20000400000 */
[-C--:B--2---:R-:W-:Y:S01]  /*1c10*/  FMUL R4, R4, R21.reuse ;  /* 0x0000001504047220 */ /* 0x084fe20000400000 */
[-C--:B------:R-:W-:Y:S01]  /*1c20*/  FMUL R5, R5, R21.reuse ;  /* 0x0000001505057220 */ /* 0x080fe20000400000 */
[-C--:B------:R-:W-:Y:S01]  /*1c30*/  FMUL R6, R6, R21.reuse ;  /* 0x0000001506067220 */ /* 0x080fe20000400000 */
[-C--:B------:R-:W-:Y:S01]  /*1c40*/  FMUL R7, R7, R21.reuse ;  /* 0x0000001507077220 */ /* 0x080fe20000400000 */
[-C--:B-----5:R-:W-:Y:S01]  /*1c50*/  FMUL R8, R8, R21.reuse ;  /* 0x0000001508087220 */ /* 0x0a0fe20000400000 */
[-C--:B------:R-:W-:Y:S01]  /*1c60*/  FMUL R9, R9, R21.reuse ;  /* 0x0000001509097220 */ /* 0x080fe20000400000 */
[-C--:B------:R-:W-:Y:S01]  /*1c70*/  FMUL R10, R10, R21.reuse ;  /* 0x000000150a0a7220 */ /* 0x080fe20000400000 */
[----:B------:R-:W-:Y:S01]  /*1c80*/  FMUL R11, R11, R21 ;  /* 0x000000150b0b7220 */ /* 0x000fe20000400000 */
[----:B------:R0:W-:Y:S04]  /*1c90*/  STL.128 [R2], R12 ;  /* 0x0000000c02007387 */ /* 0x0001e80000100c00 */
[----:B------:R0:W-:Y:S04]  /*1ca0*/  STL.128 [R2+0x10], R16 ;  /* 0x0000101002007387 */ /* 0x0001e80000100c00 */
[----:B------:R0:W-:Y:S04]  /*1cb0*/  STL.128 [R2+0x20], R4 ;  /* 0x0000200402007387 */ /* 0x0001e80000100c00 */
[----:B------:R0:W-:Y:S01]  /*1cc0*/  STL.128 [R2+0x30], R8 ;  /* 0x0000300802007387 */ /* 0x0001e20000100c00 */
[----:B------:R-:W-:Y:S05]  /*1cd0*/  @P0 BRA `(.L_x_385) ;  /* 0xfffffffc00900947 */ /* 0x000fea000383ffff */
.L_x_384:
[----:B------:R-:W-:Y:S05]  /*1ce0*/  BRA.U !UP1, `(.L_x_383) ;  /* 0x0000000109ec7547 */ /* 0x000fea000b800000 */
[----:B------:R-:W-:Y:S02]  /*1cf0*/  UISETP.GE.U32.AND UP0, UPT, UR6, 0x8, UPT ;  /* 0x000000080600788c */ /* 0x000fe4000bf06070 */
[----:B------:R-:W-:-:S04]  /*1d00*/  ULOP3.LUT UR4, UR5, 0x7, URZ, 0xc0, !UPT ;  /* 0x0000000705047892 */ /* 0x000fc8000f8ec0ff */
[----:B------:R-:W-:-:S03]  /*1d10*/  UISETP.NE.AND UP1, UPT, UR4, URZ, UPT ;  /* 0x000000ff0400728c */ /* 0x000fc6000bf25270 */
[----:B------:R-:W-:Y:S08]  /*1d20*/  BRA.U !UP0, `(.L_x_386) ;  /* 0x0000000108687547 */ /* 0x000ff0000b800000 */
[----:B0-----:R-:W-:-:S05]  /*1d30*/  IMAD R2, R20, 0x4, R1 ;  /* 0x0000000414027824 */ /* 0x001fca00078e0201 */
[----:B--234-:R-:W2:Y:S04]  /*1d40*/  LDL R4, [R2] ;  /* 0x0000000002047983 */ /* 0x01cea80000100800 */
[----:B-1----:R-:W3:Y:S04]  /*1d50*/  LDL R6, [R2+0x4] ;  /* 0x0000040002067983 */ /* 0x002ee80000100800 */
[----:B------:R-:W4:Y:S04]  /*1d60*/  LDL R8, [R2+0x8] ;  /* 0x0000080002087983 */ /* 0x000f280000100800 */
[----:B------:R-:W5:Y:S04]  /*1d70*/  LDL R10, [R2+0xc] ;  /* 0x00000c00020a7983 */ /* 0x000f680000100800 */
[----:B------:R-:W5:Y:S04]  /*1d80*/  LDL R12, [R2+0x10] ;  /* 0x00001000020c7983 */ /* 0x000f680000100800 */
[----:B------:R-:W5:Y:S04]  /*1d90*/  LDL R14, [R2+0x14] ;  /* 0x00001400020e7983 */ /* 0x000f680000100800 */
[----:B------:R-:W5:Y:S04]  /*1da0*/  LDL R16, [R2+0x18] ;  /* 0x0000180002107983 */ /* 0x000f680000100800 */
[----:B------:R-:W5:Y:S01]  /*1db0*/  LDL R18, [R2+0x1c] ;  /* 0x00001c0002127983 */ /* 0x000f620000100800 */
[----:B------:R-:W-:Y:S01]  /*1dc0*/  IADD3 R20, PT, PT, R20, 0x8, RZ ;  /* 0x0000000814147810 */ /* 0x000fe20007ffe0ff */
[-C--:B--2---:R-:W-:Y:S01]  /*1dd0*/  FMUL R3, R4, R21.reuse ;  /* 0x0000001504037220 */ /* 0x084fe20000400000 */
[----:B---3--:R-:W-:-:S04]  /*1de0*/  FMUL R5, R6, R21 ;  /* 0x0000001506057220 */ /* 0x008fc80000400000 */
[----:B------:R0:W-:Y:S01]  /*1df0*/  STL [R2], R3 ;  /* 0x0000000302007387 */ /* 0x0001e20000100800 */
[----:B----4-:R-:W-:-:S03]  /*1e00*/  FMUL R7, R8, R21 ;  /* 0x0000001508077220 */ /* 0x010fc60000400000 */
[----:B------:R0:W-:Y:S01]  /*1e10*/  STL [R2+0x4], R5 ;  /* 0x0000040502007387 */ /* 0x0001e20000100800 */
[----:B-----5:R-:W-:-:S03]  /*1e20*/  FMUL R9, R10, R21 ;  /* 0x000000150a097220 */ /* 0x020fc60000400000 */
[----:B------:R0:W-:Y:S01]  /*1e30*/  STL [R2+0x8], R7 ;  /* 0x0000080702007387 */ /* 0x0001e20000100800 */
[----:B------:R-:W-:-:S03]  /*1e40*/  FMUL R11, R12, R21 ;  /* 0x000000150c0b7220 */ /* 0x000fc60000400000 */
[----:B------:R0:W-:Y:S01]  /*1e50*/  STL [R2+0xc], R9 ;  /* 0x00000c0902007387 */ /* 0x0001e20000100800 */
[----:B------:R-:W-:-:S03]  /*1e60*/  FMUL R13, R14, R21 ;  /* 0x000000150e0d7220 */ /* 0x000fc60000400000 */
[----:B------:R0:W-:Y:S01]  /*1e70*/  STL [R2+0x10], R11 ;  /* 0x0000100b02007387 */ /* 0x0001e20000100800 */
[----:B------:R-:W-:-:S03]  /*1e80*/  FMUL R15, R16, R21 ;  /* 0x00000015100f7220 */ /* 0x000fc60000400000 */
[----:B------:R0:W-:Y:S01]  /*1e90*/  STL [R2+0x14], R13 ;  /* 0x0000140d02007387 */ /* 0x0001e20000100800 */
[----:B------:R-:W-:-:S03]  /*1ea0*/  FMUL R17, R18, R21 ;  /* 0x0000001512117220 */ /* 0x000fc60000400000 */
[----:B------:R0:W-:Y:S04]  /*1eb0*/  STL [R2+0x18], R15 ;  /* 0x0000180f02007387 */ /* 0x0001e80000100800 */
[----:B------:R0:W-:Y:S02]  /*1ec0*/  STL [R2+0x1c], R17 ;  /* 0x00001c1102007387 */ /* 0x0001e40000100800 */
.L_x_386:
[----:B------:R-:W-:Y:S05]  /*1ed0*/  BRA.U !UP1, `(.L_x_383) ;  /* 0x0000000109707547 */ /* 0x000fea000b800000 */
[----:B------:R-:W-:Y:S02]  /*1ee0*/  UISETP.GE.U32.AND UP0, UPT, UR4, 0x4, UPT ;  /* 0x000000040400788c */ /* 0x000fe4000bf06070 */
[----:B------:R-:W-:-:S04]  /*1ef0*/  ULOP3.LUT UR6, UR5, 0x3, URZ, 0xc0, !UPT ;  /* 0x0000000305067892 */ /* 0x000fc8000f8ec0ff */
[----:B------:R-:W-:-:S03]  /*1f00*/  UISETP.NE.AND UP1, UPT, UR6, URZ, UPT ;  /* 0x000000ff0600728c */ /* 0x000fc6000bf25270 */
[----:B------:R-:W-:Y:S08]  /*1f10*/  BRA.U !UP0, `(.L_x_387) ;  /* 0x0000000108387547 */ /* 0x000ff0000b800000 */
[----:B0-----:R-:W-:-:S05]  /*1f20*/  LEA R3, R20, R1, 0x2 ;  /* 0x0000000114037211 */ /* 0x001fca00078e10ff */
[----:B------:R-:W5:Y:S04]  /*1f30*/  LDL R2, [R3] ;  /* 0x0000000003027983 */ /* 0x000f680000100800 */
[----:B--234-:R-:W2:Y:S04]  /*1f40*/  LDL R4, [R3+0x4] ;  /* 0x0000040003047983 */ /* 0x01cea80000100800 */
[----:B-1----:R-:W3:Y:S04]  /*1f50*/  LDL R6, [R3+0x8] ;  /* 0x0000080003067983 */ /* 0x002ee80000100800 */
[----:B------:R-:W4:Y:S01]  /*1f60*/  LDL R8, [R3+0xc] ;  /* 0x00000c0003087983 */ /* 0x000f220000100800 */
[----:B------:R-:W-:-:S02]  /*1f70*/  VIADD R20, R20, 0x4 ;  /* 0x0000000414147836 */ /* 0x000fc40000000000 */
[-C--:B-----5:R-:W-:Y:S01]  /*1f80*/  FMUL R2, R2, R21.reuse ;  /* 0x0000001502027220 */ /* 0x0a0fe20000400000 */
[----:B--2---:R-:W-:-:S04]  /*1f90*/  FMUL R4, R4, R21 ;  /* 0x0000001504047220 */ /* 0x004fc80000400000 */
[----:B------:R0:W-:Y:S01]  /*1fa0*/  STL [R3], R2 ;  /* 0x0000000203007387 */ /* 0x0001e20000100800 */
[----:B---3--:R-:W-:-:S03]  /*1fb0*/  FMUL R6, R6, R21 ;  /* 0x0000001506067220 */ /* 0x008fc60000400000 */
[----:B------:R0:W-:Y:S01]  /*1fc0*/  STL [R3+0x4], R4 ;  /* 0x0000040403007387 */ /* 0x0001e20000100800 */
[----:B----4-:R-:W-:-:S03]  /*1fd0*/  FMUL R8, R8, R21 ;  /* 0x0000001508087220 */ /* 0x010fc60000400000 */
[----:B------:R0:W-:Y:S04]  /*1fe0*/  STL [R3+0x8], R6 ;  /* 0x0000080603007387 */ /* 0x0001e80000100800 */
[----:B------:R0:W-:Y:S02]  /*1ff0*/  STL [R3+0xc], R8 ;  /* 0x00000c0803007387 */ /* 0x0001e40000100800 */
.L_x_387:
[----:B------:R-:W-:Y:S05]  /*2000*/  BRA.U !UP1, `(.L_x_383) ;  /* 0x0000000109247547 */ /* 0x000fea000b800000 */
[----:B------:R-:W-:-:S05]  /*2010*/  UMOV UR4, URZ ;  /* 0x000000ff00047c82 */ /* 0x000fca0008000000 */
.L_x_388:
[----:B0-----:R-:W-:-:S05]  /*2020*/  LEA R2, R20, R1, 0x2 ;  /* 0x0000000114027211 */ /* 0x001fca00078e10ff */
[----:B--234-:R-:W2:Y:S01]  /*2030*/  LDL R4, [R2] ;  /* 0x0000000002047983 */ /* 0x01cea20000100800 */
[----:B------:R-:W-:Y:S01]  /*2040*/  UIADD3 UR4, UPT, UPT, UR4, 0x1, URZ ;  /* 0x0000000104047890 */ /* 0x000fe2000fffe0ff */
[----:B------:R-:W-:-:S03]  /*2050*/  IADD3 R20, PT, PT, R20, 0x1, RZ ;  /* 0x0000000114147810 */ /* 0x000fc60007ffe0ff */
[----:B------:R-:W-:Y:S01]  /*2060*/  UISETP.NE.AND UP0, UPT, UR4, UR6, UPT ;  /* 0x000000060400728c */ /* 0x000fe2000bf05270 */
[----:B--2---:R-:W-:-:S05]  /*2070*/  FMUL R3, R4, R21 ;  /* 0x0000001504037220 */ /* 0x004fca0000400000 */
[----:B------:R0:W-:Y:S03]  /*2080*/  STL [R2], R3 ;  /* 0x0000000302007387 */ /* 0x0001e60000100800 */
[----:B------:R-:W-:Y:S05]  /*2090*/  BRA.U UP0, `(.L_x_388) ;  /* 0xfffffffd00e07547 */ /* 0x000fea000b83ffff */
.L_x_383:
[----:B0123--:R-:W0:Y:S02]  /*20a0*/  LDC R5, c[0x0][0x3ac] ;  /* 0x0000eb00ff057b82 */ /* 0x00fe240000000800 */
[----:B0-----:R-:W-:-:S13]  /*20b0*/  ISETP.GE.AND P0, PT, R5, 0x1, PT ;  /* 0x000000010500780c */ /* 0x001fda0003f06270 */
[----:B------:R-:W-:Y:S05]  /*20c0*/  @!P0 EXIT ;  /* 0x000000000000894d */ /* 0x000fea0003800000 */
[----:B------:R-:W-:-:S09]  /*20d0*/  UISETP.GE.AND UP0, UPT, UR5, 0x1, UPT ;  /* 0x000000010500788c */ /* 0x000fd2000bf06270 */
[----:B------:R-:W-:Y:S05]  /*20e0*/  BRA.U !UP0, `(.L_x_389) ;  /* 0x0000000908c07547 */ /* 0x000fea000b800000 */
[----:B------:R-:W-:Y:S01]  /*20f0*/  VIADD R2, R1, 0x10 ;  /* 0x0000001001027836 */ /* 0x000fe20000000000 */
[----:B------:R-:W-:Y:S01]  /*2100*/  ULOP3.LUT UR6, UR5, 0x7ffffff8, URZ, 0xc0, !UPT ;  /* 0x7ffffff805067892 */ /* 0x000fe2000f8ec0ff */
[----:B------:R-:W-:-:S11]  /*2110*/  UMOV UR4, URZ ;  /* 0x000000ff00047c82 */ /* 0x000fd60008000000 */
.L_x_395:
[----:B------:R-:W0:Y:S01]  /*2120*/  LDCU UR5, c[0x0][0x3a8] ;  /* 0x00007500ff0577ac */ /* 0x000e220008000800 */
[----:B------:R-:W-:Y:S01]  /*2130*/  HFMA2 R11, -RZ, RZ, 0, 0 ;  /* 0x00000000ff0b7431 */ /* 0x000fe200000001ff */
[----:B----4-:R-:W-:Y:S01]  /*2140*/  MOV R4, RZ ;  /* 0x000000ff00047202 */ /* 0x010fe20000000f00 */
[----:B0-----:R-:W-:-:S04]  /*2150*/  UIADD3 UR5, UPT, UPT, UR5, -0x1, URZ ;  /* 0xffffffff05057890 */ /* 0x001fc8000fffe0ff */
[----:B------:R-:W-:-:S09]  /*2160*/  UISETP.GE.U32.AND UP0, UPT, UR5, 0x7, UPT ;  /* 0x000000070500788c */ /* 0x000fd2000bf06070 */
[----:B------:R-:W-:Y:S05]  /*2170*/  BRA.U !UP0, `(.L_x_390) ;  /* 0x0000000508347547 */ /* 0x000fea000b800000 */
[----:B------:R-:W0:Y:S01]  /*2180*/  LDC.64 R14, c[0x0][0x390] ;  /* 0x0000e400ff0e7b82 */ /* 0x000e220000000a00 */
[----:B------:R-:W1:Y:S01]  /*2190*/  LDCU UR17, c[0x0][0x3ac] ;  /* 0x00007580ff1177ac */ /* 0x000e620008000800 */
[----:B------:R-:W-:Y:S01]  /*21a0*/  IMAD.MOV.U32 R11, RZ, RZ, RZ ;  /* 0x000000ffff0b7224 */ /* 0x000fe200078e00ff */
[----:B------:R-:W-:Y:S01]  /*21b0*/  MOV R3, R2 ;  /* 0x0000000200037202 */ /* 0x000fe20000000f00 */
[----:B------:R-:W-:Y:S01]  /*21c0*/  UIADD3 UR16, UPT, UPT, -UR6, URZ, URZ ;  /* 0x000000ff06107290 */ /* 0x000fe2000fffe1ff */
[----:B------:R-:W-:Y:S01]  /*21d0*/  UMOV UR5, UR4 ;  /* 0x0000000400057c82 */ /* 0x000fe20008000000 */
[----:B-1----:R-:W-:Y:S02]  /*21e0*/  UIADD3 UR7, UPT, UPT, UR4, UR17, URZ ;  /* 0x0000001104077290 */ /* 0x002fe4000fffe0ff */
[----:B------:R-:W-:Y:S02]  /*21f0*/  ULEA UR10, UR17, UR4, 0x1 ;  /* 0x00000004110a7291 */ /* 0x000fe4000f8e08ff */
[----:B------:R-:W-:-:S02]  /*2200*/  UIMAD UR11, UR17, 0x3, UR4 ;  /* 0x00000003110b78a4 */ /* 0x000fc4000f8e0204 */
[----:B------:R-:W-:Y:S02]  /*2210*/  ULEA UR12, UR17, UR4, 0x2 ;  /* 0x00000004110c7291 */ /* 0x000fe4000f8e10ff */
[----:B------:R-:W-:Y:S02]  /*2220*/  UIMAD UR13, UR17, 0x5, UR4 ;  /* 0x00000005110d78a4 */ /* 0x000fe4000f8e0204 */
[----:B------:R-:W-:Y:S02]  /*2230*/  UIMAD UR14, UR17, 0x6, UR4 ;  /* 0x00000006110e78a4 */ /* 0x000fe4000f8e0204 */
[----:B------:R-:W-:-:S12]  /*2240*/  UIMAD UR15, UR17, 0x7, UR4 ;  /* 0x00000007110f78a4 */ /* 0x000fd8000f8e0204 */
.L_x_391:
[----:B------:R-:W-:Y:S02]  /*2250*/  SHF.R.S32.HI R18, RZ, 0x1f, R22 ;  /* 0x0000001fff127819 */ /* 0x000fe40000011416 */
[----:B------:R-:W-:-:S04]  /*2260*/  IADD3 R4, P0, PT, R22, UR5, RZ ;  /* 0x0000000516047c10 */ /* 0x000fc8000ff1e0ff */
[----:B------:R-:W-:Y:S02]  /*2270*/  IADD3.X R5, PT, PT, RZ, R18, RZ, P0, !PT ;  /* 0x00000012ff057210 */ /* 0x000fe400007fe4ff */
[----:B0-----:R-:W-:-:S04]  /*2280*/  LEA R16, P0, R4, R14, 0x2 ;  /* 0x0000000e04107211 */ /* 0x001fc800078010ff */
[----:B------:R-:W-:Y:S02]  /*2290*/  LEA.HI.X R17, R4, R15, R5, 0x2, P0 ;  /* 0x0000000f04117211 */ /* 0x000fe400000f1405 */
[----:B------:R-:W2:Y:S04]  /*22a0*/  LDL.128 R4, [R3+-0x10] ;  /* 0xfffff00003047983 */ /* 0x000ea80000100c00 */
[----:B------:R0:W2:Y:S01]  /*22b0*/  LDG.E.CONSTANT R8, desc[UR8][R16.64] ;  /* 0x0000000810087981 */ /* 0x0000a2000c1e9900 */
[C---:B------:R-:W-:Y:S02]  /*22c0*/  IADD3 R10, P0, PT, R22.reuse, UR7, RZ ;  /* 0x00000007160a7c10 */ /* 0x040fe4000ff1e0ff */
[C---:B------:R-:W-:Y:S02]  /*22d0*/  IADD3 R19, P1, PT, R22.reuse, UR10, RZ ;  /* 0x0000000a16137c10 */ /* 0x040fe4000ff3e0ff */
[----:B------:R-:W-:Y:S01]  /*22e0*/  IADD3 R9, P2, PT, R22, UR11, RZ ;  /* 0x0000000b16097c10 */ /* 0x000fe2000ff5e0ff */
[----:B------:R-:W-:Y:S01]  /*22f0*/  IMAD.X R13, RZ, RZ, R18, P0 ;  /* 0x000000ffff0d7224 */ /* 0x000fe200000e0612 */
[----:B------:R-:W-:-:S02]  /*2300*/  LEA R12, P0, R10, R14, 0x2 ;  /* 0x0000000e0a0c7211 */ /* 0x000fc400078010ff */
[----:B------:R-:W-:Y:S02]  /*2310*/  IADD3.X R20, PT, PT, RZ, R18, RZ, P1, !PT ;  /* 0x00000012ff147210 */ /* 0x000fe40000ffe4ff */
[----:B------:R-:W-:Y:S02]  /*2320*/  LEA.HI.X R13, R10, R15, R13, 0x2, P0 ;  /* 0x0000000f0a0d7211 */ /* 0x000fe400000f140d */
[----:B------:R-:W-:Y:S02]  /*2330*/  IADD3 R10, P3, PT, R22, UR12, RZ ;  /* 0x0000000c160a7c10 */ /* 0x000fe4000ff7e0ff */
[----:B------:R-:W-:Y:S01]  /*2340*/  LEA R28, P1, R19, R14, 0x2 ;  /* 0x0000000e131c7211 */ /* 0x000fe200078210ff */
[----:B------:R-:W3:Y:S01]  /*2350*/  LDG.E.CONSTANT R12, desc[UR8][R12.64] ;  /* 0x000000080c0c7981 */ /* 0x000ee2000c1e9900 */
[----:B------:R-:W-:Y:S01]  /*2360*/  IADD3.X R24, PT, PT, RZ, R18, RZ, P2, !PT ;  /* 0x00000012ff187210 */ /* 0x000fe200017fe4ff */
[----:B0-----:R-:W-:Y:S01]  /*2370*/  IMAD.X R16, RZ, RZ, R18, P3 ;  /* 0x000000ffff107224 */ /* 0x001fe200018e0612 */
[----:B------:R-:W-:-:S02]  /*2380*/  LEA R26, P0, R9, R14, 0x2 ;  /* 0x0000000e091a7211 */ /* 0x000fc400078010ff */
[-C--:B------:R-:W-:Y:S02]  /*2390*/  LEA.HI.X R29, R19, R15.reuse, R20, 0x2, P1 ;  /* 0x0000000f131d7211 */ /* 0x080fe400008f1414 */
[----:B------:R-:W-:Y:S02]  /*23a0*/  LEA R20, P1, R10, R14, 0x2 ;  /* 0x0000000e0a147211 */ /* 0x000fe400078210ff */
[-C--:B------:R-:W-:Y:S01]  /*23b0*/  LEA.HI.X R27, R9, R15.reuse, R24, 0x2, P0 ;  /* 0x0000000f091b7211 */ /* 0x080fe200000f1418 */
[----:B------:R0:W4:Y:S01]  /*23c0*/  LDG.E.CONSTANT R13, desc[UR8][R28.64] ;  /* 0x000000081c0d7981 */ /* 0x000122000c1e9900 */
[----:B------:R-:W-:Y:S02]  /*23d0*/  IADD3 R9, P0, PT, R22, UR13, RZ ;  /* 0x0000000d16097c10 */ /* 0x000fe4000ff1e0ff */
[----:B------:R-:W-:Y:S01]  /*23e0*/  LEA.HI.X R21, R10, R15, R16, 0x2, P1 ;  /* 0x0000000f0a157211 */ /* 0x000fe200008f1410 */
[----:B------:R-:W5:Y:S01]  /*23f0*/  LDG.E.CONSTANT R26, desc[UR8][R26.64] ;  /* 0x000000081a1a7981 */ /* 0x000f62000c1e9900 */
[----:B------:R-:W-:-:S02]  /*2400*/  IADD3 R10, P1, PT, R22, UR14, RZ ;  /* 0x0000000e160a7c10 */ /* 0x000fc4000ff3e0ff */
[----:B------:R-:W-:Y:S02]  /*2410*/  IADD3.X R19, PT, PT, RZ, R18, RZ, P0, !PT ;  /* 0x00000012ff137210 */ /* 0x000fe400007fe4ff */
[C---:B------:R-:W-:Y:S01]  /*2420*/  LEA R24, P0, R9.reuse, R14, 0x2 ;  /* 0x0000000e09187211 */ /* 0x040fe200078010ff */
[----:B------:R-:W5:Y:S01]  /*2430*/  LDG.E.CONSTANT R21, desc[UR8][R20.64] ;  /* 0x0000000814157981 */ /* 0x000f62000c1e9900 */
[----:B------:R-:W-:Y:S02]  /*2440*/  IADD3.X R17, PT, PT, RZ, R18, RZ, P1, !PT ;  /* 0x00000012ff117210 */ /* 0x000fe40000ffe4ff */
[----:B------:R-:W-:Y:S02]  /*2450*/  LEA R16, P1, R10, R14, 0x2 ;  /* 0x0000000e0a107211 */ /* 0x000fe400078210ff */
[----:B------:R-:W-:Y:S02]  /*2460*/  LEA.HI.X R25, R9, R15, R19, 0x2, P0 ;  /* 0x0000000f09197211 */ /* 0x000fe400000f1413 */
[----:B------:R-:W-:-:S02]  /*2470*/  IADD3 R19, P0, PT, R22, UR15, RZ ;  /* 0x0000000f16137c10 */ /* 0x000fc4000ff1e0ff */
[-C--:B------:R-:W-:Y:S01]  /*2480*/  LEA.HI.X R17, R10, R15.reuse, R17, 0x2, P1 ;  /* 0x0000000f0a117211 */ /* 0x080fe200008f1411 */
[----:B------:R-:W5:Y:S02]  /*2490*/  LDG.E.CONSTANT R24, desc[UR8][R24.64] ;  /* 0x0000000818187981 */ /* 0x000f64000c1e9900 */
[----:B0-----:R-:W-:Y:S01]  /*24a0*/  IMAD.X R28, RZ, RZ, R18, P0 ;  /* 0x000000ffff1c7224 */ /* 0x001fe200000e0612 */
[C---:B------:R-:W-:Y:S02]  /*24b0*/  LEA R18, P0, R19.reuse, R14, 0x2 ;  /* 0x0000000e13127211 */ /* 0x040fe400078010ff */
[----:B------:R-:W5:Y:S02]  /*24c0*/  LDG.E.CONSTANT R17, desc[UR8][R16.64] ;  /* 0x0000000810117981 */ /* 0x000f64000c1e9900 */
[----:B------:R-:W-:-:S05]  /*24d0*/  LEA.HI.X R19, R19, R15, R28, 0x2, P0 ;  /* 0x0000000f13137211 */ /* 0x000fca00000f141c */
[----:B------:R-:W5:Y:S01]  /*24e0*/  LDG.E.CONSTANT R18, desc[UR8][R18.64] ;  /* 0x0000000812127981 */ /* 0x000f62000c1e9900 */
[----:B--2---:R-:W-:-:S03]  /*24f0*/  FFMA R4, R4, R8, R11 ;  /* 0x0000000804047223 */ /* 0x004fc6000000000b */
[----:B------:R0:W2:Y:S01]  /*2500*/  LDL.128 R8, [R3] ;  /* 0x0000000003087983 */ /* 0x0000a20000100c00 */
[----:B------:R-:W-:Y:S01]  /*2510*/  UIADD3 UR16, UPT, UPT, UR16, 0x8, URZ ;  /* 0x0000000810107890 */ /* 0x000fe2000fffe0ff */
[----:B---3--:R-:W-:-:S03]  /*2520*/  FFMA R5, R5, R12, R4 ;  /* 0x0000000c05057223 */ /* 0x008fc60000000004 */
[----:B------:R-:W-:Y:S01]  /*2530*/  UISETP.NE.AND UP0, UPT, UR16, URZ, UPT ;  /* 0x000000ff1000728c */ /* 0x000fe2000bf05270 */
[----:B----4-:R-:W-:-:S04]  /*2540*/  FFMA R6, R6, R13, R5 ;  /* 0x0000000d06067223 */ /* 0x010fc80000000005 */
[----:B-----5:R-:W-:Y:S01]  /*2550*/  FFMA R7, R7, R26, R6 ;  /* 0x0000001a07077223 */ /* 0x020fe20000000006 */
[----:B0-----:R-:W-:Y:S01]  /*2560*/  IADD3 R3, PT, PT, R3, 0x20, RZ ;  /* 0x0000002003037810 */ /* 0x001fe20007ffe0ff */
[----:B------:R-:W-:Y:S02]  /*2570*/  ULEA UR7, UR17, UR7, 0x3 ;  /* 0x0000000711077291 */ /* 0x000fe4000f8e18ff */
[----:B------:R-:W-:Y:S02]  /*2580*/  ULEA UR10, UR17, UR10, 0x3 ;  /* 0x0000000a110a7291 */ /* 0x000fe4000f8e18ff */
[----:B------:R-:W-:Y:S02]  /*2590*/  ULEA UR11, UR17, UR11, 0x3 ;  /* 0x0000000b110b7291 */ /* 0x000fe4000f8e18ff */
[----:B------:R-:W-:Y:S02]  /*25a0*/  ULEA UR12, UR17, UR12, 0x3 ;  /* 0x0000000c110c7291 */ /* 0x000fe4000f8e18ff */
[----:B------:R-:W-:-:S02]  /*25b0*/  ULEA UR13, UR17, UR13, 0x3 ;  /* 0x0000000d110d7291 */ /* 0x000fc4000f8e18ff */
[----:B------:R-:W-:Y:S02]  /*25c0*/  ULEA UR14, UR17, UR14, 0x3 ;  /* 0x0000000e110e7291 */ /* 0x000fe4000f8e18ff */
[----:B------:R-:W-:Y:S02]  /*25d0*/  ULEA UR15, UR17, UR15, 0x3 ;  /* 0x0000000f110f7291 */ /* 0x000fe4000f8e18ff */
[----:B------:R-:W-:Y:S01]  /*25e0*/  ULEA UR5, UR17, UR5, 0x3 ;  /* 0x0000000511057291 */ /* 0x000fe2000f8e18ff */
[----:B--2---:R-:W-:-:S04]  /*25f0*/  FFMA R8, R8, R21, R7 ;  /* 0x0000001508087223 */ /* 0x004fc80000000007 */
[----:B------:R-:W-:-:S04]  /*2600*/  FFMA R9, R9, R24, R8 ;  /* 0x0000001809097223 */ /* 0x000fc80000000008 */
[----:B------:R-:W-:-:S04]  /*2610*/  FFMA R10, R10, R17, R9 ;  /* 0x000000110a0a7223 */ /* 0x000fc80000000009 */
[----:B------:R-:W-:Y:S01]  /*2620*/  FFMA R11, R11, R18, R10 ;  /* 0x000000120b0b7223 */ /* 0x000fe2000000000a */
[----:B------:R-:W-:Y:S06]  /*2630*/  BRA.U UP0, `(.L_x_391) ;  /* 0xfffffffd00047547 */ /* 0x000fec000b83ffff */
[----:B------:R-:W-:-:S07]  /*2640*/  MOV R4, UR6 ;  /* 0x0000000600047c02 */ /* 0x000fce0008000f00 */
.L_x_390:
[----:B------:R-:W0:Y:S02]  /*2650*/  LDCU UR5, c[0x0][0x3a8] ;  /* 0x00007500ff0577ac */ /* 0x000e240008000800 */
[----:B0-----:R-:W-:-:S04]  /*2660*/  ULOP3.LUT UR5, UR5, 0x7, URZ, 0xc0, !UPT ;  /* 0x0000000705057892 */ /* 0x001fc8000f8ec0ff */
[----:B------:R-:W-:-:S09]  /*2670*/  UISETP.NE.AND UP0, UPT, UR5, URZ, UPT ;  /* 0x000000ff0500728c */ /* 0x000fd2000bf05270 */
[----:B------:R-:W-:Y:S05]  /*2680*/  BRA.U !UP0, `(.L_x_392) ;  /* 0x00000005082c7547 */ /* 0x000fea000b800000 */
[----:B------:R-:W0:Y:S01]  /*2690*/  LDCU UR10, c[0x0][0x3a8] ;  /* 0x00007500ff0a77ac */ /* 0x000e220008000800 */
[----:B------:R-:W-:Y:S01]  /*26a0*/  SHF.R.S32.HI R3, RZ, 0x1f, R22 ;  /* 0x0000001fff037819 */ /* 0x000fe20000011416 */
[----:B------:R-:W-:-:S04]  /*26b0*/  UIADD3 UR5, UPT, UPT, UR5, -0x1, URZ ;  /* 0xffffffff05057890 */ /* 0x000fc8000fffe0ff */
[----:B------:R-:W-:Y:S02]  /*26c0*/  UISETP.GE.U32.AND UP0, UPT, UR5, 0x3, UPT ;  /* 0x000000030500788c */ /* 0x000fe4000bf06070 */
[----:B0-----:R-:W-:-:S07]  /*26d0*/  ULOP3.LUT UP1, UR7, UR10, 0x3, URZ, 0xc0, !UPT ;  /* 0x000000030a077892 */ /* 0x001fce000f82c0ff */
[----:B------:R-:W-:Y:S05]  /*26e0*/  BRA.U !UP0, `(.L_x_393) ;  /* 0x0000000108887547 */ /* 0x000fea000b800000 */
[----:B------:R-:W0:Y:S08]  /*26f0*/  LDC R14, c[0x0][0x3ac] ;  /* 0x0000eb00ff0e7b82 */ /* 0x000e300000000800 */
[----:B------:R-:W1:Y:S01]  /*2700*/  LDC.64 R8, c[0x0][0x390] ;  /* 0x0000e400ff087b82 */ /* 0x000e620000000a00 */
[----:B0-----:R-:W-:-:S04]  /*2710*/  IMAD R5, R4, R14, UR4 ;  /* 0x0000000404057e24 */ /* 0x001fc8000f8e020e */
[----:B------:R-:W-:Y:S01]  /*2720*/  IMAD.IADD R7, R5, 0x1, R14 ;  /* 0x0000000105077824 */ /* 0x000fe200078e020e */
[----:B------:R-:W-:-:S04]  /*2730*/  IADD3 R12, P0, PT, R22, R5, RZ ;  /* 0x00000005160c7210 */ /* 0x000fc80007f1e0ff */
[----:B------:R-:W-:Y:S02]  /*2740*/  IADD3 R5, P1, PT, R22, R7, RZ ;  /* 0x0000000716057210 */ /* 0x000fe40007f3e0ff */
[-C--:B------:R-:W-:Y:S02]  /*2750*/  IADD3 R7, PT, PT, R7, R14.reuse, RZ ;  /* 0x0000000e07077210 */ /* 0x080fe40007ffe0ff */
[----:B------:R-:W-:Y:S01]  /*2760*/  IADD3.X R15, PT, PT, RZ, R3, RZ, P0, !PT ;  /* 0x00000003ff0f7210 */ /* 0x000fe200007fe4ff */
[----:B------:R-:W-:Y:S01]  /*2770*/  IMAD.X R10, RZ, RZ, R3, P1 ;  /* 0x000000ffff0a7224 */ /* 0x000fe200008e0603 */
[----:B------:R-:W-:Y:S02]  /*2780*/  IADD3 R13, PT, PT, R7, R14, RZ ;  /* 0x0000000e070d7210 */ /* 0x000fe40007ffe0ff */
[----:B-1----:R-:W-:Y:S02]  /*2790*/  LEA R18, P0, R12, R8, 0x2 ;  /* 0x000000080c127211 */ /* 0x002fe400078010ff */
[----:B------:R-:W-:-:S02]  /*27a0*/  IADD3 R14, P2, PT, R22, R7, RZ ;  /* 0x00000007160e7210 */ /* 0x000fc40007f5e0ff */
[CC--:B------:R-:W-:Y:S02]  /*27b0*/  LEA R6, P1, R5.reuse, R8.reuse, 0x2 ;  /* 0x0000000805067211 */ /* 0x0c0fe400078210ff */
[-C--:B------:R-:W-:Y:S01]  /*27c0*/  LEA.HI.X R19, R12, R9.reuse, R15, 0x2, P0 ;  /* 0x000000090c137211 */ /* 0x080fe200000f140f */
[----:B------:R-:W-:Y:S01]  /*27d0*/  IMAD.X R15, RZ, RZ, R3, P2 ;  /* 0x000000ffff0f7224 */ /* 0x000fe200010e0603 */
[----:B------:R-:W-:Y:S02]  /*27e0*/  LEA.HI.X R7, R5, R9, R10, 0x2, P1 ;  /* 0x0000000905077211 */ /* 0x000fe400008f140a */
[----:B------:R-:W-:Y:S01]  /*27f0*/  LEA R5, R4, R1, 0x2 ;  /* 0x0000000104057211 */ /* 0x000fe200078e10ff */
[----:B------:R-:W2:Y:S01]  /*2800*/  LDG.E.CONSTANT R18, desc[UR8][R18.64] ;  /* 0x0000000812127981 */ /* 0x000ea2000c1e9900 */
[----:B------:R-:W-:Y:S02]  /*2810*/  LEA R12, P0, R14, R8, 0x2 ;  /* 0x000000080e0c7211 */ /* 0x000fe400078010ff */
[----:B------:R-:W-:Y:S01]  /*2820*/  IADD3 R10, P1, PT, R22, R13, RZ ;  /* 0x0000000d160a7210 */ /* 0x000fe20007f3e0ff */
[----:B------:R-:W3:Y:S01]  /*2830*/  LDG.E.CONSTANT R7, desc[UR8][R6.64] ;  /* 0x0000000806077981 */ /* 0x000ee2000c1e9900 */
[----:B------:R-:W-:-:S03]  /*2840*/  LEA.HI.X R13, R14, R9, R15, 0x2, P0 ;  /* 0x000000090e0d7211 */ /* 0x000fc600000f140f */
[----:B------:R-:W2:Y:S01]  /*2850*/  LDL.64 R14, [R5] ;  /* 0x00000000050e7983 */ /* 0x000ea20000100a00 */
[----:B------:R-:W-:Y:S02]  /*2860*/  IADD3.X R16, PT, PT, RZ, R3, RZ, P1, !PT ;  /* 0x00000003ff107210 */ /* 0x000fe40000ffe4ff */
[C---:B------:R-:W-:Y:S01]  /*2870*/  LEA R8, P0, R10.reuse, R8, 0x2 ;  /* 0x000000080a087211 */ /* 0x040fe200078010ff */
[----:B------:R-:W4:Y:S03]  /*2880*/  LDG.E.CONSTANT R12, desc[UR8][R12.64] ;  /* 0x000000080c0c7981 */ /* 0x000f26000c1e9900 */
[----:B------:R-:W-:Y:S02]  /*2890*/  LEA.HI.X R9, R10, R9, R16, 0x2, P0 ;  /* 0x000000090a097211 */ /* 0x000fe400000f1410 */
[----:B------:R-:W4:Y:S04]  /*28a0*/  LDL.64 R16, [R5+0x8] ;  /* 0x0000080005107983 */ /* 0x000f280000100a00 */
[----:B------:R-:W5:Y:S01]  /*28b0*/  LDG.E.CONSTANT R9, desc[UR8][R8.64] ;  /* 0x0000000808097981 */ /* 0x000f62000c1e9900 */
[----:B------:R-:W-:Y:S01]  /*28c0*/  IADD3 R4, PT, PT, R4, 0x4, RZ ;  /* 0x0000000404047810 */ /* 0x000fe20007ffe0ff */
[----:B--2---:R-:W-:-:S04]  /*28d0*/  FFMA R14, R14, R18, R11 ;  /* 0x000000120e0e7223 */ /* 0x004fc8000000000b */
[----:B---3--:R-:W-:-:S04]  /*28e0*/  FFMA R15, R7, R15, R14 ;  /* 0x0000000f070f7223 */ /* 0x008fc8000000000e */
[----:B----4-:R-:W-:-:S04]  /*28f0*/  FFMA R16, R16, R12, R15 ;  /* 0x0000000c10107223 */ /* 0x010fc8000000000f */
[----:B-----5:R-:W-:-:S07]  /*2900*/  FFMA R11, R9, R17, R16 ;  /* 0x00000011090b7223 */ /* 0x020fce0000000010 */
.L_x_393:
[----:B------:R-:W-:Y:S05]  /*2910*/  BRA.U !UP1, `(.L_x_392) ;  /* 0x0000000109887547 */ /* 0x000fea000b800000 */
[----:B------:R-:W-:Y:S02]  /*2920*/  UISETP.NE.AND UP0, UPT, UR7, 0x1, UPT ;  /* 0x000000010700788c */ /* 0x000fe4000bf05270 */
[----:B------:R-:W-:-:S07]  /*2930*/  ULOP3.LUT UP1, URZ, UR10, 0x1, URZ, 0xc0, !UPT ;  /* 0x000000010aff7892 */ /* 0x000fce000f82c0ff */
[----:B------:R-:W-:Y:S05]  /*2940*/  BRA.U !UP0, `(.L_x_394) ;  /* 0x00000001084c7547 */ /* 0x000fea000b800000 */
[----:B------:R-:W0:Y:S01]  /*2950*/  LDC R5, c[0x0][0x3ac] ;  /* 0x0000eb00ff057b82 */ /* 0x000e220000000800 */
[----:B------:R-:W-:-:S06]  /*2960*/  LEA R12, R4, R1, 0x2 ;  /* 0x00000001040c7211 */ /* 0x000fcc00078e10ff */
[----:B------:R-:W2:Y:S01]  /*2970*/  LDL.64 R12, [R12] ;  /* 0x000000000c0c7983 */ /* 0x000ea20000100a00 */
[----:B------:R-:W1:Y:S01]  /*2980*/  LDC.64 R6, c[0x0][0x390] ;  /* 0x0000e400ff067b82 */ /* 0x000e620000000a00 */
[----:B0-----:R-:W-:-:S04]  /*2990*/  IMAD R8, R4, R5, UR4 ;  /* 0x0000000404087e24 */ /* 0x001fc8000f8e0205 */
[----:B------:R-:W-:Y:S01]  /*29a0*/  IMAD.IADD R5, R8, 0x1, R5 ;  /* 0x0000000108057824 */ /* 0x000fe200078e0205 */
[----:B------:R-:W-:-:S04]  /*29b0*/  IADD3 R9, P0, PT, R22, R8, RZ ;  /* 0x0000000816097210 */ /* 0x000fc80007f1e0ff */
[----:B------:R-:W-:Y:S02]  /*29c0*/  IADD3.X R10, PT, PT, RZ, R3, RZ, P0, !PT ;  /* 0x00000003ff0a7210 */ /* 0x000fe400007fe4ff */
[CC--:B-1----:R-:W-:Y:S02]  /*29d0*/  LEA R8, P0, R9.reuse, R6.reuse, 0x2 ;  /* 0x0000000609087211 */ /* 0x0c2fe400078010ff */
[----:B------:R-:W-:Y:S02]  /*29e0*/  IADD3 R5, P1, PT, R22, R5, RZ ;  /* 0x0000000516057210 */ /* 0x000fe40007f3e0ff */
[-C--:B------:R-:W-:Y:S02]  /*29f0*/  LEA.HI.X R9, R9, R7.reuse, R10, 0x2, P0 ;  /* 0x0000000709097211 */ /* 0x080fe400000f140a */
[C---:B------:R-:W-:Y:S01]  /*2a00*/  LEA R6, P0, R5.reuse, R6, 0x2 ;  /* 0x0000000605067211 */ /* 0x040fe200078010ff */
[----:B------:R-:W-:Y:S02]  /*2a10*/  IMAD.X R10, RZ, RZ, R3, P1 ;  /* 0x000000ffff0a7224 */ /* 0x000fe400008e0603 */
[----:B------:R-:W2:Y:S03]  /*2a20*/  LDG.E.CONSTANT R8, desc[UR8][R8.64] ;  /* 0x0000000808087981 */ /* 0x000ea6000c1e9900 */
[----:B------:R-:W-:-:S06]  /*2a30*/  LEA.HI.X R7, R5, R7, R10, 0x2, P0 ;  /* 0x0000000705077211 */ /* 0x000fcc00000f140a */
[----:B------:R-:W3:Y:S01]  /*2a40*/  LDG.E.CONSTANT R7, desc[UR8][R6.64] ;  /* 0x0000000806077981 */ /* 0x000ee2000c1e9900 */
[----:B------:R-:W-:Y:S01]  /*2a50*/  IADD3 R4, PT, PT, R4, 0x2, RZ ;  /* 0x0000000204047810 */ /* 0x000fe20007ffe0ff */
[----:B--2---:R-:W-:-:S04]  /*2a60*/  FFMA R10, R12, R8, R11 ;  /* 0x000000080c0a7223 */ /* 0x004fc8000000000b */
[----:B---3--:R-:W-:-:S07]  /*2a70*/  FFMA R11, R7, R13, R10 ;  /* 0x0000000d070b7223 */ /* 0x008fce000000000a */
.L_x_394:
[----:B------:R-:W-:Y:S05]  /*2a80*/  BRA.U !UP1, `(.L_x_392) ;  /* 0x00000001092c7547 */ /* 0x000fea000b800000 */
[----:B------:R-:W0:Y:S08]  /*2a90*/  LDC R5, c[0x0][0x3ac] ;  /* 0x0000eb00ff057b82 */ /* 0x000e300000000800 */
[----:B------:R-:W1:Y:S01]  /*2aa0*/  LDC.64 R6, c[0x0][0x390] ;  /* 0x0000e400ff067b82 */ /* 0x000e620000000a00 */
[C---:B0-----:R-:W-:Y:S02]  /*2ab0*/  IMAD R5, R4.reuse, R5, UR4 ;  /* 0x0000000404057e24 */ /* 0x041fe4000f8e0205 */
[----:B------:R-:W-:-:S03]  /*2ac0*/  IMAD R4, R4, 0x4, R1 ;  /* 0x0000000404047824 */ /* 0x000fc600078e0201 */
[----:B------:R-:W-:-:S03]  /*2ad0*/  IADD3 R5, P0, PT, R22, R5, RZ ;  /* 0x0000000516057210 */ /* 0x000fc60007f1e0ff */
[----:B------:R-:W2:Y:S01]  /*2ae0*/  LDL R4, [R4] ;  /* 0x0000000004047983 */ /* 0x000ea20000100800 */
[----:B------:R-:W-:Y:S02]  /*2af0*/  IADD3.X R8, PT, PT, RZ, R3, RZ, P0, !PT ;  /* 0x00000003ff087210 */ /* 0x000fe400007fe4ff */
[----:B-1----:R-:W-:-:S04]  /*2b00*/  LEA R6, P0, R5, R6, 0x2 ;  /* 0x0000000605067211 */ /* 0x002fc800078010ff */
[----:B------:R-:W-:-:S05]  /*2b10*/  LEA.HI.X R7, R5, R7, R8, 0x2, P0 ;  /* 0x0000000705077211 */ /* 0x000fca00000f1408 */
[----:B------:R-:W2:Y:S02]  /*2b20*/  LDG.E.CONSTANT R6, desc[UR8][R6.64] ;  /* 0x0000000806067981 */ /* 0x000ea4000c1e9900 */
[----:B--2---:R-:W-:-:S07]  /*2b30*/  FFMA R11, R4, R6, R11 ;  /* 0x00000006040b7223 */ /* 0x004fce000000000b */
.L_x_392:
[----:B------:R-:W0:Y:S01]  /*2b40*/  LDC R7, c[0x0][0x3ac] ;  /* 0x0000eb00ff077b82 */ /* 0x000e220000000800 */
[----:B------:R-:W1:Y:S01]  /*2b50*/  LDCU.64 UR10, c[0x0][0x398] ;  /* 0x00007300ff0a77ac */ /* 0x000e620008000a00 */
[----:B------:R-:W-:Y:S01]  /*2b60*/  IADD3 R3, P0, PT, R23, UR4, RZ ;  /* 0x0000000417037c10 */ /* 0x000fe2000ff1e0ff */
[----:B------:R-:W-:-:S03]  /*2b70*/  UIADD3 UR4, UPT, UPT, UR4, 0x1, URZ ;  /* 0x0000000104047890 */ /* 0x000fc6000fffe0ff */
[----:B------:R-:W-:Y:S02]  /*2b80*/  IADD3.X R6, PT, PT, RZ, R0, RZ, P0, !PT ;  /* 0x00000000ff067210 */ /* 0x000fe400007fe4ff */
[----:B-1----:R-:W-:-:S04]  /*2b90*/  LEA R4, P0, R3, UR10, 0x2 ;  /* 0x0000000a03047c11 */ /* 0x002fc8000f8010ff */
[----:B------:R-:W-:Y:S02]  /*2ba0*/  LEA.HI.X R5, R3, UR11, R6, 0x2, P0 ;  /* 0x0000000b03057c11 */ /* 0x000fe400080f1406 */
[----:B0-----:R-:W-:-:S03]  /*2bb0*/  ISETP.NE.AND P0, PT, R7, UR4, PT ;  /* 0x0000000407007c0c */ /* 0x001fc6000bf05270 */
[----:B------:R0:W-:Y:S10]  /*2bc0*/  STG.E desc[UR8][R4.64], R11 ;  /* 0x0000000b04007986 */ /* 0x0001f4000c101908 */
[----:B0-----:R-:W-:Y:S05]  /*2bd0*/  @!P0 EXIT ;  /* 0x000000000000894d */ /* 0x001fea0003800000 */
[----:B------:R-:W-:Y:S05]  /*2be0*/  BRA `(.L_x_395) ;  /* 0xfffffff4004c7947 */ /* 0x000fea000383ffff */
.L_x_389:
[C---:B------:R-:W-:Y:S01]  /*2bf0*/  IADD3 R2, PT, PT, R5.reuse, -0x1, RZ ;  /* 0xffffffff05027810 */ /* 0x040fe20007ffe0ff */
[----:B----4-:R-:W-:Y:S01]  /*2c00*/  IMAD.MOV.U32 R4, RZ, RZ, RZ ;  /* 0x000000ffff047224 */ /* 0x010fe200078e00ff */
[----:B------:R-:W-:Y:S02]  /*2c10*/  LOP3.LUT R8, R5, 0x7, RZ, 0xc0, !PT ;  /* 0x0000000705087812 */ /* 0x000fe400078ec0ff */
[----:B------:R-:W-:Y:S02]  /*2c20*/  ISETP.GE.U32.AND P0, PT, R2, 0x7, PT ;  /* 0x000000070200780c */ /* 0x000fe40003f06070 */
[----:B------:R-:W-:-:S11]  /*2c30*/  ISETP.NE.AND P1, PT, R8, RZ, PT ;  /* 0x000000ff0800720c */ /* 0x000fd60003f25270 */
[----:B------:R-:W-:Y:S05]  /*2c40*/  @!P0 BRA `(.L_x_396) ;  /* 0x0000000000488947 */ /* 0x000fea0003800000 */
[----:B------:R-:W-:Y:S01]  /*2c50*/  LOP3.LUT R4, R5, 0x7ffffff8, RZ, 0xc0, !PT ;  /* 0x7ffffff805047812 */ /* 0x000fe200078ec0ff */
[----:B------:R-:W0:Y:S01]  /*2c60*/  LDCU.64 UR6, c[0x0][0x398] ;  /* 0x00007300ff0677ac */ /* 0x000e220008000a00 */
[----:B------:R-:W-:-:S05]  /*2c70*/  UMOV UR4, URZ ;  /* 0x000000ff00047c82 */ /* 0x000fca0008000000 */
.L_x_397:
[----:B------:R-:W-:Y:S01]  /*2c80*/  IADD3 R2, P0, PT, R23, UR4, RZ ;  /* 0x0000000417027c10 */ /* 0x000fe2000ff1e0ff */
[----:B------:R-:W-:-:S03]  /*2c90*/  UIADD3 UR4, UPT, UPT, UR4, 0x8, URZ ;  /* 0x0000000804047890 */ /* 0x000fc6000fffe0ff */
[----:B------:R-:W-:Y:S02]  /*2ca0*/  IADD3.X R3, PT, PT, RZ, R0, RZ, P0, !PT ;  /* 0x00000000ff037210 */ /* 0x000fe400007fe4ff */
[----:B01----:R-:W-:-:S04]  /*2cb0*/  LEA R6, P0, R2, UR6, 0x2 ;  /* 0x0000000602067c11 */ /* 0x003fc8000f8010ff */
[----:B------:R-:W-:Y:S02]  /*2cc0*/  LEA.HI.X R7, R2, UR7, R3, 0x2, P0 ;  /* 0x0000000702077c11 */ /* 0x000fe400080f1403 */
[----:B------:R-:W-:-:S03]  /*2cd0*/  ISETP.NE.AND P0, PT, R4, UR4, PT ;  /* 0x0000000404007c0c */ /* 0x000fc6000bf05270 */
[----:B------:R1:W-:Y:S04]  /*2ce0*/  STG.E desc[UR8][R6.64], RZ ;  /* 0x000000ff06007986 */ /* 0x0003e8000c101908 */
[----:B------:R1:W-:Y:S04]  /*2cf0*/  STG.E desc[UR8][R6.64+0x4], RZ ;  /* 0x000004ff06007986 */ /* 0x0003e8000c101908 */
[----:B------:R1:W-:Y:S04]  /*2d00*/  STG.E desc[UR8][R6.64+0x8], RZ ;  /* 0x000008ff06007986 */ /* 0x0003e8000c101908 */
[----:B------:R1:W-:Y:S04]  /*2d10*/  STG.E desc[UR8][R6.64+0xc], RZ ;  /* 0x00000cff06007986 */ /* 0x0003e8000c101908 */
[----:B------:R1:W-:Y:S04]  /*2d20*/  STG.E desc[UR8][R6.64+0x10], RZ ;  /* 0x000010ff06007986 */ /* 0x0003e8000c101908 */
[----:B------:R1:W-:Y:S04]  /*2d30*/  STG.E desc[UR8][R6.64+0x14], RZ ;  /* 0x000014ff06007986 */ /* 0x0003e8000c101908 */
[----:B------:R1:W-:Y:S04]  /*2d40*/  STG.E desc[UR8][R6.64+0x18], RZ ;  /* 0x000018ff06007986 */ /* 0x0003e8000c101908 */
[----:B------:R1:W-:Y:S01]  /*2d50*/  STG.E desc[UR8][R6.64+0x1c], RZ ;  /* 0x00001cff06007986 */ /* 0x0003e2000c101908 */
[----:B------:R-:W-:Y:S05]  /*2d60*/  @P0 BRA `(.L_x_397) ;  /* 0xfffffffc00c40947 */ /* 0x000fea000383ffff */
.L_x_396:
[----:B------:R-:W-:Y:S05]  /*2d70*/  @!P1 EXIT ;  /* 0x000000000000994d */ /* 0x000fea0003800000 */
[----:B------:R-:W-:Y:S02]  /*2d80*/  ISETP.GE.U32.AND P0, PT, R8, 0x4, PT ;  /* 0x000000040800780c */ /* 0x000fe40003f06070 */
[----:B-1----:R-:W-:-:S04]  /*2d90*/  LOP3.LUT R7, R5, 0x3, RZ, 0xc0, !PT ;  /* 0x0000000305077812 */ /* 0x002fc800078ec0ff */
[----:B------:R-:W-:-:S07]  /*2da0*/  ISETP.NE.AND P1, PT, R7, RZ, PT ;  /* 0x000000ff0700720c */ /* 0x000fce0003f25270 */
[----:B------:R-:W-:Y:S06]  /*2db0*/  @!P0 BRA `(.L_x_398) ;  /* 0x0000000000288947 */ /* 0x000fec0003800000 */
[----:B------:R-:W0:Y:S01]  /*2dc0*/  LDCU.64 UR4, c[0x0][0x398] ;  /* 0x00007300ff0477ac */ /* 0x000e220008000a00 */
[----:B------:R-:W-:Y:S01]  /*2dd0*/  IADD3 R3, P0, PT, R23, R4, RZ ;  /* 0x0000000417037210 */ /* 0x000fe20007f1e0ff */
[----:B------:R-:W-:-:S03]  /*2de0*/  VIADD R4, R4, 0x4 ;  /* 0x0000000404047836 */ /* 0x000fc60000000000 */
[----:B------:R-:W-:Y:S02]  /*2df0*/  IADD3.X R6, PT, PT, RZ, R0, RZ, P0, !PT ;  /* 0x00000000ff067210 */ /* 0x000fe400007fe4ff */
[----:B0-----:R-:W-:-:S04]  /*2e00*/  LEA R2, P0, R3, UR4, 0x2 ;  /* 0x0000000403027c11 */ /* 0x001fc8000f8010ff */
[----:B------:R-:W-:-:S05]  /*2e10*/  LEA.HI.X R3, R3, UR5, R6, 0x2, P0 ;  /* 0x0000000503037c11 */ /* 0x000fca00080f1406 */
[----:B------:R0:W-:Y:S04]  /*2e20*/  STG.E desc[UR8][R2.64], RZ ;  /* 0x000000ff02007986 */ /* 0x0001e8000c101908 */
[----:B------:R0:W-:Y:S04]  /*2e30*/  STG.E desc[UR8][R2.64+0x4], RZ ;  /* 0x000004ff02007986 */ /* 0x0001e8000c101908 */
[----:B------:R0:W-:Y:S04]  /*2e40*/  STG.E desc[UR8][R2.64+0x8], RZ ;  /* 0x000008ff02007986 */ /* 0x0001e8000c101908 */
[----:B------:R0:W-:Y:S02]  /*2e50*/  STG.E desc[UR8][R2.64+0xc], RZ ;  /* 0x00000cff02007986 */ /* 0x0001e4000c101908 */
.L_x_398:
[----:B------:R-:W-:Y:S05]  /*2e60*/  @!P1 EXIT ;  /* 0x000000000000994d */ /* 0x000fea0003800000 */
[----:B------:R-:W-:Y:S02]  /*2e70*/  ISETP.NE.AND P1, PT, R7, 0x1, PT ;  /* 0x000000010700780c */ /* 0x000fe40003f25270 */
[----:B0-----:R-:W-:-:S04]  /*2e80*/  LOP3.LUT R2, R5, 0x1, RZ, 0xc0, !PT ;  /* 0x0000000105027812 */ /* 0x001fc800078ec0ff */
[----:B------:R-:W-:-:S07]  /*2e90*/  ISETP.NE.U32.AND P0, PT, R2, 0x1, PT ;  /* 0x000000010200780c */ /* 0x000fce0003f05070 */
[----:B------:R-:W-:Y:S06]  /*2ea0*/  @!P1 BRA `(.L_x_399) ;  /* 0x0000000000209947 */ /* 0x000fec0003800000 */
[----:B------:R-:W0:Y:S01]  /*2eb0*/  LDCU.64 UR4, c[0x0][0x398] ;  /* 0x00007300ff0477ac */ /* 0x000e220008000a00 */
[----:B------:R-:W-:Y:S02]  /*2ec0*/  IADD3 R3, P1, PT, R23, R4, RZ ;  /* 0x0000000417037210 */ /* 0x000fe40007f3e0ff */
[----:B------:R-:W-:Y:S02]  /*2ed0*/  IADD3 R4, PT, PT, R4, 0x2, RZ ;  /* 0x0000000204047810 */ /* 0x000fe40007ffe0ff */
[----:B------:R-:W-:Y:S02]  /*2ee0*/  IADD3.X R6, PT, PT, RZ, R0, RZ, P1, !PT ;  /* 0x00000000ff067210 */ /* 0x000fe40000ffe4ff */
[----:B0-----:R-:W-:-:S04]  /*2ef0*/  LEA R2, P1, R3, UR4, 0x2 ;  /* 0x0000000403027c11 */ /* 0x001fc8000f8210ff */
[----:B------:R-:W-:-:S05]  /*2f00*/  LEA.HI.X R3, R3, UR5, R6, 0x2, P1 ;  /* 0x0000000503037c11 */ /* 0x000fca00088f1406 */
[----:B------:R0:W-:Y:S04]  /*2f10*/  STG.E desc[UR8][R2.64], RZ ;  /* 0x000000ff02007986 */ /* 0x0001e8000c101908 */
[----:B------:R0:W-:Y:S02]  /*2f20*/  STG.E desc[UR8][R2.64+0x4], RZ ;  /* 0x000004ff02007986 */ /* 0x0001e4000c101908 */
.L_x_399:
[----:B------:R-:W-:Y:S05]  /*2f30*/  @P0 EXIT ;  /* 0x000000000000094d */ /* 0x000fea0003800000 */
[----:B------:R-:W1:Y:S01]  /*2f40*/  LDCU.64 UR4, c[0x0][0x398] ;  /* 0x00007300ff0477ac */ /* 0x000e620008000a00 */
[----:B------:R-:W-:-:S05]  /*2f50*/  IADD3 R4, P0, PT, R23, R4, RZ ;  /* 0x0000000417047210 */ /* 0x000fca0007f1e0ff */
[----:B0-----:R-:W-:Y:S01]  /*2f60*/  IMAD.X R3, RZ, RZ, R0, P0 ;  /* 0x000000ffff037224 */ /* 0x001fe200000e0600 */
[----:B-1----:R-:W-:-:S04]  /*2f70*/  LEA R2, P0, R4, UR4, 0x2 ;  /* 0x0000000404027c11 */ /* 0x002fc8000f8010ff */
[----:B------:R-:W-:-:S05]  /*2f80*/  LEA.HI.X R3, R4, UR5, R3, 0x2, P0 ;  /* 0x0000000504037c11 */ /* 0x000fca00080f1403 */
[----:B------:R-:W-:Y:S01]  /*2f90*/  STG.E desc[UR8][R2.64], RZ ;  /* 0x000000ff02007986 */ /* 0x000fe2000c101908 */
[----:B------:R-:W-:Y:S05]  /*2fa0*/  EXIT ;  /* 0x000000000000794d */ /* 0x000fea0003800000 */
        .weak           $__internal_2_$__cuda_sm20_rcp_rn_f32_slowpath
        .type           $__internal_2_$__cuda_sm20_rcp_rn_f32_slowpath,@function
        .size           $__internal_2_$__cuda_sm20_rcp_rn_f32_slowpath,(.L_x_407 - $__internal_2_$__cuda_sm20_rcp_rn_f32_slowpath)
$__internal_2_$__cuda_sm20_rcp_rn_f32_slowpath:
        /* <DEDUP_REMOVED lines=15> */
.L_x_401:
[----:B------:R-:W-:-:S05]  /*30a0*/  VIADD R11, R9, 0xffffff03 ;  /* 0xffffff03090b7836 */ /* 0x000fca0000000000 */
        /* <DEDUP_REMOVED lines=20> */
[----:B------:R-:W-:Y:S02]  /*31f0*/  LOP3.LUT P2, RZ, R8, 0x2, RZ, 0xc0, !PT ;  /* 0x0000000208ff7812 */ /* 0x000fe4000784c0ff */
[----:B------:R-:W-:Y:S02]  /*3200*/  IADD3 R6, PT, PT, R9, -0xfc, RZ ;  /* 0xffffff0409067810 */ /* 0x000fe40007ffe0ff */
[----:B------:R-:W-:-:S02]  /*3210*/  PLOP3.LUT P0, PT, P0, P1, P2, 0xe0, 0x0 ;  /* 0x000000000000781c */ /* 0x000fc40000703c20 */
[----:B------:R-:W-:Y:S02]  /*3220*/  LOP3.LUT P1, RZ, R2, 0x7fffff, RZ, 0xc0, !PT ;  /* 0x007fffff02ff7812 */ /* 0x000fe4000782c0ff */
[----:B------:R-:W-:Y:S02]  /*3230*/  SEL R3, RZ, 0x1, !P0 ;  /* 0x00000001ff037807 */ /* 0x000fe40004000000 */
[----:B------:R-:W-:-:S03]  /*3240*/  SHF.R.U32.HI R5, RZ, R6, R5 ;  /* 0x00000006ff057219 */ /* 0x000fc60000011605 */
[----:B------:R-:W-:-:S05]  /*3250*/  IMAD.MOV R3, RZ, RZ, -R3 ;  /* 0x000000ffff037224 */ /* 0x000fca00078e0a03 */
[----:B------:R-:W-:-:S13]  /*3260*/  ISETP.GE.AND P0, PT, R3, RZ, PT ;  /* 0x000000ff0300720c */ /* 0x000fda0003f06270 */
[----:B------:R-:W-:-:S05]  /*3270*/  @!P0 IADD3 R5, PT, PT, R5, 0x1, RZ ;  /* 0x0000000105058810 */ /* 0x000fca0007ffe0ff */
[----:B------:R-:W-:-:S05]  /*3280*/  @!P1 IMAD.SHL.U32 R5, R5, 0x2, RZ ;  /* 0x0000000205059824 */ /* 0x000fca00078e00ff */
[----:B------:R-:W-:Y:S01]  /*3290*/  LOP3.LUT R5, R5, 0x80000000, R2, 0xf8, !PT ;  /* 0x8000000005057812 */ /* 0x000fe200078ef802 */
[----:B------:R-:W-:Y:S06]  /*32a0*/  BRA `(.L_x_402) ;  /* 0x0000000000047947 */ /* 0x000fec0003800000 */
.L_x_403:
[----:B------:R0:W1:Y:S02]  /*32b0*/  MUFU.RCP R5, R2 ;  /* 0x0000000200057308 */ /* 0x0000640000001000 */
.L_x_402:
[----:B------:R-:W-:Y:S05]  /*32c0*/  BSYNC.RECONVERGENT B1 ;  /* 0x0000000000017941 */ /* 0x000fea0003800200 */
.L_x_400:
[----:B-1----:R-:W-:Y:S01]  /*32d0*/  MOV R21, R5 ;  /* 0x0000000500157202 */ /* 0x002fe20000000f00 */
[----:B------:R-:W-:-:S04]  /*32e0*/  HFMA2 R5, -RZ, RZ, 0, 0 ;  /* 0x00000000ff057431 */ /* 0x000fc800000001ff */
[----:B0-----:R-:W-:Y:S05]  /*32f0*/  RET.REL.NODEC R4 `(_Z26mqa_attention_kernel_tiledPKfS0_S0_Pfiiiif) ;  /* 0xffffffcc04407950 */ /* 0x001fea0003c3ffff */
.L_x_404:
        /* <DEDUP_REMOVED lines=16> */
.L_x_407:


//--------------------- .nv.shared._Z20mqa_attention_kernelILi128EEvPKfS1_S1_Pfiiif --------------------------
	.section	.nv.shared._Z20mqa_attention_kernelILi128EEvPKfS1_S1_Pfiiif,"aw",@nobits
	.sectionflags	@""
	.align	16
	.zero		1024


//--------------------- .nv.shared.reserved.0     --------------------------
	.section	.nv.shared.reserved.0,"aw",@nobits
	.weak		__nv_reservedSMEM_offset_0_alias
	.size		__nv_reservedSMEM_offset_0_alias, 0, 64
	.other		__nv_reservedSMEM_offset_0_alias,@"STO_CUDA_RESERVED_SHARED STV_DEFAULT"
__nv_reservedSMEM_offset_0_alias:
	.zero		0
	.zero		64


//--------------------- .nv.shared._Z20mqa_attention_kernelILi64EEvPKfS1_S1_Pfiiif --------------------------
	.section	.nv.shared._Z20mqa_attention_kernelILi64EEvPKfS1_S1_Pfiiif,"aw",@nobits
	.sectionflags	@""
	.align	16
	.zero		1024


//--------------------- .nv.shared._Z26mqa_attention_kernel_tiledPKfS0_S0_Pfiiiif --------------------------
	.section	.nv.shared._Z26mqa_attention_kernel_tiledPKfS0_S0_Pfiiiif,"aw",@nobits
	.sectionflags	@""
	.align	16
	.zero		1024


//--------------------- .nv.constant0._Z20mqa_attention_kernelILi128EEvPKfS1_S1_Pfiiif --------------------------
	.section	.nv.constant0._Z20mqa_attention_kernelILi128EEvPKfS1_S1_Pfiiif,"a",@progbits
	.sectionflags	@""
	.align	4
.nv.constant0._Z20mqa_attention_kernelILi128EEvPKfS1_S1_Pfiiif:
	.zero		944


//--------------------- .nv.constant0._Z20mqa_attention_kernelILi64EEvPKfS1_S1_Pfiiif --------------------------
	.section	.nv.constant0._Z20mqa_attention_kernelILi64EEvPKfS1_S1_Pfiiif,"a",@progbits
	.sectionflags	@""
	.align	4
.nv.constant0._Z20mqa_attention_kernelILi64EEvPKfS1_S1_Pfiiif:
	.zero		944


//--------------------- .nv.constant0._Z26mqa_attention_kernel_tiledPKfS0_S0_Pfiiiif --------------------------
	.section	.nv.constant0._Z26mqa_attention_kernel_tiledPKfS0_S0_Pfiiiif,"a",@progbits
	.sectionflags	@""
	.align	4
.nv.constant0._Z26mqa_attention_kernel_tiledPKfS0_S0_Pfiiiif:
	.zero		948


//--------------------- SYMBOLS --------------------------

	.type		.nv.reservedSmem.offset0,@object
	.size		.nv.reservedSmem.offset0,0x4
	.type		.nv.reservedSmem.cap,@object
	.size		.nv.reservedSmem.cap,0x4
